//
// Generated by NVIDIA NVVM Compiler
//
// Compiler Build ID: CL-36424714
// Cuda compilation tools, release 13.0, V13.0.88
// Based on NVVM 20.0.0
//

.version 9.0
.target sm_100
.address_size 64

	// .globl	_Z18point_cloud_kernelPfPhS_PiS1_
.global .align 4 .b8 __cudart_i2opi_f[24] = {65, 144, 67, 60, 153, 149, 98, 219, 192, 221, 52, 245, 209, 87, 39, 252, 41, 21, 68, 78, 110, 131, 249, 162};

.visible .entry _Z18point_cloud_kernelPfPhS_PiS1_(
	.param .u64 .ptr .align 1 _Z18point_cloud_kernelPfPhS_PiS1__param_0,
	.param .u64 .ptr .align 1 _Z18point_cloud_kernelPfPhS_PiS1__param_1,
	.param .u64 .ptr .align 1 _Z18point_cloud_kernelPfPhS_PiS1__param_2,
	.param .u64 .ptr .align 1 _Z18point_cloud_kernelPfPhS_PiS1__param_3,
	.param .u64 .ptr .align 1 _Z18point_cloud_kernelPfPhS_PiS1__param_4
)
{
	.local .align 4 .b8 	__local_depot0[28];
	.reg .b64 	%SP;
	.reg .b64 	%SPL;
	.reg .pred 	%p<74>;
	.reg .b16 	%rs<2>;
	.reg .b32 	%r<324>;
	.reg .b32 	%f<209>;
	.reg .b64 	%rd<161>;
	.reg .b64 	%fd<31>;

	mov.u64 	%SPL, __local_depot0;
	ld.param.u64 	%rd60, [_Z18point_cloud_kernelPfPhS_PiS1__param_0];
	ld.param.u64 	%rd61, [_Z18point_cloud_kernelPfPhS_PiS1__param_1];
	ld.param.u64 	%rd62, [_Z18point_cloud_kernelPfPhS_PiS1__param_2];
	ld.param.u64 	%rd63, [_Z18point_cloud_kernelPfPhS_PiS1__param_3];
	ld.param.u64 	%rd64, [_Z18point_cloud_kernelPfPhS_PiS1__param_4];
	cvta.to.global.u64 	%rd1, %rd64;
	cvta.to.global.u64 	%rd65, %rd63;
	add.u64 	%rd2, %SPL, 0;
	mov.u32 	%r113, %tid.x;
	mov.u32 	%r114, %ctaid.x;
	mov.u32 	%r115, %ntid.x;
	mad.lo.s32 	%r1, %r114, %r115, %r113;
	ld.global.u32 	%r2, [%rd65];
	ld.global.u32 	%r3, [%rd1];
	mul.lo.s32 	%r116, %r3, %r2;
	setp.ge.s32 	%p1, %r1, %r116;
	@%p1 bra 	$L__BB0_70;
	cvta.to.global.u64 	%rd67, %rd62;
	cvta.to.global.u64 	%rd68, %rd61;
	div.s32 	%r4, %r1, %r2;
	mul.lo.s32 	%r117, %r2, %r4;
	sub.s32 	%r118, %r1, %r117;
	cvt.rn.f64.s32 	%fd2, %r3;
	rcp.rn.f64 	%fd1, %fd2;
	cvt.rn.f64.s32 	%fd3, %r2;
	mov.f64 	%fd4, 0d4000000000000000;
	div.rn.f64 	%fd5, %fd4, %fd3;
	cvt.s64.s32 	%rd69, %r1;
	add.s64 	%rd70, %rd68, %rd69;
	ld.global.u8 	%rs1, [%rd70];
	cvt.rn.f64.s32 	%fd6, %r4;
	mul.f64 	%fd7, %fd1, %fd6;
	mul.f64 	%fd8, %fd7, 0d400921FB00000000;
	cvt.rn.f32.f64 	%f1, %fd8;
	cvt.rn.f64.s32 	%fd9, %r118;
	mul.f64 	%fd10, %fd5, %fd9;
	mul.f64 	%fd11, %fd10, 0d400921FB00000000;
	cvt.rn.f32.f64 	%f2, %fd11;
	mul.lo.s32 	%r119, %r1, 6;
	mul.wide.s32 	%rd71, %r119, 4;
	add.s64 	%rd3, %rd67, %rd71;
	st.global.f32 	[%rd3+12], %f1;
	st.global.f32 	[%rd3+16], %f2;
	setp.eq.s16 	%p2, %rs1, 0;
	setp.lt.s32 	%p3, %r4, 160;
	or.pred  	%p4, %p3, %p2;
	@%p4 bra 	$L__BB0_70;
	ld.global.u32 	%r120, [%rd1];
	add.s32 	%r121, %r120, -160;
	setp.gt.s32 	%p5, %r4, %r121;
	@%p5 bra 	$L__BB0_70;
	cvt.rn.f32.u16 	%f49, %rs1;
	fma.rn.f32 	%f50, %f49, 0f3F000000, 0fC2F00000;
	cvt.f64.f32 	%fd12, %f50;
	mul.f64 	%fd13, %fd1, %fd12;
	mul.f64 	%fd14, %fd13, 0d400921FB00000000;
	cvt.rn.f32.f64 	%f51, %fd14;
	add.f32 	%f52, %f1, %f51;
	setp.lt.f32 	%p6, %f52, 0f00000000;
	selp.f32 	%f3, 0f3C23D70A, %f51, %p6;
	setp.eq.f32 	%p7, %f3, 0f00000000;
	mov.f32 	%f203, 0f41F00000;
	@%p7 bra 	$L__BB0_29;
	cvta.to.global.u64 	%rd72, %rd60;
	ld.global.f32 	%f4, [%rd72];
	mul.f32 	%f53, %f1, 0f3F22F983;
	cvt.rni.s32.f32 	%r303, %f53;
	cvt.rn.f32.s32 	%f54, %r303;
	fma.rn.f32 	%f55, %f54, 0fBFC90FDA, %f1;
	fma.rn.f32 	%f56, %f54, 0fB3A22168, %f55;
	fma.rn.f32 	%f202, %f54, 0fA7C234C5, %f56;
	abs.f32 	%f6, %f1;
	setp.ltu.f32 	%p8, %f6, 0f47CE4780;
	mov.u32 	%r295, %r303;
	mov.f32 	%f200, %f202;
	@%p8 bra 	$L__BB0_12;
	setp.neu.f32 	%p9, %f6, 0f7F800000;
	@%p9 bra 	$L__BB0_7;
	mov.f32 	%f59, 0f00000000;
	mul.rn.f32 	%f200, %f1, %f59;
	mov.b32 	%r295, 0;
	bra.uni 	$L__BB0_12;
$L__BB0_7:
	mov.b32 	%r6, %f1;
	shl.b32 	%r123, %r6, 8;
	or.b32  	%r7, %r123, -2147483648;
	mov.b64 	%rd139, 0;
	mov.b32 	%r292, 0;
	mov.u64 	%rd137, __cudart_i2opi_f;
	mov.u64 	%rd138, %rd2;
$L__BB0_8:
	.pragma "nounroll";
	ld.global.nc.u32 	%r124, [%rd137];
	mad.wide.u32 	%rd75, %r124, %r7, %rd139;
	shr.u64 	%rd139, %rd75, 32;
	st.local.u32 	[%rd138], %rd75;
	add.s32 	%r292, %r292, 1;
	add.s64 	%rd138, %rd138, 4;
	add.s64 	%rd137, %rd137, 4;
	setp.ne.s32 	%p10, %r292, 6;
	@%p10 bra 	$L__BB0_8;
	shr.u32 	%r125, %r6, 23;
	st.local.u32 	[%rd2+24], %rd139;
	and.b32  	%r10, %r125, 31;
	and.b32  	%r126, %r125, 224;
	add.s32 	%r127, %r126, -128;
	shr.u32 	%r128, %r127, 5;
	mul.wide.u32 	%rd76, %r128, 4;
	sub.s64 	%rd10, %rd2, %rd76;
	ld.local.u32 	%r293, [%rd10+24];
	ld.local.u32 	%r294, [%rd10+20];
	setp.eq.s32 	%p11, %r10, 0;
	@%p11 bra 	$L__BB0_11;
	shf.l.wrap.b32 	%r293, %r294, %r293, %r10;
	ld.local.u32 	%r129, [%rd10+16];
	shf.l.wrap.b32 	%r294, %r129, %r294, %r10;
$L__BB0_11:
	shr.u32 	%r130, %r293, 30;
	shf.l.wrap.b32 	%r131, %r294, %r293, 2;
	shl.b32 	%r132, %r294, 2;
	shr.u32 	%r133, %r131, 31;
	add.s32 	%r134, %r133, %r130;
	neg.s32 	%r135, %r134;
	setp.lt.s32 	%p12, %r6, 0;
	selp.b32 	%r295, %r135, %r134, %p12;
	xor.b32  	%r136, %r131, %r6;
	shr.s32 	%r137, %r131, 31;
	xor.b32  	%r138, %r137, %r131;
	xor.b32  	%r139, %r137, %r132;
	cvt.u64.u32 	%rd77, %r138;
	shl.b64 	%rd78, %rd77, 32;
	cvt.u64.u32 	%rd79, %r139;
	or.b64  	%rd80, %rd78, %rd79;
	cvt.rn.f64.s64 	%fd15, %rd80;
	mul.f64 	%fd16, %fd15, 0d3BF921FB54442D19;
	cvt.rn.f32.f64 	%f57, %fd16;
	neg.f32 	%f58, %f57;
	setp.lt.s32 	%p13, %r136, 0;
	selp.f32 	%f200, %f58, %f57, %p13;
$L__BB0_12:
	mul.rn.f32 	%f60, %f200, %f200;
	and.b32  	%r141, %r295, 1;
	setp.eq.b32 	%p14, %r141, 1;
	selp.f32 	%f61, 0f3F800000, %f200, %p14;
	fma.rn.f32 	%f62, %f60, %f61, 0f00000000;
	fma.rn.f32 	%f63, %f60, 0f37CBAC00, 0fBAB607ED;
	selp.f32 	%f64, %f63, 0fB94D4153, %p14;
	selp.f32 	%f65, 0f3D2AAABB, 0f3C0885E4, %p14;
	fma.rn.f32 	%f66, %f64, %f60, %f65;
	selp.f32 	%f67, 0fBEFFFFFF, 0fBE2AAAA8, %p14;
	fma.rn.f32 	%f68, %f66, %f60, %f67;
	fma.rn.f32 	%f69, %f68, %f62, %f61;
	and.b32  	%r142, %r295, 2;
	setp.eq.s32 	%p15, %r142, 0;
	mov.f32 	%f70, 0f00000000;
	sub.f32 	%f71, %f70, %f69;
	selp.f32 	%f10, %f69, %f71, %p15;
	add.f32 	%f11, %f3, %f1;
	mul.f32 	%f72, %f11, 0f3F22F983;
	cvt.rni.s32.f32 	%r299, %f72;
	cvt.rn.f32.s32 	%f73, %r299;
	fma.rn.f32 	%f74, %f73, 0fBFC90FDA, %f11;
	fma.rn.f32 	%f75, %f73, 0fB3A22168, %f74;
	fma.rn.f32 	%f201, %f73, 0fA7C234C5, %f75;
	abs.f32 	%f13, %f11;
	setp.ltu.f32 	%p16, %f13, 0f47CE4780;
	@%p16 bra 	$L__BB0_20;
	setp.neu.f32 	%p17, %f13, 0f7F800000;
	@%p17 bra 	$L__BB0_15;
	mov.f32 	%f78, 0f00000000;
	mul.rn.f32 	%f201, %f11, %f78;
	mov.b32 	%r299, 0;
	bra.uni 	$L__BB0_20;
$L__BB0_15:
	mov.b32 	%r20, %f11;
	shl.b32 	%r144, %r20, 8;
	or.b32  	%r21, %r144, -2147483648;
	mov.b64 	%rd142, 0;
	mov.b32 	%r296, 0;
	mov.u64 	%rd140, __cudart_i2opi_f;
	mov.u64 	%rd141, %rd2;
$L__BB0_16:
	.pragma "nounroll";
	ld.global.nc.u32 	%r145, [%rd140];
	mad.wide.u32 	%rd83, %r145, %r21, %rd142;
	shr.u64 	%rd142, %rd83, 32;
	st.local.u32 	[%rd141], %rd83;
	add.s32 	%r296, %r296, 1;
	add.s64 	%rd141, %rd141, 4;
	add.s64 	%rd140, %rd140, 4;
	setp.ne.s32 	%p18, %r296, 6;
	@%p18 bra 	$L__BB0_16;
	shr.u32 	%r146, %r20, 23;
	st.local.u32 	[%rd2+24], %rd142;
	and.b32  	%r24, %r146, 31;
	and.b32  	%r147, %r146, 224;
	add.s32 	%r148, %r147, -128;
	shr.u32 	%r149, %r148, 5;
	mul.wide.u32 	%rd84, %r149, 4;
	sub.s64 	%rd17, %rd2, %rd84;
	ld.local.u32 	%r297, [%rd17+24];
	ld.local.u32 	%r298, [%rd17+20];
	setp.eq.s32 	%p19, %r24, 0;
	@%p19 bra 	$L__BB0_19;
	shf.l.wrap.b32 	%r297, %r298, %r297, %r24;
	ld.local.u32 	%r150, [%rd17+16];
	shf.l.wrap.b32 	%r298, %r150, %r298, %r24;
$L__BB0_19:
	shr.u32 	%r151, %r297, 30;
	shf.l.wrap.b32 	%r152, %r298, %r297, 2;
	shl.b32 	%r153, %r298, 2;
	shr.u32 	%r154, %r152, 31;
	add.s32 	%r155, %r154, %r151;
	neg.s32 	%r156, %r155;
	setp.lt.s32 	%p20, %r20, 0;
	selp.b32 	%r299, %r156, %r155, %p20;
	xor.b32  	%r157, %r152, %r20;
	shr.s32 	%r158, %r152, 31;
	xor.b32  	%r159, %r158, %r152;
	xor.b32  	%r160, %r158, %r153;
	cvt.u64.u32 	%rd85, %r159;
	shl.b64 	%rd86, %rd85, 32;
	cvt.u64.u32 	%rd87, %r160;
	or.b64  	%rd88, %rd86, %rd87;
	cvt.rn.f64.s64 	%fd17, %rd88;
	mul.f64 	%fd18, %fd17, 0d3BF921FB54442D19;
	cvt.rn.f32.f64 	%f76, %fd18;
	neg.f32 	%f77, %f76;
	setp.lt.s32 	%p21, %r157, 0;
	selp.f32 	%f201, %f77, %f76, %p21;
$L__BB0_20:
	setp.ltu.f32 	%p22, %f6, 0f47CE4780;
	mul.f32 	%f79, %f201, %f201;
	fma.rn.f32 	%f80, %f79, 0f3C190000, 0f3B560000;
	fma.rn.f32 	%f81, %f80, %f79, 0f3CC70000;
	fma.rn.f32 	%f82, %f81, %f79, 0f3D5B0000;
	fma.rn.f32 	%f83, %f82, %f79, 0f3E089438;
	fma.rn.f32 	%f84, %f83, %f79, 0f3EAAAA88;
	mul.rn.f32 	%f85, %f79, %f201;
	fma.rn.f32 	%f86, %f84, %f85, %f201;
	abs.f32 	%f87, %f201;
	setp.eq.f32 	%p23, %f87, 0f3A00B43C;
	selp.f32 	%f88, %f201, %f86, %p23;
	and.b32  	%r162, %r299, 1;
	setp.eq.b32 	%p24, %r162, 1;
	neg.f32 	%f89, %f88;
	rcp.approx.ftz.f32 	%f90, %f89;
	selp.f32 	%f91, %f90, %f88, %p24;
	div.rn.f32 	%f17, %f10, %f91;
	@%p22 bra 	$L__BB0_28;
	setp.neu.f32 	%p25, %f6, 0f7F800000;
	@%p25 bra 	$L__BB0_23;
	mov.f32 	%f94, 0f00000000;
	mul.rn.f32 	%f202, %f1, %f94;
	mov.b32 	%r303, 0;
	bra.uni 	$L__BB0_28;
$L__BB0_23:
	mov.b32 	%r33, %f1;
	shl.b32 	%r164, %r33, 8;
	or.b32  	%r34, %r164, -2147483648;
	mov.b64 	%rd145, 0;
	mov.b32 	%r300, 0;
	mov.u64 	%rd143, __cudart_i2opi_f;
	mov.u64 	%rd144, %rd2;
$L__BB0_24:
	.pragma "nounroll";
	ld.global.nc.u32 	%r165, [%rd143];
	mad.wide.u32 	%rd91, %r165, %r34, %rd145;
	shr.u64 	%rd145, %rd91, 32;
	st.local.u32 	[%rd144], %rd91;
	add.s32 	%r300, %r300, 1;
	add.s64 	%rd144, %rd144, 4;
	add.s64 	%rd143, %rd143, 4;
	setp.ne.s32 	%p26, %r300, 6;
	@%p26 bra 	$L__BB0_24;
	shr.u32 	%r166, %r33, 23;
	st.local.u32 	[%rd2+24], %rd145;
	and.b32  	%r37, %r166, 31;
	and.b32  	%r167, %r166, 224;
	add.s32 	%r168, %r167, -128;
	shr.u32 	%r169, %r168, 5;
	mul.wide.u32 	%rd92, %r169, 4;
	sub.s64 	%rd24, %rd2, %rd92;
	ld.local.u32 	%r301, [%rd24+24];
	ld.local.u32 	%r302, [%rd24+20];
	setp.eq.s32 	%p27, %r37, 0;
	@%p27 bra 	$L__BB0_27;
	shf.l.wrap.b32 	%r301, %r302, %r301, %r37;
	ld.local.u32 	%r170, [%rd24+16];
	shf.l.wrap.b32 	%r302, %r170, %r302, %r37;
$L__BB0_27:
	shr.u32 	%r171, %r301, 30;
	shf.l.wrap.b32 	%r172, %r302, %r301, 2;
	shl.b32 	%r173, %r302, 2;
	shr.u32 	%r174, %r172, 31;
	add.s32 	%r175, %r174, %r171;
	neg.s32 	%r176, %r175;
	setp.lt.s32 	%p28, %r33, 0;
	selp.b32 	%r303, %r176, %r175, %p28;
	xor.b32  	%r177, %r172, %r33;
	shr.s32 	%r178, %r172, 31;
	xor.b32  	%r179, %r178, %r172;
	xor.b32  	%r180, %r178, %r173;
	cvt.u64.u32 	%rd93, %r179;
	shl.b64 	%rd94, %rd93, 32;
	cvt.u64.u32 	%rd95, %r180;
	or.b64  	%rd96, %rd94, %rd95;
	cvt.rn.f64.s64 	%fd19, %rd96;
	mul.f64 	%fd20, %fd19, 0d3BF921FB54442D19;
	cvt.rn.f32.f64 	%f92, %fd20;
	neg.f32 	%f93, %f92;
	setp.lt.s32 	%p29, %r177, 0;
	selp.f32 	%f202, %f93, %f92, %p29;
$L__BB0_28:
	add.s32 	%r182, %r303, 1;
	mul.rn.f32 	%f95, %f202, %f202;
	and.b32  	%r183, %r303, 1;
	setp.eq.b32 	%p30, %r183, 1;
	selp.f32 	%f96, %f202, 0f3F800000, %p30;
	fma.rn.f32 	%f97, %f95, %f96, 0f00000000;
	fma.rn.f32 	%f98, %f95, 0f37CBAC00, 0fBAB607ED;
	selp.f32 	%f99, 0fB94D4153, %f98, %p30;
	selp.f32 	%f100, 0f3C0885E4, 0f3D2AAABB, %p30;
	fma.rn.f32 	%f101, %f99, %f95, %f100;
	selp.f32 	%f102, 0fBE2AAAA8, 0fBEFFFFFF, %p30;
	fma.rn.f32 	%f103, %f101, %f95, %f102;
	fma.rn.f32 	%f104, %f103, %f97, %f96;
	and.b32  	%r184, %r182, 2;
	setp.eq.s32 	%p31, %r184, 0;
	mov.f32 	%f105, 0f00000000;
	sub.f32 	%f106, %f105, %f104;
	selp.f32 	%f107, %f104, %f106, %p31;
	sub.f32 	%f108, %f17, %f107;
	div.rn.f32 	%f203, %f4, %f108;
$L__BB0_29:
	setp.gt.f32 	%p32, %f203, 0f41F00000;
	setp.lt.f32 	%p33, %f203, 0f00000000;
	selp.f32 	%f109, 0f41F00000, %f203, %p33;
	selp.f32 	%f23, 0f41F00000, %f109, %p32;
	mul.f32 	%f110, %f1, 0f3F22F983;
	cvt.rni.s32.f32 	%r323, %f110;
	cvt.rn.f32.s32 	%f111, %r323;
	fma.rn.f32 	%f112, %f111, 0fBFC90FDA, %f1;
	fma.rn.f32 	%f113, %f111, 0fB3A22168, %f112;
	fma.rn.f32 	%f208, %f111, 0fA7C234C5, %f113;
	abs.f32 	%f25, %f1;
	setp.ltu.f32 	%p34, %f25, 0f47CE4780;
	mov.u32 	%r307, %r323;
	mov.f32 	%f204, %f208;
	@%p34 bra 	$L__BB0_37;
	setp.neu.f32 	%p35, %f25, 0f7F800000;
	@%p35 bra 	$L__BB0_32;
	mov.f32 	%f116, 0f00000000;
	mul.rn.f32 	%f204, %f1, %f116;
	mov.b32 	%r307, 0;
	bra.uni 	$L__BB0_37;
$L__BB0_32:
	mov.b32 	%r47, %f1;
	shl.b32 	%r186, %r47, 8;
	or.b32  	%r48, %r186, -2147483648;
	mov.b64 	%rd148, 0;
	mov.b32 	%r304, 0;
	mov.u64 	%rd146, __cudart_i2opi_f;
	mov.u64 	%rd147, %rd2;
$L__BB0_33:
	.pragma "nounroll";
	ld.global.nc.u32 	%r187, [%rd146];
	mad.wide.u32 	%rd99, %r187, %r48, %rd148;
	shr.u64 	%rd148, %rd99, 32;
	st.local.u32 	[%rd147], %rd99;
	add.s32 	%r304, %r304, 1;
	add.s64 	%rd147, %rd147, 4;
	add.s64 	%rd146, %rd146, 4;
	setp.ne.s32 	%p36, %r304, 6;
	@%p36 bra 	$L__BB0_33;
	shr.u32 	%r188, %r47, 23;
	st.local.u32 	[%rd2+24], %rd148;
	and.b32  	%r51, %r188, 31;
	and.b32  	%r189, %r188, 224;
	add.s32 	%r190, %r189, -128;
	shr.u32 	%r191, %r190, 5;
	mul.wide.u32 	%rd100, %r191, 4;
	sub.s64 	%rd31, %rd2, %rd100;
	ld.local.u32 	%r305, [%rd31+24];
	ld.local.u32 	%r306, [%rd31+20];
	setp.eq.s32 	%p37, %r51, 0;
	@%p37 bra 	$L__BB0_36;
	shf.l.wrap.b32 	%r305, %r306, %r305, %r51;
	ld.local.u32 	%r192, [%rd31+16];
	shf.l.wrap.b32 	%r306, %r192, %r306, %r51;
$L__BB0_36:
	shr.u32 	%r193, %r305, 30;
	shf.l.wrap.b32 	%r194, %r306, %r305, 2;
	shl.b32 	%r195, %r306, 2;
	shr.u32 	%r196, %r194, 31;
	add.s32 	%r197, %r196, %r193;
	neg.s32 	%r198, %r197;
	setp.lt.s32 	%p38, %r47, 0;
	selp.b32 	%r307, %r198, %r197, %p38;
	xor.b32  	%r199, %r194, %r47;
	shr.s32 	%r200, %r194, 31;
	xor.b32  	%r201, %r200, %r194;
	xor.b32  	%r202, %r200, %r195;
	cvt.u64.u32 	%rd101, %r201;
	shl.b64 	%rd102, %rd101, 32;
	cvt.u64.u32 	%rd103, %r202;
	or.b64  	%rd104, %rd102, %rd103;
	cvt.rn.f64.s64 	%fd21, %rd104;
	mul.f64 	%fd22, %fd21, 0d3BF921FB54442D19;
	cvt.rn.f32.f64 	%f114, %fd22;
	neg.f32 	%f115, %f114;
	setp.lt.s32 	%p39, %r199, 0;
	selp.f32 	%f204, %f115, %f114, %p39;
$L__BB0_37:
	mul.rn.f32 	%f117, %f204, %f204;
	and.b32  	%r204, %r307, 1;
	setp.eq.b32 	%p40, %r204, 1;
	selp.f32 	%f118, 0f3F800000, %f204, %p40;
	fma.rn.f32 	%f119, %f117, %f118, 0f00000000;
	fma.rn.f32 	%f120, %f117, 0f37CBAC00, 0fBAB607ED;
	selp.f32 	%f121, %f120, 0fB94D4153, %p40;
	selp.f32 	%f122, 0f3D2AAABB, 0f3C0885E4, %p40;
	fma.rn.f32 	%f123, %f121, %f117, %f122;
	selp.f32 	%f124, 0fBEFFFFFF, 0fBE2AAAA8, %p40;
	fma.rn.f32 	%f125, %f123, %f117, %f124;
	fma.rn.f32 	%f126, %f125, %f119, %f118;
	and.b32  	%r205, %r307, 2;
	setp.eq.s32 	%p41, %r205, 0;
	mov.f32 	%f127, 0f00000000;
	sub.f32 	%f128, %f127, %f126;
	selp.f32 	%f29, %f126, %f128, %p41;
	mov.f32 	%f129, 0f40490FD8;
	sub.f32 	%f30, %f129, %f2;
	mul.f32 	%f130, %f30, 0f3F22F983;
	cvt.rni.s32.f32 	%r319, %f130;
	cvt.rn.f32.s32 	%f131, %r319;
	fma.rn.f32 	%f132, %f131, 0fBFC90FDA, %f30;
	fma.rn.f32 	%f133, %f131, 0fB3A22168, %f132;
	fma.rn.f32 	%f207, %f131, 0fA7C234C5, %f133;
	abs.f32 	%f32, %f30;
	setp.ltu.f32 	%p42, %f32, 0f47CE4780;
	mov.u32 	%r311, %r319;
	mov.f32 	%f205, %f207;
	@%p42 bra 	$L__BB0_45;
	setp.neu.f32 	%p43, %f32, 0f7F800000;
	@%p43 bra 	$L__BB0_40;
	mov.f32 	%f136, 0f00000000;
	mul.rn.f32 	%f205, %f30, %f136;
	mov.b32 	%r311, 0;
	bra.uni 	$L__BB0_45;
$L__BB0_40:
	mov.b32 	%r61, %f30;
	shl.b32 	%r207, %r61, 8;
	or.b32  	%r62, %r207, -2147483648;
	mov.b64 	%rd151, 0;
	mov.b32 	%r308, 0;
	mov.u64 	%rd149, __cudart_i2opi_f;
	mov.u64 	%rd150, %rd2;
$L__BB0_41:
	.pragma "nounroll";
	ld.global.nc.u32 	%r208, [%rd149];
	mad.wide.u32 	%rd107, %r208, %r62, %rd151;
	shr.u64 	%rd151, %rd107, 32;
	st.local.u32 	[%rd150], %rd107;
	add.s32 	%r308, %r308, 1;
	add.s64 	%rd150, %rd150, 4;
	add.s64 	%rd149, %rd149, 4;
	setp.ne.s32 	%p44, %r308, 6;
	@%p44 bra 	$L__BB0_41;
	shr.u32 	%r209, %r61, 23;
	st.local.u32 	[%rd2+24], %rd151;
	and.b32  	%r65, %r209, 31;
	and.b32  	%r210, %r209, 224;
	add.s32 	%r211, %r210, -128;
	shr.u32 	%r212, %r211, 5;
	mul.wide.u32 	%rd108, %r212, 4;
	sub.s64 	%rd38, %rd2, %rd108;
	ld.local.u32 	%r309, [%rd38+24];
	ld.local.u32 	%r310, [%rd38+20];
	setp.eq.s32 	%p45, %r65, 0;
	@%p45 bra 	$L__BB0_44;
	shf.l.wrap.b32 	%r309, %r310, %r309, %r65;
	ld.local.u32 	%r213, [%rd38+16];
	shf.l.wrap.b32 	%r310, %r213, %r310, %r65;
$L__BB0_44:
	shr.u32 	%r214, %r309, 30;
	shf.l.wrap.b32 	%r215, %r310, %r309, 2;
	shl.b32 	%r216, %r310, 2;
	shr.u32 	%r217, %r215, 31;
	add.s32 	%r218, %r217, %r214;
	neg.s32 	%r219, %r218;
	setp.lt.s32 	%p46, %r61, 0;
	selp.b32 	%r311, %r219, %r218, %p46;
	xor.b32  	%r220, %r215, %r61;
	shr.s32 	%r221, %r215, 31;
	xor.b32  	%r222, %r221, %r215;
	xor.b32  	%r223, %r221, %r216;
	cvt.u64.u32 	%rd109, %r222;
	shl.b64 	%rd110, %rd109, 32;
	cvt.u64.u32 	%rd111, %r223;
	or.b64  	%rd112, %rd110, %rd111;
	cvt.rn.f64.s64 	%fd23, %rd112;
	mul.f64 	%fd24, %fd23, 0d3BF921FB54442D19;
	cvt.rn.f32.f64 	%f134, %fd24;
	neg.f32 	%f135, %f134;
	setp.lt.s32 	%p47, %r220, 0;
	selp.f32 	%f205, %f135, %f134, %p47;
$L__BB0_45:
	setp.ltu.f32 	%p48, %f25, 0f47CE4780;
	add.s32 	%r225, %r311, 1;
	mul.rn.f32 	%f137, %f205, %f205;
	and.b32  	%r226, %r311, 1;
	setp.eq.b32 	%p49, %r226, 1;
	selp.f32 	%f138, %f205, 0f3F800000, %p49;
	fma.rn.f32 	%f139, %f137, %f138, 0f00000000;
	fma.rn.f32 	%f140, %f137, 0f37CBAC00, 0fBAB607ED;
	selp.f32 	%f141, 0fB94D4153, %f140, %p49;
	selp.f32 	%f142, 0f3C0885E4, 0f3D2AAABB, %p49;
	fma.rn.f32 	%f143, %f141, %f137, %f142;
	selp.f32 	%f144, 0fBE2AAAA8, 0fBEFFFFFF, %p49;
	fma.rn.f32 	%f145, %f143, %f137, %f144;
	fma.rn.f32 	%f146, %f145, %f139, %f138;
	and.b32  	%r227, %r225, 2;
	setp.eq.s32 	%p50, %r227, 0;
	mov.f32 	%f147, 0f00000000;
	sub.f32 	%f148, %f147, %f146;
	selp.f32 	%f149, %f146, %f148, %p50;
	mul.f32 	%f150, %f23, %f29;
	mul.f32 	%f36, %f150, %f149;
	mov.u32 	%r315, %r323;
	mov.f32 	%f206, %f208;
	@%p48 bra 	$L__BB0_53;
	setp.neu.f32 	%p51, %f25, 0f7F800000;
	@%p51 bra 	$L__BB0_48;
	mov.f32 	%f153, 0f00000000;
	mul.rn.f32 	%f206, %f1, %f153;
	mov.b32 	%r315, 0;
	bra.uni 	$L__BB0_53;
$L__BB0_48:
	mov.b32 	%r74, %f1;
	shl.b32 	%r229, %r74, 8;
	or.b32  	%r75, %r229, -2147483648;
	mov.b64 	%rd154, 0;
	mov.b32 	%r312, 0;
	mov.u64 	%rd152, __cudart_i2opi_f;
	mov.u64 	%rd153, %rd2;
$L__BB0_49:
	.pragma "nounroll";
	ld.global.nc.u32 	%r230, [%rd152];
	mad.wide.u32 	%rd115, %r230, %r75, %rd154;
	shr.u64 	%rd154, %rd115, 32;
	st.local.u32 	[%rd153], %rd115;
	add.s32 	%r312, %r312, 1;
	add.s64 	%rd153, %rd153, 4;
	add.s64 	%rd152, %rd152, 4;
	setp.ne.s32 	%p52, %r312, 6;
	@%p52 bra 	$L__BB0_49;
	shr.u32 	%r231, %r74, 23;
	st.local.u32 	[%rd2+24], %rd154;
	and.b32  	%r78, %r231, 31;
	and.b32  	%r232, %r231, 224;
	add.s32 	%r233, %r232, -128;
	shr.u32 	%r234, %r233, 5;
	mul.wide.u32 	%rd116, %r234, 4;
	sub.s64 	%rd45, %rd2, %rd116;
	ld.local.u32 	%r313, [%rd45+24];
	ld.local.u32 	%r314, [%rd45+20];
	setp.eq.s32 	%p53, %r78, 0;
	@%p53 bra 	$L__BB0_52;
	shf.l.wrap.b32 	%r313, %r314, %r313, %r78;
	ld.local.u32 	%r235, [%rd45+16];
	shf.l.wrap.b32 	%r314, %r235, %r314, %r78;
$L__BB0_52:
	shr.u32 	%r236, %r313, 30;
	shf.l.wrap.b32 	%r237, %r314, %r313, 2;
	shl.b32 	%r238, %r314, 2;
	shr.u32 	%r239, %r237, 31;
	add.s32 	%r240, %r239, %r236;
	neg.s32 	%r241, %r240;
	setp.lt.s32 	%p54, %r74, 0;
	selp.b32 	%r315, %r241, %r240, %p54;
	xor.b32  	%r242, %r237, %r74;
	shr.s32 	%r243, %r237, 31;
	xor.b32  	%r244, %r243, %r237;
	xor.b32  	%r245, %r243, %r238;
	cvt.u64.u32 	%rd117, %r244;
	shl.b64 	%rd118, %rd117, 32;
	cvt.u64.u32 	%rd119, %r245;
	or.b64  	%rd120, %rd118, %rd119;
	cvt.rn.f64.s64 	%fd25, %rd120;
	mul.f64 	%fd26, %fd25, 0d3BF921FB54442D19;
	cvt.rn.f32.f64 	%f151, %fd26;
	neg.f32 	%f152, %f151;
	setp.lt.s32 	%p55, %r242, 0;
	selp.f32 	%f206, %f152, %f151, %p55;
$L__BB0_53:
	setp.ltu.f32 	%p56, %f32, 0f47CE4780;
	mul.rn.f32 	%f154, %f206, %f206;
	and.b32  	%r247, %r315, 1;
	setp.eq.b32 	%p57, %r247, 1;
	selp.f32 	%f155, 0f3F800000, %f206, %p57;
	fma.rn.f32 	%f156, %f154, %f155, 0f00000000;
	fma.rn.f32 	%f157, %f154, 0f37CBAC00, 0fBAB607ED;
	selp.f32 	%f158, %f157, 0fB94D4153, %p57;
	selp.f32 	%f159, 0f3D2AAABB, 0f3C0885E4, %p57;
	fma.rn.f32 	%f160, %f158, %f154, %f159;
	selp.f32 	%f161, 0fBEFFFFFF, 0fBE2AAAA8, %p57;
	fma.rn.f32 	%f162, %f160, %f154, %f161;
	fma.rn.f32 	%f163, %f162, %f156, %f155;
	and.b32  	%r248, %r315, 2;
	setp.eq.s32 	%p58, %r248, 0;
	mov.f32 	%f164, 0f00000000;
	sub.f32 	%f165, %f164, %f163;
	selp.f32 	%f40, %f163, %f165, %p58;
	@%p56 bra 	$L__BB0_61;
	setp.neu.f32 	%p59, %f32, 0f7F800000;
	@%p59 bra 	$L__BB0_56;
	mov.f32 	%f168, 0f00000000;
	mul.rn.f32 	%f207, %f30, %f168;
	mov.b32 	%r319, 0;
	bra.uni 	$L__BB0_61;
$L__BB0_56:
	mov.b32 	%r87, %f30;
	shl.b32 	%r250, %r87, 8;
	or.b32  	%r88, %r250, -2147483648;
	mov.b64 	%rd157, 0;
	mov.b32 	%r316, 0;
	mov.u64 	%rd155, __cudart_i2opi_f;
	mov.u64 	%rd156, %rd2;
$L__BB0_57:
	.pragma "nounroll";
	ld.global.nc.u32 	%r251, [%rd155];
	mad.wide.u32 	%rd123, %r251, %r88, %rd157;
	shr.u64 	%rd157, %rd123, 32;
	st.local.u32 	[%rd156], %rd123;
	add.s32 	%r316, %r316, 1;
	add.s64 	%rd156, %rd156, 4;
	add.s64 	%rd155, %rd155, 4;
	setp.ne.s32 	%p60, %r316, 6;
	@%p60 bra 	$L__BB0_57;
	shr.u32 	%r252, %r87, 23;
	st.local.u32 	[%rd2+24], %rd157;
	and.b32  	%r91, %r252, 31;
	and.b32  	%r253, %r252, 224;
	add.s32 	%r254, %r253, -128;
	shr.u32 	%r255, %r254, 5;
	mul.wide.u32 	%rd124, %r255, 4;
	sub.s64 	%rd52, %rd2, %rd124;
	ld.local.u32 	%r317, [%rd52+24];
	ld.local.u32 	%r318, [%rd52+20];
	setp.eq.s32 	%p61, %r91, 0;
	@%p61 bra 	$L__BB0_60;
	shf.l.wrap.b32 	%r317, %r318, %r317, %r91;
	ld.local.u32 	%r256, [%rd52+16];
	shf.l.wrap.b32 	%r318, %r256, %r318, %r91;
$L__BB0_60:
	shr.u32 	%r257, %r317, 30;
	shf.l.wrap.b32 	%r258, %r318, %r317, 2;
	shl.b32 	%r259, %r318, 2;
	shr.u32 	%r260, %r258, 31;
	add.s32 	%r261, %r260, %r257;
	neg.s32 	%r262, %r261;
	setp.lt.s32 	%p62, %r87, 0;
	selp.b32 	%r319, %r262, %r261, %p62;
	xor.b32  	%r263, %r258, %r87;
	shr.s32 	%r264, %r258, 31;
	xor.b32  	%r265, %r264, %r258;
	xor.b32  	%r266, %r264, %r259;
	cvt.u64.u32 	%rd125, %r265;
	shl.b64 	%rd126, %rd125, 32;
	cvt.u64.u32 	%rd127, %r266;
	or.b64  	%rd128, %rd126, %rd127;
	cvt.rn.f64.s64 	%fd27, %rd128;
	mul.f64 	%fd28, %fd27, 0d3BF921FB54442D19;
	cvt.rn.f32.f64 	%f166, %fd28;
	neg.f32 	%f167, %f166;
	setp.lt.s32 	%p63, %r263, 0;
	selp.f32 	%f207, %f167, %f166, %p63;
$L__BB0_61:
	setp.ltu.f32 	%p64, %f25, 0f47CE4780;
	mul.rn.f32 	%f169, %f207, %f207;
	and.b32  	%r268, %r319, 1;
	setp.eq.b32 	%p65, %r268, 1;
	selp.f32 	%f170, 0f3F800000, %f207, %p65;
	fma.rn.f32 	%f171, %f169, %f170, 0f00000000;
	fma.rn.f32 	%f172, %f169, 0f37CBAC00, 0fBAB607ED;
	selp.f32 	%f173, %f172, 0fB94D4153, %p65;
	selp.f32 	%f174, 0f3D2AAABB, 0f3C0885E4, %p65;
	fma.rn.f32 	%f175, %f173, %f169, %f174;
	selp.f32 	%f176, 0fBEFFFFFF, 0fBE2AAAA8, %p65;
	fma.rn.f32 	%f177, %f175, %f169, %f176;
	fma.rn.f32 	%f178, %f177, %f171, %f170;
	and.b32  	%r269, %r319, 2;
	setp.eq.s32 	%p66, %r269, 0;
	mov.f32 	%f179, 0f00000000;
	sub.f32 	%f180, %f179, %f178;
	selp.f32 	%f181, %f178, %f180, %p66;
	mul.f32 	%f182, %f23, %f40;
	mul.f32 	%f44, %f182, %f181;
	@%p64 bra 	$L__BB0_69;
	setp.neu.f32 	%p67, %f25, 0f7F800000;
	@%p67 bra 	$L__BB0_64;
	mov.f32 	%f185, 0f00000000;
	mul.rn.f32 	%f208, %f1, %f185;
	mov.b32 	%r323, 0;
	bra.uni 	$L__BB0_69;
$L__BB0_64:
	mov.b32 	%r100, %f1;
	shl.b32 	%r271, %r100, 8;
	or.b32  	%r101, %r271, -2147483648;
	mov.b64 	%rd160, 0;
	mov.b32 	%r320, 0;
	mov.u64 	%rd158, __cudart_i2opi_f;
	mov.u64 	%rd159, %rd2;
$L__BB0_65:
	.pragma "nounroll";
	ld.global.nc.u32 	%r272, [%rd158];
	mad.wide.u32 	%rd131, %r272, %r101, %rd160;
	shr.u64 	%rd160, %rd131, 32;
	st.local.u32 	[%rd159], %rd131;
	add.s32 	%r320, %r320, 1;
	add.s64 	%rd159, %rd159, 4;
	add.s64 	%rd158, %rd158, 4;
	setp.ne.s32 	%p68, %r320, 6;
	@%p68 bra 	$L__BB0_65;
	shr.u32 	%r273, %r100, 23;
	st.local.u32 	[%rd2+24], %rd160;
	and.b32  	%r104, %r273, 31;
	and.b32  	%r274, %r273, 224;
	add.s32 	%r275, %r274, -128;
	shr.u32 	%r276, %r275, 5;
	mul.wide.u32 	%rd132, %r276, 4;
	sub.s64 	%rd59, %rd2, %rd132;
	ld.local.u32 	%r321, [%rd59+24];
	ld.local.u32 	%r322, [%rd59+20];
	setp.eq.s32 	%p69, %r104, 0;
	@%p69 bra 	$L__BB0_68;
	shf.l.wrap.b32 	%r321, %r322, %r321, %r104;
	ld.local.u32 	%r277, [%rd59+16];
	shf.l.wrap.b32 	%r322, %r277, %r322, %r104;
$L__BB0_68:
	shr.u32 	%r278, %r321, 30;
	shf.l.wrap.b32 	%r279, %r322, %r321, 2;
	shl.b32 	%r280, %r322, 2;
	shr.u32 	%r281, %r279, 31;
	add.s32 	%r282, %r281, %r278;
	neg.s32 	%r283, %r282;
	setp.lt.s32 	%p70, %r100, 0;
	selp.b32 	%r323, %r283, %r282, %p70;
	xor.b32  	%r284, %r279, %r100;
	shr.s32 	%r285, %r279, 31;
	xor.b32  	%r286, %r285, %r279;
	xor.b32  	%r287, %r285, %r280;
	cvt.u64.u32 	%rd133, %r286;
	shl.b64 	%rd134, %rd133, 32;
	cvt.u64.u32 	%rd135, %r287;
	or.b64  	%rd136, %rd134, %rd135;
	cvt.rn.f64.s64 	%fd29, %rd136;
	mul.f64 	%fd30, %fd29, 0d3BF921FB54442D19;
	cvt.rn.f32.f64 	%f183, %fd30;
	neg.f32 	%f184, %f183;
	setp.lt.s32 	%p71, %r284, 0;
	selp.f32 	%f208, %f184, %f183, %p71;
$L__BB0_69:
	add.s32 	%r289, %r323, 1;
	mul.rn.f32 	%f186, %f208, %f208;
	and.b32  	%r290, %r323, 1;
	setp.eq.b32 	%p72, %r290, 1;
	selp.f32 	%f187, %f208, 0f3F800000, %p72;
	fma.rn.f32 	%f188, %f186, %f187, 0f00000000;
	fma.rn.f32 	%f189, %f186, 0f37CBAC00, 0fBAB607ED;
	selp.f32 	%f190, 0fB94D4153, %f189, %p72;
	selp.f32 	%f191, 0f3C0885E4, 0f3D2AAABB, %p72;
	fma.rn.f32 	%f192, %f190, %f186, %f191;
	selp.f32 	%f193, 0fBE2AAAA8, 0fBEFFFFFF, %p72;
	fma.rn.f32 	%f194, %f192, %f186, %f193;
	fma.rn.f32 	%f195, %f194, %f188, %f187;
	and.b32  	%r291, %r289, 2;
	setp.eq.s32 	%p73, %r291, 0;
	mov.f32 	%f196, 0f00000000;
	sub.f32 	%f197, %f196, %f195;
	selp.f32 	%f198, %f195, %f197, %p73;
	mul.f32 	%f199, %f23, %f198;
	st.global.f32 	[%rd3], %f36;
	st.global.f32 	[%rd3+4], %f199;
	st.global.f32 	[%rd3+8], %f44;
	st.global.f32 	[%rd3+20], %f23;
$L__BB0_70:
	ret;

}
	// .globl	_Z17get_voxels_kernelPhPfPiS0_S1_S_S0_
.visible .entry _Z17get_voxels_kernelPhPfPiS0_S1_S_S0_(
	.param .u64 .ptr .align 1 _Z17get_voxels_kernelPhPfPiS0_S1_S_S0__param_0,
	.param .u64 .ptr .align 1 _Z17get_voxels_kernelPhPfPiS0_S1_S_S0__param_1,
	.param .u64 .ptr .align 1 _Z17get_voxels_kernelPhPfPiS0_S1_S_S0__param_2,
	.param .u64 .ptr .align 1 _Z17get_voxels_kernelPhPfPiS0_S1_S_S0__param_3,
	.param .u64 .ptr .align 1 _Z17get_voxels_kernelPhPfPiS0_S1_S_S0__param_4,
	.param .u64 .ptr .align 1 _Z17get_voxels_kernelPhPfPiS0_S1_S_S0__param_5,
	.param .u64 .ptr .align 1 _Z17get_voxels_kernelPhPfPiS0_S1_S_S0__param_6
)
{
	.reg .pred 	%p<39>;
	.reg .b16 	%rs<2>;
	.reg .b32 	%r<63>;
	.reg .b32 	%f<105>;
	.reg .b64 	%rd<17>;
	.reg .b64 	%fd<25>;

	ld.param.u64 	%rd2, [_Z17get_voxels_kernelPhPfPiS0_S1_S_S0__param_1];
	ld.param.u64 	%rd5, [_Z17get_voxels_kernelPhPfPiS0_S1_S_S0__param_2];
	ld.param.u64 	%rd6, [_Z17get_voxels_kernelPhPfPiS0_S1_S_S0__param_3];
	ld.param.u64 	%rd3, [_Z17get_voxels_kernelPhPfPiS0_S1_S_S0__param_4];
	ld.param.u64 	%rd4, [_Z17get_voxels_kernelPhPfPiS0_S1_S_S0__param_5];
	ld.param.u64 	%rd7, [_Z17get_voxels_kernelPhPfPiS0_S1_S_S0__param_6];
	cvta.to.global.u64 	%rd1, %rd6;
	cvta.to.global.u64 	%rd8, %rd5;
	cvta.to.global.u64 	%rd9, %rd7;
	ld.global.f32 	%f1, [%rd9];
	ld.global.f32 	%f2, [%rd9+24];
	ld.global.f32 	%f3, [%rd9+28];
	ld.global.f32 	%f4, [%rd9+20];
	ld.global.f32 	%f17, [%rd9+8];
	cvt.rzi.s32.f32 	%r1, %f17;
	ld.global.f32 	%f18, [%rd9+12];
	cvt.rzi.s32.f32 	%r2, %f18;
	ld.global.f32 	%f19, [%rd9+16];
	cvt.rzi.s32.f32 	%r3, %f19;
	ld.global.f32 	%f5, [%rd9+36];
	mov.u32 	%r30, %tid.x;
	mov.u32 	%r31, %ctaid.x;
	mov.u32 	%r32, %ntid.x;
	mad.lo.s32 	%r4, %r31, %r32, %r30;
	ld.global.u32 	%r33, [%rd8];
	setp.ge.s32 	%p1, %r4, %r33;
	@%p1 bra 	$L__BB1_21;
	cvta.to.global.u64 	%rd10, %rd2;
	mul.lo.s32 	%r34, %r4, 6;
	ld.global.f32 	%f6, [%rd1+8];
	mul.wide.s32 	%rd11, %r34, 4;
	add.s64 	%rd12, %rd10, %rd11;
	ld.global.f32 	%f7, [%rd12];
	ld.global.f32 	%f20, [%rd12+4];
	ld.global.f32 	%f21, [%rd12+8];
	ld.global.f32 	%f10, [%rd12+20];
	setp.eq.f32 	%p2, %f7, 0f00000000;
	setp.eq.f32 	%p3, %f20, 0f00000000;
	and.pred  	%p4, %p2, %p3;
	setp.eq.f32 	%p5, %f21, 0f00000000;
	and.pred  	%p6, %p4, %p5;
	@%p6 bra 	$L__BB1_21;
	ld.global.f32 	%f22, [%rd1+20];
	ld.global.f32 	%f24, [%rd1+16];
	ld.global.f32 	%f26, [%rd1+12];
	ld.global.f32 	%f28, [%rd1+4];
	ld.global.f32 	%f30, [%rd1];
	setp.lt.f32 	%p7, %f7, %f30;
	setp.gt.f32 	%p8, %f7, %f28;
	setp.lt.f32 	%p9, %f20, %f6;
	or.pred  	%p10, %p7, %p9;
	or.pred  	%p11, %p10, %p8;
	setp.gt.f32 	%p12, %f20, %f26;
	or.pred  	%p13, %p11, %p12;
	setp.lt.f32 	%p14, %f21, %f24;
	or.pred  	%p15, %p13, %p14;
	setp.gt.f32 	%p16, %f21, %f22;
	or.pred  	%p17, %p15, %p16;
	@%p17 bra 	$L__BB1_21;
	cvta.to.global.u64 	%rd13, %rd3;
	ld.global.u32 	%r5, [%rd13];
	setp.ne.s32 	%p18, %r5, 1;
	@%p18 bra 	$L__BB1_7;
	neg.f32 	%f11, %f7;
	abs.f32 	%f31, %f11;
	abs.f32 	%f32, %f10;
	add.f32 	%f33, %f31, %f32;
	mul.f32 	%f34, %f2, 0f3F000000;
	mul.f32 	%f35, %f34, %f33;
	div.rn.f32 	%f36, %f35, %f4;
	mul.f32 	%f37, %f3, 0f3F000000;
	mul.f32 	%f12, %f37, %f33;
	abs.f32 	%f38, %f21;
	setp.gt.f32 	%p19, %f38, %f36;
	@%p19 bra 	$L__BB1_21;
	sub.f32 	%f39, %f20, %f6;
	sub.f32 	%f40, %f39, %f5;
	abs.f32 	%f41, %f40;
	div.rn.f32 	%f42, %f12, %f4;
	setp.gt.f32 	%p20, %f41, %f42;
	@%p20 bra 	$L__BB1_21;
	div.rn.f32 	%f43, %f11, %f1;
	cvt.rmi.f32.f32 	%f44, %f43;
	cvt.rzi.s32.f32 	%r56, %f44;
	div.rn.f32 	%f45, %f21, %f1;
	shr.u32 	%r36, %r3, 31;
	add.s32 	%r37, %r3, %r36;
	shr.s32 	%r38, %r37, 1;
	cvt.rn.f32.s32 	%f46, %r38;
	add.f32 	%f47, %f45, %f46;
	cvt.rmi.f32.f32 	%f48, %f47;
	cvt.rzi.s32.f32 	%r54, %f48;
	cvt.f64.f32 	%fd1, %f20;
	cvt.f64.f32 	%fd2, %f6;
	sub.f64 	%fd3, %fd1, %fd2;
	cvt.f64.f32 	%fd4, %f1;
	div.rn.f64 	%fd5, %fd3, %fd4;
	cvt.rmi.f64.f64 	%fd6, %fd5;
	cvt.rzi.s32.f64 	%r55, %fd6;
$L__BB1_7:
	setp.ne.s32 	%p21, %r5, 2;
	@%p21 bra 	$L__BB1_11;
	abs.f32 	%f49, %f21;
	abs.f32 	%f50, %f10;
	add.f32 	%f51, %f49, %f50;
	mul.f32 	%f52, %f2, 0f3F000000;
	mul.f32 	%f53, %f52, %f51;
	div.rn.f32 	%f54, %f53, %f4;
	mul.f32 	%f55, %f3, 0f3F000000;
	mul.f32 	%f13, %f55, %f51;
	abs.f32 	%f56, %f7;
	setp.gt.f32 	%p22, %f56, %f54;
	@%p22 bra 	$L__BB1_21;
	sub.f32 	%f57, %f20, %f6;
	sub.f32 	%f58, %f57, %f5;
	abs.f32 	%f59, %f58;
	div.rn.f32 	%f60, %f13, %f4;
	setp.gt.f32 	%p23, %f59, %f60;
	@%p23 bra 	$L__BB1_21;
	div.rn.f32 	%f61, %f21, %f1;
	cvt.rmi.f32.f32 	%f62, %f61;
	cvt.rzi.s32.f32 	%r56, %f62;
	div.rn.f32 	%f63, %f7, %f1;
	shr.u32 	%r39, %r3, 31;
	add.s32 	%r40, %r3, %r39;
	shr.s32 	%r41, %r40, 1;
	cvt.rn.f32.s32 	%f64, %r41;
	add.f32 	%f65, %f63, %f64;
	cvt.rmi.f32.f32 	%f66, %f65;
	cvt.rzi.s32.f32 	%r54, %f66;
	cvt.f64.f32 	%fd7, %f20;
	cvt.f64.f32 	%fd8, %f6;
	sub.f64 	%fd9, %fd7, %fd8;
	cvt.f64.f32 	%fd10, %f1;
	div.rn.f64 	%fd11, %fd9, %fd10;
	cvt.rmi.f64.f64 	%fd12, %fd11;
	cvt.rzi.s32.f64 	%r55, %fd12;
$L__BB1_11:
	setp.ne.s32 	%p24, %r5, 3;
	@%p24 bra 	$L__BB1_15;
	neg.f32 	%f67, %f21;
	abs.f32 	%f68, %f7;
	abs.f32 	%f69, %f10;
	add.f32 	%f70, %f68, %f69;
	mul.f32 	%f71, %f2, 0f3F000000;
	mul.f32 	%f72, %f71, %f70;
	div.rn.f32 	%f73, %f72, %f4;
	mul.f32 	%f74, %f3, 0f3F000000;
	mul.f32 	%f14, %f74, %f70;
	abs.f32 	%f75, %f67;
	setp.gt.f32 	%p25, %f75, %f73;
	@%p25 bra 	$L__BB1_21;
	sub.f32 	%f76, %f20, %f6;
	sub.f32 	%f77, %f76, %f5;
	abs.f32 	%f78, %f77;
	div.rn.f32 	%f79, %f14, %f4;
	setp.gt.f32 	%p26, %f78, %f79;
	@%p26 bra 	$L__BB1_21;
	div.rn.f32 	%f80, %f7, %f1;
	cvt.rmi.f32.f32 	%f81, %f80;
	cvt.rzi.s32.f32 	%r56, %f81;
	shr.u32 	%r42, %r3, 31;
	add.s32 	%r43, %r3, %r42;
	shr.s32 	%r44, %r43, 1;
	cvt.rn.f32.s32 	%f82, %r44;
	div.rn.f32 	%f83, %f21, %f1;
	sub.f32 	%f84, %f82, %f83;
	cvt.rmi.f32.f32 	%f85, %f84;
	cvt.rzi.s32.f32 	%r54, %f85;
	cvt.f64.f32 	%fd13, %f20;
	cvt.f64.f32 	%fd14, %f6;
	sub.f64 	%fd15, %fd13, %fd14;
	cvt.f64.f32 	%fd16, %f1;
	div.rn.f64 	%fd17, %fd15, %fd16;
	cvt.rmi.f64.f64 	%fd18, %fd17;
	cvt.rzi.s32.f64 	%r55, %fd18;
$L__BB1_15:
	setp.ne.s32 	%p27, %r5, 4;
	@%p27 bra 	$L__BB1_19;
	neg.f32 	%f15, %f21;
	abs.f32 	%f86, %f15;
	abs.f32 	%f87, %f10;
	add.f32 	%f88, %f86, %f87;
	mul.f32 	%f89, %f2, 0f3F000000;
	mul.f32 	%f90, %f89, %f88;
	div.rn.f32 	%f91, %f90, %f4;
	mul.f32 	%f92, %f3, 0f3F000000;
	mul.f32 	%f93, %f92, %f88;
	div.rn.f32 	%f16, %f93, %f4;
	neg.f32 	%f94, %f7;
	abs.f32 	%f95, %f94;
	setp.gt.f32 	%p28, %f95, %f91;
	@%p28 bra 	$L__BB1_21;
	sub.f32 	%f96, %f20, %f6;
	sub.f32 	%f97, %f96, %f5;
	abs.f32 	%f98, %f97;
	setp.gt.f32 	%p29, %f98, %f16;
	@%p29 bra 	$L__BB1_21;
	div.rn.f32 	%f99, %f15, %f1;
	cvt.rmi.f32.f32 	%f100, %f99;
	cvt.rzi.s32.f32 	%r56, %f100;
	shr.u32 	%r45, %r3, 31;
	add.s32 	%r46, %r3, %r45;
	shr.s32 	%r47, %r46, 1;
	cvt.rn.f32.s32 	%f101, %r47;
	div.rn.f32 	%f102, %f7, %f1;
	sub.f32 	%f103, %f101, %f102;
	cvt.rmi.f32.f32 	%f104, %f103;
	cvt.rzi.s32.f32 	%r54, %f104;
	cvt.f64.f32 	%fd19, %f20;
	cvt.f64.f32 	%fd20, %f6;
	sub.f64 	%fd21, %fd19, %fd20;
	cvt.f64.f32 	%fd22, %f1;
	div.rn.f64 	%fd23, %fd21, %fd22;
	cvt.rmi.f64.f64 	%fd24, %fd23;
	cvt.rzi.s32.f64 	%r55, %fd24;
$L__BB1_19:
	or.b32  	%r48, %r54, %r55;
	setp.ge.s32 	%p30, %r54, %r1;
	setp.lt.s32 	%p31, %r48, 0;
	setp.ge.s32 	%p32, %r55, %r2;
	or.pred  	%p33, %p30, %p32;
	or.pred  	%p34, %p33, %p31;
	setp.lt.s32 	%p35, %r56, 0;
	or.pred  	%p36, %p34, %p35;
	setp.ge.s32 	%p37, %r56, %r3;
	or.pred  	%p38, %p36, %p37;
	@%p38 bra 	$L__BB1_21;
	mad.lo.s32 	%r49, %r56, %r2, %r55;
	mad.lo.s32 	%r50, %r49, %r1, %r54;
	cvt.s64.s32 	%rd14, %r50;
	cvta.to.global.u64 	%rd15, %rd4;
	add.s64 	%rd16, %rd15, %rd14;
	mov.b16 	%rs1, 1;
	st.global.u8 	[%rd16], %rs1;
$L__BB1_21:
	ret;

}
	// .globl	_Z28get_depth_mapping_idx_kernelPhPfS0_
.visible .entry _Z28get_depth_mapping_idx_kernelPhPfS0_(
	.param .u64 .ptr .align 1 _Z28get_depth_mapping_idx_kernelPhPfS0__param_0,
	.param .u64 .ptr .align 1 _Z28get_depth_mapping_idx_kernelPhPfS0__param_1,
	.param .u64 .ptr .align 1 _Z28get_depth_mapping_idx_kernelPhPfS0__param_2
)
{
	.reg .pred 	%p<13>;
	.reg .b16 	%rs<2>;
	.reg .b32 	%r<29>;
	.reg .b32 	%f<7>;
	.reg .b64 	%rd<11>;

	ld.param.u64 	%rd2, [_Z28get_depth_mapping_idx_kernelPhPfS0__param_0];
	ld.param.u64 	%rd3, [_Z28get_depth_mapping_idx_kernelPhPfS0__param_1];
	ld.param.u64 	%rd4, [_Z28get_depth_mapping_idx_kernelPhPfS0__param_2];
	cvta.to.global.u64 	%rd1, %rd4;
	ld.global.f32 	%f1, [%rd1+8];
	cvt.rzi.s32.f32 	%r8, %f1;
	ld.global.f32 	%f2, [%rd1+12];
	cvt.rzi.s32.f32 	%r9, %f2;
	ld.global.f32 	%f3, [%rd1+16];
	cvt.rzi.s32.f32 	%r10, %f3;
	mov.u32 	%r12, %ctaid.x;
	mov.u32 	%r13, %ntid.x;
	mov.u32 	%r14, %tid.x;
	mad.lo.s32 	%r15, %r12, %r13, %r14;
	mov.u32 	%r16, %ctaid.y;
	mov.u32 	%r17, %ntid.y;
	mov.u32 	%r18, %tid.y;
	mad.lo.s32 	%r19, %r16, %r17, %r18;
	mov.u32 	%r20, %ctaid.z;
	mov.u32 	%r21, %ntid.z;
	mov.u32 	%r22, %tid.z;
	mad.lo.s32 	%r23, %r20, %r21, %r22;
	setp.lt.s32 	%p1, %r15, 0;
	setp.ge.s32 	%p2, %r15, %r8;
	setp.ge.s32 	%p3, %r19, %r9;
	or.pred  	%p4, %p2, %p3;
	or.pred  	%p5, %p4, %p1;
	setp.ge.s32 	%p6, %r23, %r10;
	or.pred  	%p7, %p5, %p6;
	@%p7 bra 	$L__BB2_3;
	ld.global.f32 	%f4, [%rd1+24];
	ld.global.f32 	%f5, [%rd1+28];
	cvta.to.global.u64 	%rd5, %rd2;
	mad.lo.s32 	%r24, %r9, %r23, %r19;
	mad.lo.s32 	%r6, %r24, %r8, %r15;
	cvt.s64.s32 	%rd6, %r6;
	add.s64 	%rd7, %rd5, %rd6;
	ld.global.u8 	%rs1, [%rd7];
	setp.eq.s16 	%p8, %rs1, 0;
	cvt.rzi.s32.f32 	%r25, %f4;
	setp.ge.s32 	%p9, %r15, %r25;
	cvt.rzi.s32.f32 	%r26, %f5;
	setp.ge.s32 	%p10, %r19, %r26;
	or.pred  	%p11, %p9, %p10;
	or.pred  	%p12, %p11, %p8;
	@%p12 bra 	$L__BB2_3;
	cvt.rn.f32.s32 	%f6, %r6;
	mad.lo.s32 	%r28, %r25, %r19, %r15;
	cvta.to.global.u64 	%rd8, %rd3;
	mul.wide.u32 	%rd9, %r28, 4;
	add.s64 	%rd10, %rd8, %rd9;
	st.global.f32 	[%rd10], %f6;
$L__BB2_3:
	ret;

}
	// .globl	_Z18get_one_hot_kernelPfPiS_S0_S_
.visible .entry _Z18get_one_hot_kernelPfPiS_S0_S_(
	.param .u64 .ptr .align 1 _Z18get_one_hot_kernelPfPiS_S0_S__param_0,
	.param .u64 .ptr .align 1 _Z18get_one_hot_kernelPfPiS_S0_S__param_1,
	.param .u64 .ptr .align 1 _Z18get_one_hot_kernelPfPiS_S0_S__param_2,
	.param .u64 .ptr .align 1 _Z18get_one_hot_kernelPfPiS_S0_S__param_3,
	.param .u64 .ptr .align 1 _Z18get_one_hot_kernelPfPiS_S0_S__param_4
)
{
	.reg .pred 	%p<22>;
	.reg .b32 	%r<33>;
	.reg .b32 	%f<36>;
	.reg .b64 	%rd<15>;

	ld.param.u64 	%rd1, [_Z18get_one_hot_kernelPfPiS_S0_S__param_0];
	ld.param.u64 	%rd5, [_Z18get_one_hot_kernelPfPiS_S0_S__param_1];
	ld.param.u64 	%rd2, [_Z18get_one_hot_kernelPfPiS_S0_S__param_2];
	ld.param.u64 	%rd3, [_Z18get_one_hot_kernelPfPiS_S0_S__param_3];
	ld.param.u64 	%rd4, [_Z18get_one_hot_kernelPfPiS_S0_S__param_4];
	cvta.to.global.u64 	%rd6, %rd5;
	mov.u32 	%r7, %tid.x;
	mov.u32 	%r8, %ctaid.x;
	mov.u32 	%r9, %ntid.x;
	mad.lo.s32 	%r1, %r8, %r9, %r7;
	ld.global.u32 	%r10, [%rd6];
	setp.ge.s32 	%p1, %r1, %r10;
	@%p1 bra 	$L__BB3_4;
	cvta.to.global.u64 	%rd7, %rd1;
	cvta.to.global.u64 	%rd8, %rd2;
	shl.b32 	%r11, %r1, 2;
	mul.wide.s32 	%rd9, %r11, 4;
	add.s64 	%rd10, %rd7, %rd9;
	ld.global.f32 	%f6, [%rd10];
	ld.global.f32 	%f7, [%rd10+4];
	ld.global.f32 	%f8, [%rd10+8];
	ld.global.f32 	%f4, [%rd10+12];
	ld.global.f32 	%f9, [%rd8];
	ld.global.f32 	%f10, [%rd8+4];
	ld.global.f32 	%f12, [%rd8+8];
	ld.global.f32 	%f13, [%rd8+12];
	ld.global.f32 	%f15, [%rd8+16];
	ld.global.f32 	%f17, [%rd8+20];
	setp.lt.f32 	%p2, %f6, %f9;
	setp.gt.f32 	%p3, %f6, %f10;
	setp.lt.f32 	%p4, %f7, %f12;
	or.pred  	%p5, %p2, %p4;
	or.pred  	%p6, %p5, %p3;
	setp.gt.f32 	%p7, %f7, %f13;
	or.pred  	%p8, %p6, %p7;
	setp.lt.f32 	%p9, %f8, %f15;
	or.pred  	%p10, %p8, %p9;
	setp.gt.f32 	%p11, %f8, %f17;
	or.pred  	%p12, %p10, %p11;
	@%p12 bra 	$L__BB3_4;
	cvta.to.global.u64 	%rd11, %rd4;
	ld.global.f32 	%f19, [%rd11];
	mul.f32 	%f20, %f19, 0f40800000;
	ld.global.f32 	%f21, [%rd11+8];
	mul.f32 	%f22, %f21, 0f3F000000;
	cvt.rzi.s32.f32 	%r12, %f22;
	ld.global.f32 	%f23, [%rd11+12];
	mul.f32 	%f24, %f23, 0f3E800000;
	cvt.rzi.s32.f32 	%r13, %f24;
	ld.global.f32 	%f25, [%rd11+16];
	mul.f32 	%f26, %f25, 0f3F000000;
	cvt.rzi.s32.f32 	%r14, %f26;
	div.rn.f32 	%f27, %f6, %f20;
	cvt.rmi.f32.f32 	%f28, %f27;
	cvt.rzi.s32.f32 	%r16, %f28;
	shr.u32 	%r18, %r12, 31;
	add.s32 	%r19, %r12, %r18;
	shr.s32 	%r20, %r19, 1;
	add.s32 	%r4, %r16, %r20;
	sub.f32 	%f29, %f7, %f12;
	div.rn.f32 	%f30, %f29, %f20;
	cvt.rmi.f32.f32 	%f31, %f30;
	cvt.rzi.s32.f32 	%r21, %f31;
	div.rn.f32 	%f32, %f8, %f20;
	cvt.rmi.f32.f32 	%f33, %f32;
	cvt.rzi.s32.f32 	%r22, %f33;
	shr.u32 	%r24, %r14, 31;
	add.s32 	%r25, %r14, %r24;
	shr.s32 	%r26, %r25, 1;
	add.s32 	%r6, %r26, %r22;
	or.b32  	%r27, %r4, %r21;
	setp.ge.s32 	%p13, %r4, %r12;
	setp.lt.s32 	%p14, %r27, 0;
	setp.ge.s32 	%p15, %r21, %r13;
	or.pred  	%p16, %p13, %p15;
	or.pred  	%p17, %p16, %p14;
	setp.lt.s32 	%p18, %r6, 0;
	or.pred  	%p19, %p17, %p18;
	setp.ge.s32 	%p20, %r6, %r14;
	or.pred  	%p21, %p19, %p20;
	@%p21 bra 	$L__BB3_4;
	mad.lo.s32 	%r28, %r6, %r13, %r21;
	mad.lo.s32 	%r29, %r28, %r12, %r4;
	mul.lo.s32 	%r30, %r29, 12;
	cvt.rn.f32.s32 	%f34, %r30;
	add.f32 	%f35, %f4, %f34;
	cvt.rzi.s32.f32 	%r31, %f35;
	cvta.to.global.u64 	%rd12, %rd3;
	mul.wide.s32 	%rd13, %r31, 4;
	add.s64 	%rd14, %rd12, %rd13;
	atom.global.add.u32 	%r32, [%rd14], 1;
$L__BB3_4:
	ret;

}
	// .globl	_Z13get_gt_kernelPiPhPf
.visible .entry _Z13get_gt_kernelPiPhPf(
	.param .u64 .ptr .align 1 _Z13get_gt_kernelPiPhPf_param_0,
	.param .u64 .ptr .align 1 _Z13get_gt_kernelPiPhPf_param_1,
	.param .u64 .ptr .align 1 _Z13get_gt_kernelPiPhPf_param_2
)
{
	.reg .pred 	%p<14>;
	.reg .b16 	%rs<12>;
	.reg .b32 	%r<45>;
	.reg .b32 	%f<7>;
	.reg .b64 	%rd<11>;

	ld.param.u64 	%rd1, [_Z13get_gt_kernelPiPhPf_param_0];
	ld.param.u64 	%rd2, [_Z13get_gt_kernelPiPhPf_param_1];
	ld.param.u64 	%rd3, [_Z13get_gt_kernelPiPhPf_param_2];
	cvta.to.global.u64 	%rd4, %rd3;
	mov.u32 	%r2, %tid.x;
	mov.u32 	%r3, %ctaid.x;
	mov.u32 	%r4, %ntid.x;
	mad.lo.s32 	%r1, %r3, %r4, %r2;
	ld.global.f32 	%f1, [%rd4+8];
	mul.f32 	%f2, %f1, 0f3F000000;
	cvt.rzi.s32.f32 	%r5, %f2;
	ld.global.f32 	%f3, [%rd4+12];
	mul.f32 	%f4, %f3, 0f3E800000;
	cvt.rzi.s32.f32 	%r6, %f4;
	ld.global.f32 	%f5, [%rd4+16];
	mul.f32 	%f6, %f5, 0f3F000000;
	cvt.rzi.s32.f32 	%r7, %f6;
	mul.lo.s32 	%r8, %r6, %r5;
	mul.lo.s32 	%r9, %r8, %r7;
	setp.ge.s32 	%p1, %r1, %r9;
	@%p1 bra 	$L__BB4_3;
	cvta.to.global.u64 	%rd5, %rd1;
	mul.lo.s32 	%r10, %r1, 12;
	mul.wide.s32 	%rd6, %r10, 4;
	add.s64 	%rd7, %rd5, %rd6;
	ld.global.u32 	%r11, [%rd7];
	max.s32 	%r12, %r11, 0;
	ld.global.u32 	%r13, [%rd7+4];
	add.s32 	%r14, %r13, %r11;
	setp.gt.s32 	%p2, %r13, %r12;
	max.s32 	%r15, %r13, %r12;
	selp.u16 	%rs2, 1, 0, %p2;
	ld.global.u32 	%r16, [%rd7+8];
	add.s32 	%r17, %r16, %r14;
	setp.gt.s32 	%p3, %r16, %r15;
	max.s32 	%r18, %r16, %r15;
	selp.b16 	%rs3, 2, %rs2, %p3;
	ld.global.u32 	%r19, [%rd7+12];
	add.s32 	%r20, %r19, %r17;
	setp.gt.s32 	%p4, %r19, %r18;
	max.s32 	%r21, %r19, %r18;
	selp.b16 	%rs4, 3, %rs3, %p4;
	ld.global.u32 	%r22, [%rd7+16];
	add.s32 	%r23, %r22, %r20;
	setp.gt.s32 	%p5, %r22, %r21;
	max.s32 	%r24, %r22, %r21;
	selp.b16 	%rs5, 4, %rs4, %p5;
	ld.global.u32 	%r25, [%rd7+20];
	add.s32 	%r26, %r25, %r23;
	setp.gt.s32 	%p6, %r25, %r24;
	max.s32 	%r27, %r25, %r24;
	selp.b16 	%rs6, 5, %rs5, %p6;
	ld.global.u32 	%r28, [%rd7+24];
	add.s32 	%r29, %r28, %r26;
	setp.gt.s32 	%p7, %r28, %r27;
	max.s32 	%r30, %r28, %r27;
	selp.b16 	%rs7, 6, %rs6, %p7;
	ld.global.u32 	%r31, [%rd7+28];
	add.s32 	%r32, %r31, %r29;
	setp.gt.s32 	%p8, %r31, %r30;
	max.s32 	%r33, %r31, %r30;
	selp.b16 	%rs8, 7, %rs7, %p8;
	ld.global.u32 	%r34, [%rd7+32];
	add.s32 	%r35, %r34, %r32;
	setp.gt.s32 	%p9, %r34, %r33;
	max.s32 	%r36, %r34, %r33;
	selp.b16 	%rs9, 8, %rs8, %p9;
	ld.global.u32 	%r37, [%rd7+36];
	add.s32 	%r38, %r37, %r35;
	setp.gt.s32 	%p10, %r37, %r36;
	max.s32 	%r39, %r37, %r36;
	selp.b16 	%rs10, 9, %rs9, %p10;
	ld.global.u32 	%r40, [%rd7+40];
	add.s32 	%r41, %r40, %r38;
	setp.gt.s32 	%p11, %r40, %r39;
	max.s32 	%r42, %r40, %r39;
	selp.b16 	%rs11, 10, %rs10, %p11;
	ld.global.u32 	%r43, [%rd7+44];
	add.s32 	%r44, %r43, %r41;
	setp.gt.s32 	%p12, %r43, %r42;
	selp.b16 	%rs1, 11, %rs11, %p12;
	setp.lt.s32 	%p13, %r44, 33;
	@%p13 bra 	$L__BB4_3;
	cvt.s64.s32 	%rd8, %r1;
	cvta.to.global.u64 	%rd9, %rd2;
	add.s64 	%rd10, %rd9, %rd8;
	st.global.u8 	[%rd10], %rs1;
$L__BB4_3:
	ret;

}
	// .globl	_Z22downsample_grid_kernelPhS_Pf
.visible .entry _Z22downsample_grid_kernelPhS_Pf(
	.param .u64 .ptr .align 1 _Z22downsample_grid_kernelPhS_Pf_param_0,
	.param .u64 .ptr .align 1 _Z22downsample_grid_kernelPhS_Pf_param_1,
	.param .u64 .ptr .align 1 _Z22downsample_grid_kernelPhS_Pf_param_2
)
{
	.reg .pred 	%p<10>;
	.reg .b16 	%rs<4>;
	.reg .b32 	%r<54>;
	.reg .b32 	%f<28>;
	.reg .b64 	%rd<13>;

	ld.param.u64 	%rd3, [_Z22downsample_grid_kernelPhS_Pf_param_0];
	ld.param.u64 	%rd4, [_Z22downsample_grid_kernelPhS_Pf_param_1];
	ld.param.u64 	%rd5, [_Z22downsample_grid_kernelPhS_Pf_param_2];
	cvta.to.global.u64 	%rd1, %rd4;
	cvta.to.global.u64 	%rd6, %rd5;
	mov.u32 	%r32, %tid.x;
	mov.u32 	%r33, %ctaid.x;
	mov.u32 	%r34, %ntid.x;
	mad.lo.s32 	%r1, %r33, %r34, %r32;
	ld.global.f32 	%f6, [%rd6+8];
	cvt.rzi.s32.f32 	%r2, %f6;
	ld.global.f32 	%f7, [%rd6+12];
	cvt.rzi.s32.f32 	%r3, %f7;
	ld.global.f32 	%f8, [%rd6+16];
	cvt.rzi.s32.f32 	%r4, %f8;
	cvt.rn.f32.s32 	%f9, %r2;
	mul.f32 	%f10, %f9, 0f3E800000;
	cvt.rzi.s32.f32 	%r5, %f10;
	cvt.rn.f32.s32 	%f11, %r3;
	mul.f32 	%f12, %f11, 0f3E800000;
	cvt.rzi.s32.f32 	%r6, %f12;
	cvt.rn.f32.s32 	%f13, %r4;
	mul.f32 	%f14, %f13, 0f3E800000;
	cvt.rzi.s32.f32 	%r7, %f14;
	mul.lo.s32 	%r8, %r6, %r5;
	mul.lo.s32 	%r35, %r8, %r7;
	setp.ge.s32 	%p1, %r1, %r35;
	@%p1 bra 	$L__BB5_13;
	div.s32 	%r36, %r1, %r8;
	rem.s32 	%r9, %r36, %r7;
	div.s32 	%r37, %r1, %r5;
	rem.s32 	%r10, %r37, %r6;
	mul.lo.s32 	%r38, %r37, %r5;
	sub.s32 	%r39, %r1, %r38;
	cvt.rn.f32.s32 	%f15, %r39;
	mul.f32 	%f16, %f15, 0f40800000;
	cvt.rzi.s32.f32 	%r45, %f16;
	cvt.rn.f32.s32 	%f17, %r45;
	add.s32 	%r40, %r39, 1;
	cvt.rn.f32.s32 	%f18, %r40;
	mul.f32 	%f1, %f18, 0f40800000;
	setp.leu.f32 	%p2, %f1, %f17;
	@%p2 bra 	$L__BB5_12;
	cvt.rn.f32.s32 	%f19, %r10;
	mul.f32 	%f20, %f19, 0f40800000;
	cvt.rzi.s32.f32 	%r12, %f20;
	cvt.rn.f32.s32 	%f2, %r12;
	add.s32 	%r42, %r10, 1;
	cvt.rn.f32.s32 	%f21, %r42;
	mul.f32 	%f3, %f21, 0f40800000;
	cvt.rn.f32.s32 	%f22, %r9;
	mul.f32 	%f23, %f22, 0f40800000;
	cvt.rzi.s32.f32 	%r13, %f23;
	cvt.rn.f32.s32 	%f4, %r13;
	add.s32 	%r43, %r9, 1;
	cvt.rn.f32.s32 	%f24, %r43;
	mul.f32 	%f5, %f24, 0f40800000;
	mul.lo.s32 	%r14, %r3, %r2;
	mul.lo.s32 	%r15, %r14, %r13;
	cvta.to.global.u64 	%rd2, %rd3;
	mov.b32 	%r52, 0;
$L__BB5_3:
	setp.leu.f32 	%p3, %f3, %f2;
	@%p3 bra 	$L__BB5_9;
	add.s32 	%r18, %r15, %r45;
	mov.u32 	%r47, %r12;
$L__BB5_5:
	setp.leu.f32 	%p4, %f5, %f4;
	@%p4 bra 	$L__BB5_8;
	mad.lo.s32 	%r49, %r47, %r4, %r18;
	mov.u32 	%r50, %r13;
$L__BB5_7:
	cvt.s64.s32 	%rd7, %r49;
	add.s64 	%rd8, %rd2, %rd7;
	ld.global.u8 	%rs1, [%rd8];
	setp.ne.s16 	%p5, %rs1, 0;
	selp.u32 	%r44, 1, 0, %p5;
	add.s32 	%r52, %r52, %r44;
	add.s32 	%r50, %r50, 1;
	cvt.rn.f32.s32 	%f25, %r50;
	setp.gt.f32 	%p6, %f5, %f25;
	add.s32 	%r49, %r49, %r14;
	@%p6 bra 	$L__BB5_7;
$L__BB5_8:
	add.s32 	%r47, %r47, 1;
	cvt.rn.f32.s32 	%f26, %r47;
	setp.gt.f32 	%p7, %f3, %f26;
	@%p7 bra 	$L__BB5_5;
$L__BB5_9:
	add.s32 	%r45, %r45, 1;
	cvt.rn.f32.s32 	%f27, %r45;
	setp.gt.f32 	%p8, %f1, %f27;
	@%p8 bra 	$L__BB5_3;
	setp.lt.s32 	%p9, %r52, 4;
	@%p9 bra 	$L__BB5_12;
	cvt.s64.s32 	%rd11, %r1;
	add.s64 	%rd12, %rd1, %rd11;
	mov.b16 	%rs3, 1;
	st.global.u8 	[%rd12], %rs3;
	bra.uni 	$L__BB5_13;
$L__BB5_12:
	cvt.s64.s32 	%rd9, %r1;
	add.s64 	%rd10, %rd1, %rd9;
	mov.b16 	%rs2, 0;
	st.global.u8 	[%rd10], %rs2;
$L__BB5_13:
	ret;

}
	// .globl	_Z24downsample_limits_kernelPhS_Pf
.visible .entry _Z24downsample_limits_kernelPhS_Pf(
	.param .u64 .ptr .align 1 _Z24downsample_limits_kernelPhS_Pf_param_0,
	.param .u64 .ptr .align 1 _Z24downsample_limits_kernelPhS_Pf_param_1,
	.param .u64 .ptr .align 1 _Z24downsample_limits_kernelPhS_Pf_param_2
)
{
	.reg .pred 	%p<11>;
	.reg .b16 	%rs<4>;
	.reg .b32 	%r<67>;
	.reg .b32 	%f<28>;
	.reg .b64 	%rd<13>;

	ld.param.u64 	%rd3, [_Z24downsample_limits_kernelPhS_Pf_param_0];
	ld.param.u64 	%rd4, [_Z24downsample_limits_kernelPhS_Pf_param_1];
	ld.param.u64 	%rd5, [_Z24downsample_limits_kernelPhS_Pf_param_2];
	cvta.to.global.u64 	%rd1, %rd4;
	cvta.to.global.u64 	%rd6, %rd5;
	mov.u32 	%r38, %tid.x;
	mov.u32 	%r39, %ctaid.x;
	mov.u32 	%r40, %ntid.x;
	mad.lo.s32 	%r1, %r39, %r40, %r38;
	ld.global.f32 	%f6, [%rd6+8];
	cvt.rzi.s32.f32 	%r2, %f6;
	ld.global.f32 	%f7, [%rd6+12];
	cvt.rzi.s32.f32 	%r3, %f7;
	ld.global.f32 	%f8, [%rd6+16];
	cvt.rzi.s32.f32 	%r4, %f8;
	cvt.rn.f32.s32 	%f9, %r2;
	mul.f32 	%f10, %f9, 0f3E800000;
	cvt.rzi.s32.f32 	%r5, %f10;
	cvt.rn.f32.s32 	%f11, %r3;
	mul.f32 	%f12, %f11, 0f3E800000;
	cvt.rzi.s32.f32 	%r6, %f12;
	cvt.rn.f32.s32 	%f13, %r4;
	mul.f32 	%f14, %f13, 0f3E800000;
	cvt.rzi.s32.f32 	%r7, %f14;
	mul.lo.s32 	%r8, %r6, %r5;
	mul.lo.s32 	%r41, %r8, %r7;
	setp.ge.s32 	%p1, %r1, %r41;
	@%p1 bra 	$L__BB6_13;
	div.s32 	%r42, %r1, %r8;
	rem.s32 	%r9, %r42, %r7;
	div.s32 	%r43, %r1, %r5;
	rem.s32 	%r10, %r43, %r6;
	mul.lo.s32 	%r44, %r43, %r5;
	sub.s32 	%r45, %r1, %r44;
	cvt.rn.f32.s32 	%f15, %r45;
	mul.f32 	%f16, %f15, 0f40800000;
	cvt.rzi.s32.f32 	%r53, %f16;
	cvt.rn.f32.s32 	%f17, %r53;
	add.s32 	%r46, %r45, 1;
	cvt.rn.f32.s32 	%f18, %r46;
	mul.f32 	%f1, %f18, 0f40800000;
	setp.leu.f32 	%p2, %f1, %f17;
	@%p2 bra 	$L__BB6_12;
	cvt.rn.f32.s32 	%f19, %r10;
	mul.f32 	%f20, %f19, 0f40800000;
	cvt.rzi.s32.f32 	%r12, %f20;
	cvt.rn.f32.s32 	%f2, %r12;
	add.s32 	%r48, %r10, 1;
	cvt.rn.f32.s32 	%f21, %r48;
	mul.f32 	%f3, %f21, 0f40800000;
	cvt.rn.f32.s32 	%f22, %r9;
	mul.f32 	%f23, %f22, 0f40800000;
	cvt.rzi.s32.f32 	%r13, %f23;
	cvt.rn.f32.s32 	%f4, %r13;
	add.s32 	%r49, %r9, 1;
	cvt.rn.f32.s32 	%f24, %r49;
	mul.f32 	%f5, %f24, 0f40800000;
	mul.lo.s32 	%r14, %r3, %r2;
	mul.lo.s32 	%r15, %r14, %r13;
	cvta.to.global.u64 	%rd2, %rd3;
	mov.b32 	%r64, 0;
	mov.u32 	%r63, %r64;
$L__BB6_3:
	setp.leu.f32 	%p3, %f3, %f2;
	@%p3 bra 	$L__BB6_9;
	add.s32 	%r19, %r15, %r53;
	mov.u32 	%r56, %r12;
$L__BB6_5:
	setp.leu.f32 	%p4, %f5, %f4;
	@%p4 bra 	$L__BB6_8;
	mad.lo.s32 	%r59, %r56, %r4, %r19;
	mov.u32 	%r60, %r13;
$L__BB6_7:
	cvt.s64.s32 	%rd7, %r59;
	add.s64 	%rd8, %rd2, %rd7;
	ld.global.u8 	%rs1, [%rd8];
	setp.eq.s16 	%p5, %rs1, 1;
	selp.u32 	%r50, 1, 0, %p5;
	add.s32 	%r63, %r63, %r50;
	setp.eq.s16 	%p6, %rs1, 2;
	selp.u32 	%r51, 1, 0, %p6;
	add.s32 	%r64, %r64, %r51;
	add.s32 	%r60, %r60, 1;
	cvt.rn.f32.s32 	%f25, %r60;
	setp.gt.f32 	%p7, %f5, %f25;
	add.s32 	%r59, %r59, %r14;
	@%p7 bra 	$L__BB6_7;
$L__BB6_8:
	add.s32 	%r56, %r56, 1;
	cvt.rn.f32.s32 	%f26, %r56;
	setp.gt.f32 	%p8, %f3, %f26;
	@%p8 bra 	$L__BB6_5;
$L__BB6_9:
	add.s32 	%r53, %r53, 1;
	cvt.rn.f32.s32 	%f27, %r53;
	setp.gt.f32 	%p9, %f1, %f27;
	@%p9 bra 	$L__BB6_3;
	add.s32 	%r52, %r64, %r63;
	setp.lt.s32 	%p10, %r52, 4;
	@%p10 bra 	$L__BB6_12;
	cvt.s64.s32 	%rd11, %r1;
	add.s64 	%rd12, %rd1, %rd11;
	mov.b16 	%rs3, 1;
	st.global.u8 	[%rd12], %rs3;
	bra.uni 	$L__BB6_13;
$L__BB6_12:
	cvt.s64.s32 	%rd9, %r1;
	add.s64 	%rd10, %rd1, %rd9;
	mov.b16 	%rs2, 0;
	st.global.u8 	[%rd10], %rs2;
$L__BB6_13:
	ret;

}
	// .globl	_Z24SquaredDistanceTransformPhS_PfS_S0_PiS1_S0_S1_S0_
.visible .entry _Z24SquaredDistanceTransformPhS_PfS_S0_PiS1_S0_S1_S0_(
	.param .u64 .ptr .align 1 _Z24SquaredDistanceTransformPhS_PfS_S0_PiS1_S0_S1_S0__param_0,
	.param .u64 .ptr .align 1 _Z24SquaredDistanceTransformPhS_PfS_S0_PiS1_S0_S1_S0__param_1,
	.param .u64 .ptr .align 1 _Z24SquaredDistanceTransformPhS_PfS_S0_PiS1_S0_S1_S0__param_2,
	.param .u64 .ptr .align 1 _Z24SquaredDistanceTransformPhS_PfS_S0_PiS1_S0_S1_S0__param_3,
	.param .u64 .ptr .align 1 _Z24SquaredDistanceTransformPhS_PfS_S0_PiS1_S0_S1_S0__param_4,
	.param .u64 .ptr .align 1 _Z24SquaredDistanceTransformPhS_PfS_S0_PiS1_S0_S1_S0__param_5,
	.param .u64 .ptr .align 1 _Z24SquaredDistanceTransformPhS_PfS_S0_PiS1_S0_S1_S0__param_6,
	.param .u64 .ptr .align 1 _Z24SquaredDistanceTransformPhS_PfS_S0_PiS1_S0_S1_S0__param_7,
	.param .u64 .ptr .align 1 _Z24SquaredDistanceTransformPhS_PfS_S0_PiS1_S0_S1_S0__param_8,
	.param .u64 .ptr .align 1 _Z24SquaredDistanceTransformPhS_PfS_S0_PiS1_S0_S1_S0__param_9
)
{
	.local .align 4 .b8 	__local_depot7[28];
	.reg .b64 	%SP;
	.reg .b64 	%SPL;
	.reg .pred 	%p<331>;
	.reg .b16 	%rs<56>;
	.reg .b32 	%r<869>;
	.reg .b32 	%f<1047>;
	.reg .b64 	%rd<345>;
	.reg .b64 	%fd<49>;

	mov.u64 	%SPL, __local_depot7;
	ld.param.u64 	%rd92, [_Z24SquaredDistanceTransformPhS_PfS_S0_PiS1_S0_S1_S0__param_0];
	ld.param.u64 	%rd99, [_Z24SquaredDistanceTransformPhS_PfS_S0_PiS1_S0_S1_S0__param_1];
	ld.param.u64 	%rd95, [_Z24SquaredDistanceTransformPhS_PfS_S0_PiS1_S0_S1_S0__param_4];
	ld.param.u64 	%rd96, [_Z24SquaredDistanceTransformPhS_PfS_S0_PiS1_S0_S1_S0__param_5];
	ld.param.u64 	%rd97, [_Z24SquaredDistanceTransformPhS_PfS_S0_PiS1_S0_S1_S0__param_6];
	ld.param.u64 	%rd100, [_Z24SquaredDistanceTransformPhS_PfS_S0_PiS1_S0_S1_S0__param_7];
	ld.param.u64 	%rd98, [_Z24SquaredDistanceTransformPhS_PfS_S0_PiS1_S0_S1_S0__param_8];
	ld.param.u64 	%rd101, [_Z24SquaredDistanceTransformPhS_PfS_S0_PiS1_S0_S1_S0__param_9];
	cvta.to.global.u64 	%rd1, %rd99;
	cvta.to.global.u64 	%rd2, %rd95;
	cvta.to.global.u64 	%rd3, %rd92;
	cvta.to.global.u64 	%rd4, %rd96;
	cvta.to.global.u64 	%rd5, %rd97;
	cvta.to.global.u64 	%rd6, %rd98;
	cvta.to.global.u64 	%rd102, %rd100;
	cvta.to.global.u64 	%rd103, %rd101;
	add.u64 	%rd7, %SPL, 0;
	add.u64 	%rd8, %SPL, 0;
	add.u64 	%rd9, %SPL, 0;
	add.u64 	%rd10, %SPL, 0;
	add.u64 	%rd11, %SPL, 0;
	add.u64 	%rd12, %SPL, 0;
	add.u64 	%rd13, %SPL, 0;
	add.u64 	%rd14, %SPL, 0;
	add.u64 	%rd15, %SPL, 0;
	add.u64 	%rd16, %SPL, 0;
	add.u64 	%rd17, %SPL, 0;
	add.u64 	%rd18, %SPL, 0;
	ld.global.f32 	%f1, [%rd103];
	ld.global.f32 	%f188, [%rd103+4];
	ld.global.f32 	%f2, [%rd103+24];
	ld.global.f32 	%f3, [%rd103+28];
	ld.global.f32 	%f4, [%rd103+20];
	ld.global.f32 	%f5, [%rd103+36];
	ld.global.f32 	%f189, [%rd103+8];
	cvt.rzi.s32.f32 	%r1, %f189;
	ld.global.f32 	%f190, [%rd103+12];
	cvt.rzi.s32.f32 	%r2, %f190;
	ld.global.f32 	%f191, [%rd103+16];
	cvt.rzi.s32.f32 	%r3, %f191;
	ld.global.f32 	%f6, [%rd102];
	ld.global.f32 	%f7, [%rd102+4];
	ld.global.f32 	%f8, [%rd102+8];
	ld.global.f32 	%f9, [%rd102+12];
	ld.global.f32 	%f10, [%rd102+16];
	ld.global.f32 	%f11, [%rd102+20];
	div.rn.f32 	%f192, %f188, %f1;
	mov.f32 	%f193, 0f3F000000;
	copysign.f32 	%f194, %f192, %f193;
	add.rz.f32 	%f195, %f192, %f194;
	cvt.rzi.f32.f32 	%f196, %f195;
	cvt.rzi.s32.f32 	%r4, %f196;
	mov.u32 	%r327, %tid.x;
	mov.u32 	%r328, %ctaid.x;
	mov.u32 	%r329, %ntid.x;
	mad.lo.s32 	%r5, %r328, %r329, %r327;
	mul.lo.s32 	%r6, %r2, %r1;
	mul.lo.s32 	%r330, %r6, %r3;
	setp.ge.s32 	%p1, %r5, %r330;
	@%p1 bra 	$L__BB7_299;
	ld.param.u64 	%rd308, [_Z24SquaredDistanceTransformPhS_PfS_S0_PiS1_S0_S1_S0__param_3];
	ld.param.u64 	%rd307, [_Z24SquaredDistanceTransformPhS_PfS_S0_PiS1_S0_S1_S0__param_2];
	div.s32 	%r331, %r5, %r6;
	rem.s32 	%r7, %r331, %r3;
	div.s32 	%r332, %r5, %r1;
	rem.s32 	%r8, %r332, %r2;
	mul.lo.s32 	%r333, %r332, %r1;
	sub.s32 	%r9, %r5, %r333;
	ld.global.u32 	%r334, [%rd6];
	setp.ne.s32 	%p2, %r334, 1;
	cvt.s64.s32 	%rd116, %r5;
	cvta.to.global.u64 	%rd117, %rd307;
	mul.wide.s32 	%rd118, %r5, 4;
	add.s64 	%rd19, %rd117, %rd118;
	cvta.to.global.u64 	%rd119, %rd308;
	add.s64 	%rd20, %rd119, %rd116;
	@%p2 bra 	$L__BB7_76;
	cvt.rn.f32.s32 	%f197, %r7;
	neg.f32 	%f198, %f197;
	mul.f32 	%f199, %f1, %f198;
	cvt.rn.f32.s32 	%f200, %r9;
	shr.u32 	%r335, %r1, 31;
	add.s32 	%r336, %r1, %r335;
	shr.s32 	%r337, %r336, 1;
	cvt.rn.f32.s32 	%f201, %r337;
	sub.f32 	%f202, %f200, %f201;
	mul.f32 	%f203, %f1, %f202;
	cvt.rn.f32.s32 	%f204, %r8;
	fma.rn.f32 	%f205, %f1, %f204, %f8;
	setp.geu.f32 	%p3, %f199, %f6;
	setp.leu.f32 	%p4, %f199, %f7;
	setp.geu.f32 	%p5, %f205, %f8;
	and.pred  	%p6, %p3, %p5;
	and.pred  	%p7, %p6, %p4;
	setp.leu.f32 	%p8, %f205, %f9;
	and.pred  	%p9, %p7, %p8;
	setp.geu.f32 	%p10, %f203, %f10;
	and.pred  	%p11, %p9, %p10;
	setp.leu.f32 	%p12, %f203, %f11;
	and.pred  	%p13, %p11, %p12;
	@%p13 bra 	$L__BB7_4;
	mov.b32 	%r784, 1157234688;
	st.global.u32 	[%rd19], %r784;
	mov.b16 	%rs55, 3;
	st.global.u8 	[%rd20], %rs55;
	bra.uni 	$L__BB7_299;
$L__BB7_4:
	mul.f32 	%f206, %f203, %f203;
	fma.rn.f32 	%f207, %f199, %f199, %f206;
	sqrt.rn.f32 	%f15, %f207;
	mul.f32 	%f208, %f15, %f15;
	fma.rn.f32 	%f209, %f205, %f205, %f208;
	sqrt.rn.f32 	%f16, %f209;
	div.rn.f32 	%f210, %f205, %f16;
	abs.f32 	%f211, %f210;
	fma.rn.f32 	%f212, %f211, 0fBF000000, 0f3F000000;
	rsqrt.approx.ftz.f32 	%f213, %f212;
	mul.f32 	%f214, %f213, %f212;
	mul.f32 	%f215, %f213, 0fBF000000;
	fma.rn.f32 	%f216, %f214, %f215, 0f3F000000;
	fma.rn.f32 	%f217, %f214, %f216, %f214;
	setp.eq.f32 	%p14, %f211, 0f3F800000;
	selp.f32 	%f218, 0f00000000, %f217, %p14;
	setp.gt.f32 	%p15, %f211, 0f3F0F5C29;
	selp.f32 	%f219, %f218, %f211, %p15;
	mul.f32 	%f220, %f219, %f219;
	fma.rn.f32 	%f221, %f220, 0f3D4DD2F7, 0f3C99CA97;
	fma.rn.f32 	%f222, %f221, %f220, 0f3D3F90E8;
	fma.rn.f32 	%f223, %f222, %f220, 0f3D993CCF;
	fma.rn.f32 	%f224, %f223, %f220, 0f3E2AAC04;
	mul.f32 	%f225, %f220, %f224;
	fma.rn.f32 	%f226, %f225, %f219, %f219;
	mul.f32 	%f227, %f226, 0fC0000000;
	fma.rn.f32 	%f228, 0f3F6EE581, 0f3FD774EB, %f227;
	selp.f32 	%f229, %f228, %f226, %p15;
	setp.num.f32 	%p16, %f229, %f229;
	copysign.f32 	%f230, %f210, %f229;
	selp.f32 	%f231, %f230, %f229, %p16;
	mov.f32 	%f232, 0f3FC90FD8;
	sub.f32 	%f17, %f232, %f231;
	setp.geu.f32 	%p17, %f199, 0f00000000;
	@%p17 bra 	$L__BB7_6;
	div.rn.f32 	%f256, %f203, %f15;
	abs.f32 	%f257, %f256;
	fma.rn.f32 	%f258, %f257, 0fBF000000, 0f3F000000;
	rsqrt.approx.ftz.f32 	%f259, %f258;
	mul.f32 	%f260, %f258, %f259;
	mul.f32 	%f261, %f259, 0fBF000000;
	fma.rn.f32 	%f262, %f260, %f261, 0f3F000000;
	fma.rn.f32 	%f263, %f260, %f262, %f260;
	setp.eq.f32 	%p21, %f257, 0f3F800000;
	selp.f32 	%f264, 0f00000000, %f263, %p21;
	setp.gt.f32 	%p22, %f257, 0f3F0F5C29;
	selp.f32 	%f265, %f264, %f257, %p22;
	mul.f32 	%f266, %f265, %f265;
	fma.rn.f32 	%f267, %f266, 0f3D4DD2F7, 0f3C99CA97;
	fma.rn.f32 	%f268, %f267, %f266, 0f3D3F90E8;
	fma.rn.f32 	%f269, %f268, %f266, 0f3D993CCF;
	fma.rn.f32 	%f270, %f269, %f266, 0f3E2AAC04;
	mul.f32 	%f271, %f266, %f270;
	fma.rn.f32 	%f272, %f271, %f265, %f265;
	mul.f32 	%f273, %f272, 0fC0000000;
	fma.rn.f32 	%f274, 0f3F6EE581, 0f3FD774EB, %f273;
	selp.f32 	%f275, %f274, %f272, %p22;
	setp.num.f32 	%p23, %f275, %f275;
	copysign.f32 	%f276, %f256, %f275;
	selp.f32 	%f1027, %f276, %f275, %p23;
	bra.uni 	$L__BB7_7;
$L__BB7_6:
	div.rn.f32 	%f233, %f203, %f15;
	abs.f32 	%f234, %f233;
	fma.rn.f32 	%f235, %f234, 0fBF000000, 0f3F000000;
	rsqrt.approx.ftz.f32 	%f236, %f235;
	mul.f32 	%f237, %f235, %f236;
	mul.f32 	%f238, %f236, 0fBF000000;
	fma.rn.f32 	%f239, %f237, %f238, 0f3F000000;
	fma.rn.f32 	%f240, %f237, %f239, %f237;
	setp.eq.f32 	%p18, %f234, 0f3F800000;
	selp.f32 	%f241, 0f00000000, %f240, %p18;
	setp.gt.f32 	%p19, %f234, 0f3F0F5C29;
	selp.f32 	%f242, %f241, %f234, %p19;
	mul.f32 	%f243, %f242, %f242;
	fma.rn.f32 	%f244, %f243, 0f3D4DD2F7, 0f3C99CA97;
	fma.rn.f32 	%f245, %f244, %f243, 0f3D3F90E8;
	fma.rn.f32 	%f246, %f245, %f243, 0f3D993CCF;
	fma.rn.f32 	%f247, %f246, %f243, 0f3E2AAC04;
	mul.f32 	%f248, %f243, %f247;
	fma.rn.f32 	%f249, %f248, %f242, %f242;
	mul.f32 	%f250, %f249, 0fC0000000;
	fma.rn.f32 	%f251, 0f3F6EE581, 0f3FD774EB, %f250;
	selp.f32 	%f252, %f251, %f249, %p19;
	setp.num.f32 	%p20, %f252, %f252;
	copysign.f32 	%f253, %f233, %f252;
	selp.f32 	%f254, %f253, %f252, %p20;
	mov.f32 	%f255, 0f40490FD8;
	sub.f32 	%f1027, %f255, %f254;
$L__BB7_7:
	ld.global.u32 	%r338, [%rd5];
	cvt.rn.f64.s32 	%fd1, %r338;
	rcp.rn.f64 	%fd2, %fd1;
	cvt.rn.f32.f64 	%f21, %fd2;
	ld.global.u32 	%r339, [%rd4];
	cvt.rn.f64.s32 	%fd3, %r339;
	mov.f64 	%fd4, 0d4000000000000000;
	div.rn.f64 	%fd5, %fd4, %fd3;
	cvt.rn.f32.f64 	%f277, %fd5;
	mul.f32 	%f278, %f21, 0f40490FD8;
	div.rn.f32 	%f279, %f17, %f278;
	cvt.rzi.s32.f32 	%r340, %f279;
	mul.f32 	%f280, %f277, 0f40490FD8;
	div.rn.f32 	%f281, %f1027, %f280;
	cvt.rzi.s32.f32 	%r341, %f281;
	mad.lo.s32 	%r342, %r340, %r339, %r341;
	cvt.s64.s32 	%rd120, %r342;
	add.s64 	%rd121, %rd3, %rd120;
	ld.global.u8 	%rs1, [%rd121];
	setp.ne.s16 	%p24, %rs1, 0;
	@%p24 bra 	$L__BB7_9;
	mov.b32 	%r783, -1082130432;
	st.global.u32 	[%rd19], %r783;
	bra.uni 	$L__BB7_299;
$L__BB7_9:
	cvt.rn.f32.u16 	%f283, %rs1;
	fma.rn.f32 	%f284, %f283, 0f3F000000, 0fC2F00000;
	mul.f32 	%f285, %f284, %f21;
	mul.f32 	%f286, %f285, 0f40490FD8;
	add.f32 	%f287, %f17, %f286;
	setp.lt.f32 	%p25, %f287, 0f00000000;
	selp.f32 	%f22, 0f3C23D70A, %f286, %p25;
	setp.eq.f32 	%p26, %f22, 0f00000000;
	mov.f32 	%f1031, 0f41F00000;
	@%p26 bra 	$L__BB7_35;
	ld.global.f32 	%f23, [%rd2];
	mul.f32 	%f288, %f17, 0f3F22F983;
	cvt.rni.s32.f32 	%r796, %f288;
	cvt.rn.f32.s32 	%f289, %r796;
	fma.rn.f32 	%f290, %f289, 0fBFC90FDA, %f17;
	fma.rn.f32 	%f291, %f289, 0fB3A22168, %f290;
	fma.rn.f32 	%f1030, %f289, 0fA7C234C5, %f291;
	abs.f32 	%f25, %f17;
	setp.ltu.f32 	%p27, %f25, 0f47CE4780;
	mov.u32 	%r788, %r796;
	mov.f32 	%f1028, %f1030;
	@%p27 bra 	$L__BB7_18;
	setp.neu.f32 	%p28, %f25, 0f7F800000;
	@%p28 bra 	$L__BB7_13;
	mov.f32 	%f294, 0f00000000;
	mul.rn.f32 	%f1028, %f17, %f294;
	mov.b32 	%r788, 0;
	bra.uni 	$L__BB7_18;
$L__BB7_13:
	mov.b32 	%r11, %f17;
	mov.b64 	%rd319, 0;
	mov.b32 	%r785, 0;
	mov.u64 	%rd317, __cudart_i2opi_f;
	shl.b32 	%r345, %r11, 8;
	or.b32  	%r346, %r345, -2147483648;
	mov.u64 	%rd318, %rd18;
$L__BB7_14:
	.pragma "nounroll";
	ld.global.nc.u32 	%r344, [%rd317];
	mad.wide.u32 	%rd124, %r344, %r346, %rd319;
	shr.u64 	%rd319, %rd124, 32;
	st.local.u32 	[%rd318], %rd124;
	add.s32 	%r785, %r785, 1;
	add.s64 	%rd318, %rd318, 4;
	add.s64 	%rd317, %rd317, 4;
	setp.ne.s32 	%p29, %r785, 6;
	@%p29 bra 	$L__BB7_14;
	shr.u32 	%r347, %r11, 23;
	st.local.u32 	[%rd18+24], %rd319;
	and.b32  	%r14, %r347, 31;
	and.b32  	%r348, %r347, 224;
	add.s32 	%r349, %r348, -128;
	shr.u32 	%r350, %r349, 5;
	mul.wide.u32 	%rd125, %r350, 4;
	sub.s64 	%rd27, %rd18, %rd125;
	ld.local.u32 	%r786, [%rd27+24];
	ld.local.u32 	%r787, [%rd27+20];
	setp.eq.s32 	%p30, %r14, 0;
	@%p30 bra 	$L__BB7_17;
	shf.l.wrap.b32 	%r786, %r787, %r786, %r14;
	ld.local.u32 	%r351, [%rd27+16];
	shf.l.wrap.b32 	%r787, %r351, %r787, %r14;
$L__BB7_17:
	shr.u32 	%r352, %r786, 30;
	shf.l.wrap.b32 	%r353, %r787, %r786, 2;
	shl.b32 	%r354, %r787, 2;
	shr.u32 	%r355, %r353, 31;
	add.s32 	%r356, %r355, %r352;
	neg.s32 	%r357, %r356;
	setp.lt.s32 	%p31, %r11, 0;
	selp.b32 	%r788, %r357, %r356, %p31;
	xor.b32  	%r358, %r353, %r11;
	shr.s32 	%r359, %r353, 31;
	xor.b32  	%r360, %r359, %r353;
	xor.b32  	%r361, %r359, %r354;
	cvt.u64.u32 	%rd126, %r360;
	shl.b64 	%rd127, %rd126, 32;
	cvt.u64.u32 	%rd128, %r361;
	or.b64  	%rd129, %rd127, %rd128;
	cvt.rn.f64.s64 	%fd6, %rd129;
	mul.f64 	%fd7, %fd6, 0d3BF921FB54442D19;
	cvt.rn.f32.f64 	%f292, %fd7;
	neg.f32 	%f293, %f292;
	setp.lt.s32 	%p32, %r358, 0;
	selp.f32 	%f1028, %f293, %f292, %p32;
$L__BB7_18:
	mul.rn.f32 	%f295, %f1028, %f1028;
	and.b32  	%r363, %r788, 1;
	setp.eq.b32 	%p33, %r363, 1;
	selp.f32 	%f296, 0f3F800000, %f1028, %p33;
	fma.rn.f32 	%f297, %f295, %f296, 0f00000000;
	fma.rn.f32 	%f298, %f295, 0f37CBAC00, 0fBAB607ED;
	selp.f32 	%f299, %f298, 0fB94D4153, %p33;
	selp.f32 	%f300, 0f3D2AAABB, 0f3C0885E4, %p33;
	fma.rn.f32 	%f301, %f299, %f295, %f300;
	selp.f32 	%f302, 0fBEFFFFFF, 0fBE2AAAA8, %p33;
	fma.rn.f32 	%f303, %f301, %f295, %f302;
	fma.rn.f32 	%f304, %f303, %f297, %f296;
	and.b32  	%r364, %r788, 2;
	setp.eq.s32 	%p34, %r364, 0;
	mov.f32 	%f305, 0f00000000;
	sub.f32 	%f306, %f305, %f304;
	selp.f32 	%f29, %f304, %f306, %p34;
	add.f32 	%f30, %f17, %f22;
	mul.f32 	%f307, %f30, 0f3F22F983;
	cvt.rni.s32.f32 	%r792, %f307;
	cvt.rn.f32.s32 	%f308, %r792;
	fma.rn.f32 	%f309, %f308, 0fBFC90FDA, %f30;
	fma.rn.f32 	%f310, %f308, 0fB3A22168, %f309;
	fma.rn.f32 	%f1029, %f308, 0fA7C234C5, %f310;
	abs.f32 	%f32, %f30;
	setp.ltu.f32 	%p35, %f32, 0f47CE4780;
	@%p35 bra 	$L__BB7_26;
	setp.neu.f32 	%p36, %f32, 0f7F800000;
	@%p36 bra 	$L__BB7_21;
	mov.f32 	%f313, 0f00000000;
	mul.rn.f32 	%f1029, %f30, %f313;
	mov.b32 	%r792, 0;
	bra.uni 	$L__BB7_26;
$L__BB7_21:
	mov.b32 	%r24, %f30;
	shl.b32 	%r366, %r24, 8;
	or.b32  	%r25, %r366, -2147483648;
	mov.b64 	%rd322, 0;
	mov.b32 	%r789, 0;
	mov.u64 	%rd320, __cudart_i2opi_f;
	mov.u64 	%rd321, %rd17;
$L__BB7_22:
	.pragma "nounroll";
	ld.global.nc.u32 	%r367, [%rd320];
	mad.wide.u32 	%rd132, %r367, %r25, %rd322;
	shr.u64 	%rd322, %rd132, 32;
	st.local.u32 	[%rd321], %rd132;
	add.s32 	%r789, %r789, 1;
	add.s64 	%rd321, %rd321, 4;
	add.s64 	%rd320, %rd320, 4;
	setp.ne.s32 	%p37, %r789, 6;
	@%p37 bra 	$L__BB7_22;
	shr.u32 	%r368, %r24, 23;
	st.local.u32 	[%rd17+24], %rd322;
	and.b32  	%r28, %r368, 31;
	and.b32  	%r369, %r368, 224;
	add.s32 	%r370, %r369, -128;
	shr.u32 	%r371, %r370, 5;
	mul.wide.u32 	%rd133, %r371, 4;
	sub.s64 	%rd34, %rd17, %rd133;
	ld.local.u32 	%r790, [%rd34+24];
	ld.local.u32 	%r791, [%rd34+20];
	setp.eq.s32 	%p38, %r28, 0;
	@%p38 bra 	$L__BB7_25;
	shf.l.wrap.b32 	%r790, %r791, %r790, %r28;
	ld.local.u32 	%r372, [%rd34+16];
	shf.l.wrap.b32 	%r791, %r372, %r791, %r28;
$L__BB7_25:
	shr.u32 	%r373, %r790, 30;
	shf.l.wrap.b32 	%r374, %r791, %r790, 2;
	shl.b32 	%r375, %r791, 2;
	shr.u32 	%r376, %r374, 31;
	add.s32 	%r377, %r376, %r373;
	neg.s32 	%r378, %r377;
	setp.lt.s32 	%p39, %r24, 0;
	selp.b32 	%r792, %r378, %r377, %p39;
	xor.b32  	%r379, %r374, %r24;
	shr.s32 	%r380, %r374, 31;
	xor.b32  	%r381, %r380, %r374;
	xor.b32  	%r382, %r380, %r375;
	cvt.u64.u32 	%rd134, %r381;
	shl.b64 	%rd135, %rd134, 32;
	cvt.u64.u32 	%rd136, %r382;
	or.b64  	%rd137, %rd135, %rd136;
	cvt.rn.f64.s64 	%fd8, %rd137;
	mul.f64 	%fd9, %fd8, 0d3BF921FB54442D19;
	cvt.rn.f32.f64 	%f311, %fd9;
	neg.f32 	%f312, %f311;
	setp.lt.s32 	%p40, %r379, 0;
	selp.f32 	%f1029, %f312, %f311, %p40;
$L__BB7_26:
	mul.f32 	%f314, %f1029, %f1029;
	fma.rn.f32 	%f315, %f314, 0f3C190000, 0f3B560000;
	fma.rn.f32 	%f316, %f315, %f314, 0f3CC70000;
	fma.rn.f32 	%f317, %f316, %f314, 0f3D5B0000;
	fma.rn.f32 	%f318, %f317, %f314, 0f3E089438;
	fma.rn.f32 	%f319, %f318, %f314, 0f3EAAAA88;
	mul.rn.f32 	%f320, %f314, %f1029;
	fma.rn.f32 	%f321, %f319, %f320, %f1029;
	abs.f32 	%f322, %f1029;
	setp.eq.f32 	%p42, %f322, 0f3A00B43C;
	selp.f32 	%f323, %f1029, %f321, %p42;
	and.b32  	%r384, %r792, 1;
	setp.eq.b32 	%p43, %r384, 1;
	neg.f32 	%f324, %f323;
	rcp.approx.ftz.f32 	%f325, %f324;
	selp.f32 	%f326, %f325, %f323, %p43;
	div.rn.f32 	%f36, %f29, %f326;
	@%p27 bra 	$L__BB7_34;
	setp.neu.f32 	%p44, %f25, 0f7F800000;
	@%p44 bra 	$L__BB7_29;
	mov.f32 	%f329, 0f00000000;
	mul.rn.f32 	%f1030, %f17, %f329;
	mov.b32 	%r796, 0;
	bra.uni 	$L__BB7_34;
$L__BB7_29:
	mov.b32 	%r37, %f17;
	shl.b32 	%r386, %r37, 8;
	or.b32  	%r38, %r386, -2147483648;
	mov.b64 	%rd323, 0;
	mov.b32 	%r793, 0;
	mov.u64 	%rd140, __cudart_i2opi_f;
$L__BB7_30:
	.pragma "nounroll";
	mul.wide.u32 	%rd139, %r793, 4;
	add.s64 	%rd141, %rd140, %rd139;
	ld.global.nc.u32 	%r387, [%rd141];
	mad.wide.u32 	%rd142, %r387, %r38, %rd323;
	shr.u64 	%rd323, %rd142, 32;
	add.s64 	%rd143, %rd16, %rd139;
	st.local.u32 	[%rd143], %rd142;
	add.s32 	%r793, %r793, 1;
	setp.ne.s32 	%p45, %r793, 6;
	@%p45 bra 	$L__BB7_30;
	shr.u32 	%r388, %r37, 23;
	st.local.u32 	[%rd16+24], %rd323;
	and.b32  	%r41, %r388, 31;
	and.b32  	%r389, %r388, 224;
	add.s32 	%r390, %r389, -128;
	shr.u32 	%r391, %r390, 5;
	mul.wide.u32 	%rd144, %r391, 4;
	sub.s64 	%rd37, %rd16, %rd144;
	ld.local.u32 	%r794, [%rd37+24];
	ld.local.u32 	%r795, [%rd37+20];
	setp.eq.s32 	%p46, %r41, 0;
	@%p46 bra 	$L__BB7_33;
	shf.l.wrap.b32 	%r794, %r795, %r794, %r41;
	ld.local.u32 	%r392, [%rd37+16];
	shf.l.wrap.b32 	%r795, %r392, %r795, %r41;
$L__BB7_33:
	shr.u32 	%r393, %r794, 30;
	shf.l.wrap.b32 	%r394, %r795, %r794, 2;
	shl.b32 	%r395, %r795, 2;
	shr.u32 	%r396, %r394, 31;
	add.s32 	%r397, %r396, %r393;
	neg.s32 	%r398, %r397;
	setp.lt.s32 	%p47, %r37, 0;
	selp.b32 	%r796, %r398, %r397, %p47;
	xor.b32  	%r399, %r394, %r37;
	shr.s32 	%r400, %r394, 31;
	xor.b32  	%r401, %r400, %r394;
	xor.b32  	%r402, %r400, %r395;
	cvt.u64.u32 	%rd145, %r401;
	shl.b64 	%rd146, %rd145, 32;
	cvt.u64.u32 	%rd147, %r402;
	or.b64  	%rd148, %rd146, %rd147;
	cvt.rn.f64.s64 	%fd10, %rd148;
	mul.f64 	%fd11, %fd10, 0d3BF921FB54442D19;
	cvt.rn.f32.f64 	%f327, %fd11;
	neg.f32 	%f328, %f327;
	setp.lt.s32 	%p48, %r399, 0;
	selp.f32 	%f1030, %f328, %f327, %p48;
$L__BB7_34:
	add.s32 	%r404, %r796, 1;
	mul.rn.f32 	%f330, %f1030, %f1030;
	and.b32  	%r405, %r796, 1;
	setp.eq.b32 	%p49, %r405, 1;
	selp.f32 	%f331, %f1030, 0f3F800000, %p49;
	fma.rn.f32 	%f332, %f330, %f331, 0f00000000;
	fma.rn.f32 	%f333, %f330, 0f37CBAC00, 0fBAB607ED;
	selp.f32 	%f334, 0fB94D4153, %f333, %p49;
	selp.f32 	%f335, 0f3C0885E4, 0f3D2AAABB, %p49;
	fma.rn.f32 	%f336, %f334, %f330, %f335;
	selp.f32 	%f337, 0fBE2AAAA8, 0fBEFFFFFF, %p49;
	fma.rn.f32 	%f338, %f336, %f330, %f337;
	fma.rn.f32 	%f339, %f338, %f332, %f331;
	and.b32  	%r406, %r404, 2;
	setp.eq.s32 	%p50, %r406, 0;
	mov.f32 	%f340, 0f00000000;
	sub.f32 	%f341, %f340, %f339;
	selp.f32 	%f342, %f339, %f341, %p50;
	sub.f32 	%f343, %f36, %f342;
	div.rn.f32 	%f1031, %f23, %f343;
$L__BB7_35:
	setp.gt.f32 	%p51, %f1031, 0f41F00000;
	setp.lt.f32 	%p52, %f1031, 0f00000000;
	selp.f32 	%f344, 0f41F00000, %f1031, %p52;
	selp.f32 	%f42, 0f41F00000, %f344, %p51;
	neg.f32 	%f345, %f199;
	abs.f32 	%f346, %f345;
	abs.f32 	%f347, %f42;
	add.f32 	%f348, %f346, %f347;
	mul.f32 	%f349, %f2, 0f3F000000;
	mul.f32 	%f350, %f349, %f348;
	div.rn.f32 	%f351, %f350, %f4;
	mul.f32 	%f352, %f3, 0f3F000000;
	mul.f32 	%f43, %f352, %f348;
	abs.f32 	%f353, %f203;
	setp.gt.f32 	%p53, %f353, %f351;
	@%p53 bra 	$L__BB7_37;
	sub.f32 	%f354, %f205, %f8;
	sub.f32 	%f355, %f354, %f5;
	abs.f32 	%f356, %f355;
	div.rn.f32 	%f357, %f43, %f4;
	setp.leu.f32 	%p54, %f356, %f357;
	@%p54 bra 	$L__BB7_38;
$L__BB7_37:
	mov.b32 	%r782, 1157234688;
	st.global.u32 	[%rd19], %r782;
	mov.b16 	%rs54, 4;
	st.global.u8 	[%rd20], %rs54;
	bra.uni 	$L__BB7_299;
$L__BB7_38:
	setp.neu.f32 	%p55, %f199, 0f00000000;
	setp.neu.f32 	%p56, %f205, 0f00000000;
	or.pred  	%p57, %p55, %p56;
	setp.neu.f32 	%p58, %f203, 0f00000000;
	or.pred  	%p59, %p57, %p58;
	@%p59 bra 	$L__BB7_40;
	mov.b32 	%r781, 1157234688;
	st.global.u32 	[%rd19], %r781;
	mov.b16 	%rs53, 4;
	st.global.u8 	[%rd20], %rs53;
	bra.uni 	$L__BB7_299;
$L__BB7_40:
	cvt.s64.s32 	%rd149, %r5;
	add.s64 	%rd150, %rd1, %rd149;
	ld.global.u8 	%rs5, [%rd150];
	setp.eq.s16 	%p60, %rs5, 0;
	@%p60 bra 	$L__BB7_42;
	mov.b32 	%r407, 0;
	st.global.u32 	[%rd19], %r407;
	mov.b16 	%rs6, 1;
	st.global.u8 	[%rd20], %rs6;
	bra.uni 	$L__BB7_299;
$L__BB7_42:
	sub.f32 	%f358, %f42, %f16;
	abs.f32 	%f359, %f358;
	cvt.f64.f32 	%fd12, %f359;
	setp.lt.f64 	%p61, %fd12, 0d3F50624DD2F1A9FC;
	div.rn.f32 	%f360, %f358, %f359;
	selp.f32 	%f44, 0f3F800000, %f360, %p61;
	st.global.f32 	[%rd19], %f44;
	setp.gt.f32 	%p62, %f44, 0f00000000;
	selp.b16 	%rs7, 0, 2, %p62;
	st.global.u8 	[%rd20], %rs7;
	sub.s32 	%r408, %r9, %r4;
	max.s32 	%r797, %r408, 0;
	add.s32 	%r51, %r4, 1;
	add.s32 	%r409, %r51, %r9;
	min.s32 	%r52, %r1, %r409;
	setp.ge.s32 	%p63, %r797, %r52;
	@%p63 bra 	$L__BB7_76;
	sub.s32 	%r410, %r8, %r4;
	max.s32 	%r53, %r410, 0;
	add.s32 	%r411, %r51, %r8;
	min.s32 	%r54, %r2, %r411;
	sub.s32 	%r412, %r7, %r4;
	max.s32 	%r55, %r412, 0;
	add.s32 	%r413, %r51, %r7;
	min.s32 	%r56, %r3, %r413;
	cvt.rn.f32.s32 	%f45, %r4;
$L__BB7_44:
	setp.ge.s32 	%p64, %r53, %r54;
	@%p64 bra 	$L__BB7_75;
	mov.u32 	%r798, %r53;
$L__BB7_46:
	setp.ge.s32 	%p65, %r55, %r56;
	@%p65 bra 	$L__BB7_74;
	sub.s32 	%r414, %r56, %r55;
	and.b32  	%r59, %r414, 3;
	setp.eq.s32 	%p66, %r59, 0;
	sub.s32 	%r415, %r8, %r798;
	abs.s32 	%r416, %r415;
	cvt.rn.f32.s32 	%f361, %r416;
	mul.f32 	%f362, %f361, %f361;
	sub.s32 	%r417, %r9, %r797;
	abs.s32 	%r418, %r417;
	cvt.rn.f32.s32 	%f363, %r418;
	fma.rn.f32 	%f46, %f363, %f363, %f362;
	mov.u32 	%r799, %r55;
	@%p66 bra 	$L__BB7_59;
	mad.lo.s32 	%r419, %r55, %r2, %r798;
	mad.lo.s32 	%r60, %r419, %r1, %r797;
	cvt.s64.s32 	%rd151, %r60;
	add.s64 	%rd152, %rd1, %rd151;
	ld.global.u8 	%rs8, [%rd152];
	setp.eq.s16 	%p67, %rs8, 0;
	@%p67 bra 	$L__BB7_51;
	sub.s32 	%r420, %r7, %r55;
	abs.s32 	%r421, %r420;
	cvt.rn.f32.s32 	%f364, %r421;
	fma.rn.f32 	%f365, %f364, %f364, %f46;
	sqrt.rn.f32 	%f366, %f365;
	div.rn.f32 	%f47, %f366, %f45;
	ld.global.f32 	%f367, [%rd19];
	abs.f32 	%f368, %f367;
	setp.geu.f32 	%p68, %f47, %f368;
	@%p68 bra 	$L__BB7_51;
	mul.f32 	%f369, %f44, %f47;
	st.global.f32 	[%rd19], %f369;
$L__BB7_51:
	add.s32 	%r799, %r55, 1;
	setp.eq.s32 	%p69, %r59, 1;
	@%p69 bra 	$L__BB7_59;
	add.s32 	%r62, %r60, %r6;
	cvt.s64.s32 	%rd153, %r62;
	add.s64 	%rd154, %rd1, %rd153;
	ld.global.u8 	%rs9, [%rd154];
	setp.eq.s16 	%p70, %rs9, 0;
	@%p70 bra 	$L__BB7_55;
	sub.s32 	%r422, %r7, %r799;
	abs.s32 	%r423, %r422;
	cvt.rn.f32.s32 	%f370, %r423;
	fma.rn.f32 	%f371, %f370, %f370, %f46;
	sqrt.rn.f32 	%f372, %f371;
	div.rn.f32 	%f48, %f372, %f45;
	ld.global.f32 	%f373, [%rd19];
	abs.f32 	%f374, %f373;
	setp.geu.f32 	%p71, %f48, %f374;
	@%p71 bra 	$L__BB7_55;
	mul.f32 	%f375, %f44, %f48;
	st.global.f32 	[%rd19], %f375;
$L__BB7_55:
	add.s32 	%r63, %r55, 2;
	setp.eq.s32 	%p72, %r59, 2;
	mov.u32 	%r799, %r63;
	@%p72 bra 	$L__BB7_59;
	add.s32 	%r799, %r55, 3;
	add.s32 	%r424, %r62, %r6;
	cvt.s64.s32 	%rd155, %r424;
	add.s64 	%rd156, %rd1, %rd155;
	ld.global.u8 	%rs10, [%rd156];
	setp.eq.s16 	%p73, %rs10, 0;
	@%p73 bra 	$L__BB7_59;
	sub.s32 	%r425, %r7, %r63;
	abs.s32 	%r426, %r425;
	cvt.rn.f32.s32 	%f376, %r426;
	fma.rn.f32 	%f377, %f376, %f376, %f46;
	sqrt.rn.f32 	%f378, %f377;
	div.rn.f32 	%f49, %f378, %f45;
	ld.global.f32 	%f379, [%rd19];
	abs.f32 	%f380, %f379;
	setp.geu.f32 	%p74, %f49, %f380;
	@%p74 bra 	$L__BB7_59;
	mul.f32 	%f381, %f44, %f49;
	st.global.f32 	[%rd19], %f381;
$L__BB7_59:
	sub.s32 	%r427, %r55, %r56;
	setp.gt.u32 	%p75, %r427, -4;
	@%p75 bra 	$L__BB7_74;
	sub.s32 	%r428, %r7, %r799;
	add.s32 	%r805, %r428, -3;
	sub.s32 	%r804, %r799, %r56;
	mul.lo.s32 	%r429, %r2, %r799;
	add.s32 	%r430, %r429, %r2;
	add.s32 	%r431, %r798, %r430;
	mad.lo.s32 	%r803, %r1, %r431, %r797;
	add.s32 	%r432, %r799, 2;
	mad.lo.s32 	%r433, %r2, %r432, %r798;
	mad.lo.s32 	%r802, %r1, %r433, %r797;
	add.s32 	%r434, %r799, 3;
	mad.lo.s32 	%r435, %r2, %r434, %r798;
	mad.lo.s32 	%r801, %r1, %r435, %r797;
	add.s32 	%r436, %r798, %r429;
	mad.lo.s32 	%r800, %r1, %r436, %r797;
$L__BB7_61:
	cvt.s64.s32 	%rd157, %r800;
	add.s64 	%rd158, %rd1, %rd157;
	ld.global.u8 	%rs11, [%rd158];
	setp.eq.s16 	%p76, %rs11, 0;
	@%p76 bra 	$L__BB7_64;
	add.s32 	%r437, %r805, 3;
	abs.s32 	%r438, %r437;
	cvt.rn.f32.s32 	%f382, %r438;
	fma.rn.f32 	%f383, %f382, %f382, %f46;
	sqrt.rn.f32 	%f384, %f383;
	div.rn.f32 	%f50, %f384, %f45;
	ld.global.f32 	%f385, [%rd19];
	abs.f32 	%f386, %f385;
	setp.geu.f32 	%p77, %f50, %f386;
	@%p77 bra 	$L__BB7_64;
	mul.f32 	%f387, %f44, %f50;
	st.global.f32 	[%rd19], %f387;
$L__BB7_64:
	cvt.s64.s32 	%rd159, %r803;
	add.s64 	%rd160, %rd1, %rd159;
	ld.global.u8 	%rs12, [%rd160];
	setp.eq.s16 	%p78, %rs12, 0;
	@%p78 bra 	$L__BB7_67;
	add.s32 	%r439, %r805, 2;
	abs.s32 	%r440, %r439;
	cvt.rn.f32.s32 	%f388, %r440;
	fma.rn.f32 	%f389, %f388, %f388, %f46;
	sqrt.rn.f32 	%f390, %f389;
	div.rn.f32 	%f51, %f390, %f45;
	ld.global.f32 	%f391, [%rd19];
	abs.f32 	%f392, %f391;
	setp.geu.f32 	%p79, %f51, %f392;
	@%p79 bra 	$L__BB7_67;
	mul.f32 	%f393, %f44, %f51;
	st.global.f32 	[%rd19], %f393;
$L__BB7_67:
	cvt.s64.s32 	%rd161, %r802;
	add.s64 	%rd162, %rd1, %rd161;
	ld.global.u8 	%rs13, [%rd162];
	setp.eq.s16 	%p80, %rs13, 0;
	@%p80 bra 	$L__BB7_70;
	add.s32 	%r441, %r805, 1;
	abs.s32 	%r442, %r441;
	cvt.rn.f32.s32 	%f394, %r442;
	fma.rn.f32 	%f395, %f394, %f394, %f46;
	sqrt.rn.f32 	%f396, %f395;
	div.rn.f32 	%f52, %f396, %f45;
	ld.global.f32 	%f397, [%rd19];
	abs.f32 	%f398, %f397;
	setp.geu.f32 	%p81, %f52, %f398;
	@%p81 bra 	$L__BB7_70;
	mul.f32 	%f399, %f44, %f52;
	st.global.f32 	[%rd19], %f399;
$L__BB7_70:
	cvt.s64.s32 	%rd163, %r801;
	add.s64 	%rd164, %rd1, %rd163;
	ld.global.u8 	%rs14, [%rd164];
	setp.eq.s16 	%p82, %rs14, 0;
	@%p82 bra 	$L__BB7_73;
	abs.s32 	%r443, %r805;
	cvt.rn.f32.s32 	%f400, %r443;
	fma.rn.f32 	%f401, %f400, %f400, %f46;
	sqrt.rn.f32 	%f402, %f401;
	div.rn.f32 	%f53, %f402, %f45;
	ld.global.f32 	%f403, [%rd19];
	abs.f32 	%f404, %f403;
	setp.geu.f32 	%p83, %f53, %f404;
	@%p83 bra 	$L__BB7_73;
	mul.f32 	%f405, %f44, %f53;
	st.global.f32 	[%rd19], %f405;
$L__BB7_73:
	add.s32 	%r805, %r805, -4;
	add.s32 	%r804, %r804, 4;
	shl.b32 	%r444, %r6, 2;
	add.s32 	%r803, %r803, %r444;
	add.s32 	%r802, %r802, %r444;
	add.s32 	%r801, %r801, %r444;
	add.s32 	%r800, %r800, %r444;
	setp.ne.s32 	%p84, %r804, 0;
	@%p84 bra 	$L__BB7_61;
$L__BB7_74:
	add.s32 	%r798, %r798, 1;
	setp.ne.s32 	%p85, %r798, %r54;
	@%p85 bra 	$L__BB7_46;
$L__BB7_75:
	add.s32 	%r797, %r797, 1;
	setp.ne.s32 	%p86, %r797, %r52;
	@%p86 bra 	$L__BB7_44;
$L__BB7_76:
	ld.param.u64 	%rd314, [_Z24SquaredDistanceTransformPhS_PfS_S0_PiS1_S0_S1_S0__param_8];
	ld.param.u64 	%rd310, [_Z24SquaredDistanceTransformPhS_PfS_S0_PiS1_S0_S1_S0__param_5];
	ld.param.u64 	%rd309, [_Z24SquaredDistanceTransformPhS_PfS_S0_PiS1_S0_S1_S0__param_4];
	ld.param.u64 	%rd306, [_Z24SquaredDistanceTransformPhS_PfS_S0_PiS1_S0_S1_S0__param_0];
	cvta.to.global.u64 	%rd38, %rd310;
	cvta.to.global.u64 	%rd39, %rd306;
	cvta.to.global.u64 	%rd40, %rd309;
	cvta.to.global.u64 	%rd165, %rd314;
	ld.global.u32 	%r445, [%rd165];
	setp.ne.s32 	%p87, %r445, 2;
	@%p87 bra 	$L__BB7_151;
	cvt.rn.f32.s32 	%f406, %r7;
	mul.f32 	%f407, %f1, %f406;
	cvt.rn.f32.s32 	%f408, %r9;
	shr.u32 	%r446, %r3, 31;
	add.s32 	%r447, %r3, %r446;
	shr.s32 	%r448, %r447, 1;
	cvt.rn.f32.s32 	%f409, %r448;
	sub.f32 	%f410, %f408, %f409;
	mul.f32 	%f411, %f1, %f410;
	cvt.rn.f32.s32 	%f412, %r8;
	fma.rn.f32 	%f413, %f1, %f412, %f8;
	setp.geu.f32 	%p88, %f411, %f6;
	setp.leu.f32 	%p89, %f411, %f7;
	setp.geu.f32 	%p90, %f413, %f8;
	and.pred  	%p91, %p88, %p90;
	and.pred  	%p92, %p91, %p89;
	setp.leu.f32 	%p93, %f413, %f9;
	and.pred  	%p94, %p92, %p93;
	setp.geu.f32 	%p95, %f407, %f10;
	and.pred  	%p96, %p94, %p95;
	setp.leu.f32 	%p97, %f407, %f11;
	and.pred  	%p98, %p96, %p97;
	@%p98 bra 	$L__BB7_79;
	mov.b32 	%r780, 1157234688;
	st.global.u32 	[%rd19], %r780;
	mov.b16 	%rs52, 3;
	st.global.u8 	[%rd20], %rs52;
	bra.uni 	$L__BB7_299;
$L__BB7_79:
	mul.f32 	%f414, %f411, %f411;
	fma.rn.f32 	%f415, %f407, %f407, %f414;
	sqrt.rn.f32 	%f57, %f415;
	mul.f32 	%f416, %f57, %f57;
	fma.rn.f32 	%f417, %f413, %f413, %f416;
	sqrt.rn.f32 	%f58, %f417;
	div.rn.f32 	%f418, %f413, %f58;
	abs.f32 	%f419, %f418;
	fma.rn.f32 	%f420, %f419, 0fBF000000, 0f3F000000;
	rsqrt.approx.ftz.f32 	%f421, %f420;
	mul.f32 	%f422, %f421, %f420;
	mul.f32 	%f423, %f421, 0fBF000000;
	fma.rn.f32 	%f424, %f422, %f423, 0f3F000000;
	fma.rn.f32 	%f425, %f422, %f424, %f422;
	setp.eq.f32 	%p99, %f419, 0f3F800000;
	selp.f32 	%f426, 0f00000000, %f425, %p99;
	setp.gt.f32 	%p100, %f419, 0f3F0F5C29;
	selp.f32 	%f427, %f426, %f419, %p100;
	mul.f32 	%f428, %f427, %f427;
	fma.rn.f32 	%f429, %f428, 0f3D4DD2F7, 0f3C99CA97;
	fma.rn.f32 	%f430, %f429, %f428, 0f3D3F90E8;
	fma.rn.f32 	%f431, %f430, %f428, 0f3D993CCF;
	fma.rn.f32 	%f432, %f431, %f428, 0f3E2AAC04;
	mul.f32 	%f433, %f428, %f432;
	fma.rn.f32 	%f434, %f433, %f427, %f427;
	mul.f32 	%f435, %f434, 0fC0000000;
	fma.rn.f32 	%f436, 0f3F6EE581, 0f3FD774EB, %f435;
	selp.f32 	%f437, %f436, %f434, %p100;
	setp.num.f32 	%p101, %f437, %f437;
	copysign.f32 	%f438, %f418, %f437;
	selp.f32 	%f439, %f438, %f437, %p101;
	mov.f32 	%f440, 0f3FC90FD8;
	sub.f32 	%f59, %f440, %f439;
	setp.geu.f32 	%p102, %f411, 0f00000000;
	@%p102 bra 	$L__BB7_81;
	div.rn.f32 	%f464, %f407, %f57;
	abs.f32 	%f465, %f464;
	fma.rn.f32 	%f466, %f465, 0fBF000000, 0f3F000000;
	rsqrt.approx.ftz.f32 	%f467, %f466;
	mul.f32 	%f468, %f466, %f467;
	mul.f32 	%f469, %f467, 0fBF000000;
	fma.rn.f32 	%f470, %f468, %f469, 0f3F000000;
	fma.rn.f32 	%f471, %f468, %f470, %f468;
	setp.eq.f32 	%p106, %f465, 0f3F800000;
	selp.f32 	%f472, 0f00000000, %f471, %p106;
	setp.gt.f32 	%p107, %f465, 0f3F0F5C29;
	selp.f32 	%f473, %f472, %f465, %p107;
	mul.f32 	%f474, %f473, %f473;
	fma.rn.f32 	%f475, %f474, 0f3D4DD2F7, 0f3C99CA97;
	fma.rn.f32 	%f476, %f475, %f474, 0f3D3F90E8;
	fma.rn.f32 	%f477, %f476, %f474, 0f3D993CCF;
	fma.rn.f32 	%f478, %f477, %f474, 0f3E2AAC04;
	mul.f32 	%f479, %f474, %f478;
	fma.rn.f32 	%f480, %f479, %f473, %f473;
	mul.f32 	%f481, %f480, 0fC0000000;
	fma.rn.f32 	%f482, 0f3F6EE581, 0f3FD774EB, %f481;
	selp.f32 	%f483, %f482, %f480, %p107;
	setp.num.f32 	%p108, %f483, %f483;
	copysign.f32 	%f484, %f464, %f483;
	selp.f32 	%f1032, %f484, %f483, %p108;
	bra.uni 	$L__BB7_82;
$L__BB7_81:
	div.rn.f32 	%f441, %f407, %f57;
	abs.f32 	%f442, %f441;
	fma.rn.f32 	%f443, %f442, 0fBF000000, 0f3F000000;
	rsqrt.approx.ftz.f32 	%f444, %f443;
	mul.f32 	%f445, %f443, %f444;
	mul.f32 	%f446, %f444, 0fBF000000;
	fma.rn.f32 	%f447, %f445, %f446, 0f3F000000;
	fma.rn.f32 	%f448, %f445, %f447, %f445;
	setp.eq.f32 	%p103, %f442, 0f3F800000;
	selp.f32 	%f449, 0f00000000, %f448, %p103;
	setp.gt.f32 	%p104, %f442, 0f3F0F5C29;
	selp.f32 	%f450, %f449, %f442, %p104;
	mul.f32 	%f451, %f450, %f450;
	fma.rn.f32 	%f452, %f451, 0f3D4DD2F7, 0f3C99CA97;
	fma.rn.f32 	%f453, %f452, %f451, 0f3D3F90E8;
	fma.rn.f32 	%f454, %f453, %f451, 0f3D993CCF;
	fma.rn.f32 	%f455, %f454, %f451, 0f3E2AAC04;
	mul.f32 	%f456, %f451, %f455;
	fma.rn.f32 	%f457, %f456, %f450, %f450;
	mul.f32 	%f458, %f457, 0fC0000000;
	fma.rn.f32 	%f459, 0f3F6EE581, 0f3FD774EB, %f458;
	selp.f32 	%f460, %f459, %f457, %p104;
	setp.num.f32 	%p105, %f460, %f460;
	copysign.f32 	%f461, %f441, %f460;
	selp.f32 	%f462, %f461, %f460, %p105;
	mov.f32 	%f463, 0f40490FD8;
	sub.f32 	%f1032, %f463, %f462;
$L__BB7_82:
	ld.param.u64 	%rd311, [_Z24SquaredDistanceTransformPhS_PfS_S0_PiS1_S0_S1_S0__param_6];
	cvta.to.global.u64 	%rd166, %rd311;
	ld.global.u32 	%r449, [%rd166];
	cvt.rn.f64.s32 	%fd13, %r449;
	rcp.rn.f64 	%fd14, %fd13;
	cvt.rn.f32.f64 	%f63, %fd14;
	ld.global.u32 	%r450, [%rd38];
	cvt.rn.f64.s32 	%fd15, %r450;
	mov.f64 	%fd16, 0d4000000000000000;
	div.rn.f64 	%fd17, %fd16, %fd15;
	cvt.rn.f32.f64 	%f485, %fd17;
	mul.f32 	%f486, %f63, 0f40490FD8;
	div.rn.f32 	%f487, %f59, %f486;
	cvt.rzi.s32.f32 	%r451, %f487;
	mul.f32 	%f488, %f485, 0f40490FD8;
	div.rn.f32 	%f489, %f1032, %f488;
	cvt.rzi.s32.f32 	%r452, %f489;
	mad.lo.s32 	%r453, %r451, %r450, %r452;
	cvt.s64.s32 	%rd167, %r453;
	add.s64 	%rd168, %rd39, %rd167;
	ld.global.u8 	%rs2, [%rd168];
	setp.ne.s16 	%p109, %rs2, 0;
	@%p109 bra 	$L__BB7_84;
	mov.b32 	%r779, -1082130432;
	st.global.u32 	[%rd19], %r779;
	bra.uni 	$L__BB7_299;
$L__BB7_84:
	cvt.rn.f32.u16 	%f491, %rs2;
	fma.rn.f32 	%f492, %f491, 0f3F000000, 0fC2F00000;
	mul.f32 	%f493, %f492, %f63;
	mul.f32 	%f494, %f493, 0f40490FD8;
	add.f32 	%f495, %f59, %f494;
	setp.lt.f32 	%p110, %f495, 0f00000000;
	selp.f32 	%f64, 0f3C23D70A, %f494, %p110;
	setp.eq.f32 	%p111, %f64, 0f00000000;
	mov.f32 	%f1036, 0f41F00000;
	@%p111 bra 	$L__BB7_110;
	ld.global.f32 	%f65, [%rd40];
	mul.f32 	%f496, %f59, 0f3F22F983;
	cvt.rni.s32.f32 	%r817, %f496;
	cvt.rn.f32.s32 	%f497, %r817;
	fma.rn.f32 	%f498, %f497, 0fBFC90FDA, %f59;
	fma.rn.f32 	%f499, %f497, 0fB3A22168, %f498;
	fma.rn.f32 	%f1035, %f497, 0fA7C234C5, %f499;
	abs.f32 	%f67, %f59;
	setp.ltu.f32 	%p112, %f67, 0f47CE4780;
	mov.u32 	%r809, %r817;
	mov.f32 	%f1033, %f1035;
	@%p112 bra 	$L__BB7_93;
	setp.neu.f32 	%p113, %f67, 0f7F800000;
	@%p113 bra 	$L__BB7_88;
	mov.f32 	%f502, 0f00000000;
	mul.rn.f32 	%f1033, %f59, %f502;
	mov.b32 	%r809, 0;
	bra.uni 	$L__BB7_93;
$L__BB7_88:
	mov.b32 	%r87, %f59;
	shl.b32 	%r455, %r87, 8;
	or.b32  	%r88, %r455, -2147483648;
	mov.b64 	%rd326, 0;
	mov.b32 	%r806, 0;
	mov.u64 	%rd324, __cudart_i2opi_f;
	mov.u64 	%rd325, %rd15;
$L__BB7_89:
	.pragma "nounroll";
	ld.global.nc.u32 	%r456, [%rd324];
	mad.wide.u32 	%rd171, %r456, %r88, %rd326;
	shr.u64 	%rd326, %rd171, 32;
	st.local.u32 	[%rd325], %rd171;
	add.s32 	%r806, %r806, 1;
	add.s64 	%rd325, %rd325, 4;
	add.s64 	%rd324, %rd324, 4;
	setp.ne.s32 	%p114, %r806, 6;
	@%p114 bra 	$L__BB7_89;
	shr.u32 	%r457, %r87, 23;
	st.local.u32 	[%rd15+24], %rd326;
	and.b32  	%r91, %r457, 31;
	and.b32  	%r458, %r457, 224;
	add.s32 	%r459, %r458, -128;
	shr.u32 	%r460, %r459, 5;
	mul.wide.u32 	%rd172, %r460, 4;
	sub.s64 	%rd47, %rd15, %rd172;
	ld.local.u32 	%r807, [%rd47+24];
	ld.local.u32 	%r808, [%rd47+20];
	setp.eq.s32 	%p115, %r91, 0;
	@%p115 bra 	$L__BB7_92;
	shf.l.wrap.b32 	%r807, %r808, %r807, %r91;
	ld.local.u32 	%r461, [%rd47+16];
	shf.l.wrap.b32 	%r808, %r461, %r808, %r91;
$L__BB7_92:
	shr.u32 	%r462, %r807, 30;
	shf.l.wrap.b32 	%r463, %r808, %r807, 2;
	shl.b32 	%r464, %r808, 2;
	shr.u32 	%r465, %r463, 31;
	add.s32 	%r466, %r465, %r462;
	neg.s32 	%r467, %r466;
	setp.lt.s32 	%p116, %r87, 0;
	selp.b32 	%r809, %r467, %r466, %p116;
	xor.b32  	%r468, %r463, %r87;
	shr.s32 	%r469, %r463, 31;
	xor.b32  	%r470, %r469, %r463;
	xor.b32  	%r471, %r469, %r464;
	cvt.u64.u32 	%rd173, %r470;
	shl.b64 	%rd174, %rd173, 32;
	cvt.u64.u32 	%rd175, %r471;
	or.b64  	%rd176, %rd174, %rd175;
	cvt.rn.f64.s64 	%fd18, %rd176;
	mul.f64 	%fd19, %fd18, 0d3BF921FB54442D19;
	cvt.rn.f32.f64 	%f500, %fd19;
	neg.f32 	%f501, %f500;
	setp.lt.s32 	%p117, %r468, 0;
	selp.f32 	%f1033, %f501, %f500, %p117;
$L__BB7_93:
	mul.rn.f32 	%f503, %f1033, %f1033;
	and.b32  	%r473, %r809, 1;
	setp.eq.b32 	%p118, %r473, 1;
	selp.f32 	%f504, 0f3F800000, %f1033, %p118;
	fma.rn.f32 	%f505, %f503, %f504, 0f00000000;
	fma.rn.f32 	%f506, %f503, 0f37CBAC00, 0fBAB607ED;
	selp.f32 	%f507, %f506, 0fB94D4153, %p118;
	selp.f32 	%f508, 0f3D2AAABB, 0f3C0885E4, %p118;
	fma.rn.f32 	%f509, %f507, %f503, %f508;
	selp.f32 	%f510, 0fBEFFFFFF, 0fBE2AAAA8, %p118;
	fma.rn.f32 	%f511, %f509, %f503, %f510;
	fma.rn.f32 	%f512, %f511, %f505, %f504;
	and.b32  	%r474, %r809, 2;
	setp.eq.s32 	%p119, %r474, 0;
	mov.f32 	%f513, 0f00000000;
	sub.f32 	%f514, %f513, %f512;
	selp.f32 	%f71, %f512, %f514, %p119;
	add.f32 	%f72, %f59, %f64;
	mul.f32 	%f515, %f72, 0f3F22F983;
	cvt.rni.s32.f32 	%r813, %f515;
	cvt.rn.f32.s32 	%f516, %r813;
	fma.rn.f32 	%f517, %f516, 0fBFC90FDA, %f72;
	fma.rn.f32 	%f518, %f516, 0fB3A22168, %f517;
	fma.rn.f32 	%f1034, %f516, 0fA7C234C5, %f518;
	abs.f32 	%f74, %f72;
	setp.ltu.f32 	%p120, %f74, 0f47CE4780;
	@%p120 bra 	$L__BB7_101;
	setp.neu.f32 	%p121, %f74, 0f7F800000;
	@%p121 bra 	$L__BB7_96;
	mov.f32 	%f521, 0f00000000;
	mul.rn.f32 	%f1034, %f72, %f521;
	mov.b32 	%r813, 0;
	bra.uni 	$L__BB7_101;
$L__BB7_96:
	mov.b32 	%r101, %f72;
	shl.b32 	%r476, %r101, 8;
	or.b32  	%r102, %r476, -2147483648;
	mov.b64 	%rd329, 0;
	mov.b32 	%r810, 0;
	mov.u64 	%rd327, __cudart_i2opi_f;
	mov.u64 	%rd328, %rd14;
$L__BB7_97:
	.pragma "nounroll";
	ld.global.nc.u32 	%r477, [%rd327];
	mad.wide.u32 	%rd179, %r477, %r102, %rd329;
	shr.u64 	%rd329, %rd179, 32;
	st.local.u32 	[%rd328], %rd179;
	add.s32 	%r810, %r810, 1;
	add.s64 	%rd328, %rd328, 4;
	add.s64 	%rd327, %rd327, 4;
	setp.ne.s32 	%p122, %r810, 6;
	@%p122 bra 	$L__BB7_97;
	shr.u32 	%r478, %r101, 23;
	st.local.u32 	[%rd14+24], %rd329;
	and.b32  	%r105, %r478, 31;
	and.b32  	%r479, %r478, 224;
	add.s32 	%r480, %r479, -128;
	shr.u32 	%r481, %r480, 5;
	mul.wide.u32 	%rd180, %r481, 4;
	sub.s64 	%rd54, %rd14, %rd180;
	ld.local.u32 	%r811, [%rd54+24];
	ld.local.u32 	%r812, [%rd54+20];
	setp.eq.s32 	%p123, %r105, 0;
	@%p123 bra 	$L__BB7_100;
	shf.l.wrap.b32 	%r811, %r812, %r811, %r105;
	ld.local.u32 	%r482, [%rd54+16];
	shf.l.wrap.b32 	%r812, %r482, %r812, %r105;
$L__BB7_100:
	shr.u32 	%r483, %r811, 30;
	shf.l.wrap.b32 	%r484, %r812, %r811, 2;
	shl.b32 	%r485, %r812, 2;
	shr.u32 	%r486, %r484, 31;
	add.s32 	%r487, %r486, %r483;
	neg.s32 	%r488, %r487;
	setp.lt.s32 	%p124, %r101, 0;
	selp.b32 	%r813, %r488, %r487, %p124;
	xor.b32  	%r489, %r484, %r101;
	shr.s32 	%r490, %r484, 31;
	xor.b32  	%r491, %r490, %r484;
	xor.b32  	%r492, %r490, %r485;
	cvt.u64.u32 	%rd181, %r491;
	shl.b64 	%rd182, %rd181, 32;
	cvt.u64.u32 	%rd183, %r492;
	or.b64  	%rd184, %rd182, %rd183;
	cvt.rn.f64.s64 	%fd20, %rd184;
	mul.f64 	%fd21, %fd20, 0d3BF921FB54442D19;
	cvt.rn.f32.f64 	%f519, %fd21;
	neg.f32 	%f520, %f519;
	setp.lt.s32 	%p125, %r489, 0;
	selp.f32 	%f1034, %f520, %f519, %p125;
$L__BB7_101:
	mul.f32 	%f522, %f1034, %f1034;
	fma.rn.f32 	%f523, %f522, 0f3C190000, 0f3B560000;
	fma.rn.f32 	%f524, %f523, %f522, 0f3CC70000;
	fma.rn.f32 	%f525, %f524, %f522, 0f3D5B0000;
	fma.rn.f32 	%f526, %f525, %f522, 0f3E089438;
	fma.rn.f32 	%f527, %f526, %f522, 0f3EAAAA88;
	mul.rn.f32 	%f528, %f522, %f1034;
	fma.rn.f32 	%f529, %f527, %f528, %f1034;
	abs.f32 	%f530, %f1034;
	setp.eq.f32 	%p127, %f530, 0f3A00B43C;
	selp.f32 	%f531, %f1034, %f529, %p127;
	and.b32  	%r494, %r813, 1;
	setp.eq.b32 	%p128, %r494, 1;
	neg.f32 	%f532, %f531;
	rcp.approx.ftz.f32 	%f533, %f532;
	selp.f32 	%f534, %f533, %f531, %p128;
	div.rn.f32 	%f78, %f71, %f534;
	@%p112 bra 	$L__BB7_109;
	setp.neu.f32 	%p129, %f67, 0f7F800000;
	@%p129 bra 	$L__BB7_104;
	mov.f32 	%f537, 0f00000000;
	mul.rn.f32 	%f1035, %f59, %f537;
	mov.b32 	%r817, 0;
	bra.uni 	$L__BB7_109;
$L__BB7_104:
	mov.b32 	%r114, %f59;
	shl.b32 	%r496, %r114, 8;
	or.b32  	%r115, %r496, -2147483648;
	mov.b64 	%rd330, 0;
	mov.b32 	%r814, 0;
	mov.u64 	%rd187, __cudart_i2opi_f;
$L__BB7_105:
	.pragma "nounroll";
	mul.wide.u32 	%rd186, %r814, 4;
	add.s64 	%rd188, %rd187, %rd186;
	ld.global.nc.u32 	%r497, [%rd188];
	mad.wide.u32 	%rd189, %r497, %r115, %rd330;
	shr.u64 	%rd330, %rd189, 32;
	add.s64 	%rd190, %rd13, %rd186;
	st.local.u32 	[%rd190], %rd189;
	add.s32 	%r814, %r814, 1;
	setp.ne.s32 	%p130, %r814, 6;
	@%p130 bra 	$L__BB7_105;
	shr.u32 	%r498, %r114, 23;
	st.local.u32 	[%rd13+24], %rd330;
	and.b32  	%r118, %r498, 31;
	and.b32  	%r499, %r498, 224;
	add.s32 	%r500, %r499, -128;
	shr.u32 	%r501, %r500, 5;
	mul.wide.u32 	%rd191, %r501, 4;
	sub.s64 	%rd57, %rd13, %rd191;
	ld.local.u32 	%r815, [%rd57+24];
	ld.local.u32 	%r816, [%rd57+20];
	setp.eq.s32 	%p131, %r118, 0;
	@%p131 bra 	$L__BB7_108;
	shf.l.wrap.b32 	%r815, %r816, %r815, %r118;
	ld.local.u32 	%r502, [%rd57+16];
	shf.l.wrap.b32 	%r816, %r502, %r816, %r118;
$L__BB7_108:
	shr.u32 	%r503, %r815, 30;
	shf.l.wrap.b32 	%r504, %r816, %r815, 2;
	shl.b32 	%r505, %r816, 2;
	shr.u32 	%r506, %r504, 31;
	add.s32 	%r507, %r506, %r503;
	neg.s32 	%r508, %r507;
	setp.lt.s32 	%p132, %r114, 0;
	selp.b32 	%r817, %r508, %r507, %p132;
	xor.b32  	%r509, %r504, %r114;
	shr.s32 	%r510, %r504, 31;
	xor.b32  	%r511, %r510, %r504;
	xor.b32  	%r512, %r510, %r505;
	cvt.u64.u32 	%rd192, %r511;
	shl.b64 	%rd193, %rd192, 32;
	cvt.u64.u32 	%rd194, %r512;
	or.b64  	%rd195, %rd193, %rd194;
	cvt.rn.f64.s64 	%fd22, %rd195;
	mul.f64 	%fd23, %fd22, 0d3BF921FB54442D19;
	cvt.rn.f32.f64 	%f535, %fd23;
	neg.f32 	%f536, %f535;
	setp.lt.s32 	%p133, %r509, 0;
	selp.f32 	%f1035, %f536, %f535, %p133;
$L__BB7_109:
	add.s32 	%r514, %r817, 1;
	mul.rn.f32 	%f538, %f1035, %f1035;
	and.b32  	%r515, %r817, 1;
	setp.eq.b32 	%p134, %r515, 1;
	selp.f32 	%f539, %f1035, 0f3F800000, %p134;
	fma.rn.f32 	%f540, %f538, %f539, 0f00000000;
	fma.rn.f32 	%f541, %f538, 0f37CBAC00, 0fBAB607ED;
	selp.f32 	%f542, 0fB94D4153, %f541, %p134;
	selp.f32 	%f543, 0f3C0885E4, 0f3D2AAABB, %p134;
	fma.rn.f32 	%f544, %f542, %f538, %f543;
	selp.f32 	%f545, 0fBE2AAAA8, 0fBEFFFFFF, %p134;
	fma.rn.f32 	%f546, %f544, %f538, %f545;
	fma.rn.f32 	%f547, %f546, %f540, %f539;
	and.b32  	%r516, %r514, 2;
	setp.eq.s32 	%p135, %r516, 0;
	mov.f32 	%f548, 0f00000000;
	sub.f32 	%f549, %f548, %f547;
	selp.f32 	%f550, %f547, %f549, %p135;
	sub.f32 	%f551, %f78, %f550;
	div.rn.f32 	%f1036, %f65, %f551;
$L__BB7_110:
	setp.gt.f32 	%p136, %f1036, 0f41F00000;
	setp.lt.f32 	%p137, %f1036, 0f00000000;
	selp.f32 	%f552, 0f41F00000, %f1036, %p137;
	selp.f32 	%f84, 0f41F00000, %f552, %p136;
	abs.f32 	%f553, %f407;
	abs.f32 	%f554, %f84;
	add.f32 	%f555, %f553, %f554;
	mul.f32 	%f556, %f2, 0f3F000000;
	mul.f32 	%f557, %f556, %f555;
	div.rn.f32 	%f558, %f557, %f4;
	mul.f32 	%f559, %f3, 0f3F000000;
	mul.f32 	%f85, %f559, %f555;
	abs.f32 	%f560, %f411;
	setp.gt.f32 	%p138, %f560, %f558;
	@%p138 bra 	$L__BB7_112;
	sub.f32 	%f561, %f413, %f8;
	sub.f32 	%f562, %f561, %f5;
	abs.f32 	%f563, %f562;
	div.rn.f32 	%f564, %f85, %f4;
	setp.leu.f32 	%p139, %f563, %f564;
	@%p139 bra 	$L__BB7_113;
$L__BB7_112:
	mov.b32 	%r778, 1157234688;
	st.global.u32 	[%rd19], %r778;
	mov.b16 	%rs51, 4;
	st.global.u8 	[%rd20], %rs51;
	bra.uni 	$L__BB7_299;
$L__BB7_113:
	setp.neu.f32 	%p140, %f411, 0f00000000;
	setp.neu.f32 	%p141, %f413, 0f00000000;
	or.pred  	%p142, %p140, %p141;
	setp.neu.f32 	%p143, %f407, 0f00000000;
	or.pred  	%p144, %p142, %p143;
	@%p144 bra 	$L__BB7_115;
	mov.b32 	%r777, 1157234688;
	st.global.u32 	[%rd19], %r777;
	mov.b16 	%rs50, 4;
	st.global.u8 	[%rd20], %rs50;
	bra.uni 	$L__BB7_299;
$L__BB7_115:
	cvt.s64.s32 	%rd196, %r5;
	add.s64 	%rd197, %rd1, %rd196;
	ld.global.u8 	%rs15, [%rd197];
	setp.eq.s16 	%p145, %rs15, 0;
	@%p145 bra 	$L__BB7_117;
	mov.b32 	%r517, 0;
	st.global.u32 	[%rd19], %r517;
	mov.b16 	%rs16, 1;
	st.global.u8 	[%rd20], %rs16;
	bra.uni 	$L__BB7_299;
$L__BB7_117:
	sub.f32 	%f565, %f84, %f58;
	abs.f32 	%f566, %f565;
	cvt.f64.f32 	%fd24, %f566;
	setp.lt.f64 	%p146, %fd24, 0d3F50624DD2F1A9FC;
	div.rn.f32 	%f567, %f565, %f566;
	selp.f32 	%f86, 0f3F800000, %f567, %p146;
	st.global.f32 	[%rd19], %f86;
	setp.gt.f32 	%p147, %f86, 0f00000000;
	selp.b16 	%rs17, 0, 2, %p147;
	st.global.u8 	[%rd20], %rs17;
	sub.s32 	%r518, %r9, %r4;
	max.s32 	%r818, %r518, 0;
	add.s32 	%r128, %r4, 1;
	add.s32 	%r519, %r128, %r9;
	min.s32 	%r129, %r1, %r519;
	setp.ge.s32 	%p148, %r818, %r129;
	@%p148 bra 	$L__BB7_151;
	sub.s32 	%r520, %r8, %r4;
	max.s32 	%r130, %r520, 0;
	add.s32 	%r521, %r128, %r8;
	min.s32 	%r131, %r2, %r521;
	sub.s32 	%r522, %r7, %r4;
	max.s32 	%r132, %r522, 0;
	add.s32 	%r523, %r128, %r7;
	min.s32 	%r133, %r3, %r523;
	cvt.rn.f32.s32 	%f87, %r4;
	sub.s32 	%r524, %r133, %r132;
	and.b32  	%r134, %r524, 3;
	add.s32 	%r135, %r132, 1;
	add.s32 	%r136, %r132, 2;
	add.s32 	%r137, %r132, 3;
$L__BB7_119:
	setp.ge.s32 	%p149, %r130, %r131;
	@%p149 bra 	$L__BB7_150;
	mov.u32 	%r819, %r130;
$L__BB7_121:
	setp.ge.s32 	%p150, %r132, %r133;
	@%p150 bra 	$L__BB7_149;
	setp.eq.s32 	%p151, %r134, 0;
	sub.s32 	%r525, %r8, %r819;
	abs.s32 	%r526, %r525;
	cvt.rn.f32.s32 	%f568, %r526;
	mul.f32 	%f569, %f568, %f568;
	sub.s32 	%r527, %r9, %r818;
	abs.s32 	%r528, %r527;
	cvt.rn.f32.s32 	%f570, %r528;
	fma.rn.f32 	%f88, %f570, %f570, %f569;
	mov.u32 	%r820, %r132;
	@%p151 bra 	$L__BB7_134;
	mad.lo.s32 	%r529, %r132, %r2, %r819;
	mad.lo.s32 	%r140, %r529, %r1, %r818;
	cvt.s64.s32 	%rd198, %r140;
	add.s64 	%rd199, %rd1, %rd198;
	ld.global.u8 	%rs18, [%rd199];
	setp.eq.s16 	%p152, %rs18, 0;
	@%p152 bra 	$L__BB7_126;
	sub.s32 	%r530, %r7, %r132;
	abs.s32 	%r531, %r530;
	cvt.rn.f32.s32 	%f571, %r531;
	fma.rn.f32 	%f572, %f571, %f571, %f88;
	sqrt.rn.f32 	%f573, %f572;
	div.rn.f32 	%f89, %f573, %f87;
	ld.global.f32 	%f574, [%rd19];
	abs.f32 	%f575, %f574;
	setp.geu.f32 	%p153, %f89, %f575;
	@%p153 bra 	$L__BB7_126;
	mul.f32 	%f576, %f86, %f89;
	st.global.f32 	[%rd19], %f576;
$L__BB7_126:
	setp.eq.s32 	%p154, %r134, 1;
	mov.u32 	%r820, %r135;
	@%p154 bra 	$L__BB7_134;
	add.s32 	%r141, %r140, %r6;
	cvt.s64.s32 	%rd200, %r141;
	add.s64 	%rd201, %rd1, %rd200;
	ld.global.u8 	%rs19, [%rd201];
	setp.eq.s16 	%p155, %rs19, 0;
	@%p155 bra 	$L__BB7_130;
	sub.s32 	%r532, %r7, %r135;
	abs.s32 	%r533, %r532;
	cvt.rn.f32.s32 	%f577, %r533;
	fma.rn.f32 	%f578, %f577, %f577, %f88;
	sqrt.rn.f32 	%f579, %f578;
	div.rn.f32 	%f90, %f579, %f87;
	ld.global.f32 	%f580, [%rd19];
	abs.f32 	%f581, %f580;
	setp.geu.f32 	%p156, %f90, %f581;
	@%p156 bra 	$L__BB7_130;
	mul.f32 	%f582, %f86, %f90;
	st.global.f32 	[%rd19], %f582;
$L__BB7_130:
	setp.eq.s32 	%p157, %r134, 2;
	mov.u32 	%r820, %r136;
	@%p157 bra 	$L__BB7_134;
	add.s32 	%r534, %r141, %r6;
	cvt.s64.s32 	%rd202, %r534;
	add.s64 	%rd203, %rd1, %rd202;
	ld.global.u8 	%rs20, [%rd203];
	setp.eq.s16 	%p158, %rs20, 0;
	mov.u32 	%r820, %r137;
	@%p158 bra 	$L__BB7_134;
	sub.s32 	%r535, %r7, %r136;
	abs.s32 	%r536, %r535;
	cvt.rn.f32.s32 	%f583, %r536;
	fma.rn.f32 	%f584, %f583, %f583, %f88;
	sqrt.rn.f32 	%f585, %f584;
	div.rn.f32 	%f91, %f585, %f87;
	ld.global.f32 	%f586, [%rd19];
	abs.f32 	%f587, %f586;
	setp.geu.f32 	%p159, %f91, %f587;
	mov.u32 	%r820, %r137;
	@%p159 bra 	$L__BB7_134;
	mul.f32 	%f588, %f86, %f91;
	st.global.f32 	[%rd19], %f588;
	mov.u32 	%r820, %r137;
$L__BB7_134:
	sub.s32 	%r537, %r132, %r133;
	setp.gt.u32 	%p160, %r537, -4;
	@%p160 bra 	$L__BB7_149;
	sub.s32 	%r538, %r7, %r820;
	add.s32 	%r826, %r538, -3;
	sub.s32 	%r825, %r820, %r133;
	mul.lo.s32 	%r539, %r2, %r820;
	add.s32 	%r540, %r539, %r2;
	add.s32 	%r541, %r819, %r540;
	mad.lo.s32 	%r824, %r1, %r541, %r818;
	add.s32 	%r542, %r820, 2;
	mad.lo.s32 	%r543, %r2, %r542, %r819;
	mad.lo.s32 	%r823, %r1, %r543, %r818;
	add.s32 	%r544, %r820, 3;
	mad.lo.s32 	%r545, %r2, %r544, %r819;
	mad.lo.s32 	%r822, %r1, %r545, %r818;
	add.s32 	%r546, %r819, %r539;
	mad.lo.s32 	%r821, %r1, %r546, %r818;
$L__BB7_136:
	cvt.s64.s32 	%rd204, %r821;
	add.s64 	%rd205, %rd1, %rd204;
	ld.global.u8 	%rs21, [%rd205];
	setp.eq.s16 	%p161, %rs21, 0;
	@%p161 bra 	$L__BB7_139;
	add.s32 	%r547, %r826, 3;
	abs.s32 	%r548, %r547;
	cvt.rn.f32.s32 	%f589, %r548;
	fma.rn.f32 	%f590, %f589, %f589, %f88;
	sqrt.rn.f32 	%f591, %f590;
	div.rn.f32 	%f92, %f591, %f87;
	ld.global.f32 	%f592, [%rd19];
	abs.f32 	%f593, %f592;
	setp.geu.f32 	%p162, %f92, %f593;
	@%p162 bra 	$L__BB7_139;
	mul.f32 	%f594, %f86, %f92;
	st.global.f32 	[%rd19], %f594;
$L__BB7_139:
	cvt.s64.s32 	%rd206, %r824;
	add.s64 	%rd207, %rd1, %rd206;
	ld.global.u8 	%rs22, [%rd207];
	setp.eq.s16 	%p163, %rs22, 0;
	@%p163 bra 	$L__BB7_142;
	add.s32 	%r549, %r826, 2;
	abs.s32 	%r550, %r549;
	cvt.rn.f32.s32 	%f595, %r550;
	fma.rn.f32 	%f596, %f595, %f595, %f88;
	sqrt.rn.f32 	%f597, %f596;
	div.rn.f32 	%f93, %f597, %f87;
	ld.global.f32 	%f598, [%rd19];
	abs.f32 	%f599, %f598;
	setp.geu.f32 	%p164, %f93, %f599;
	@%p164 bra 	$L__BB7_142;
	mul.f32 	%f600, %f86, %f93;
	st.global.f32 	[%rd19], %f600;
$L__BB7_142:
	cvt.s64.s32 	%rd208, %r823;
	add.s64 	%rd209, %rd1, %rd208;
	ld.global.u8 	%rs23, [%rd209];
	setp.eq.s16 	%p165, %rs23, 0;
	@%p165 bra 	$L__BB7_145;
	add.s32 	%r551, %r826, 1;
	abs.s32 	%r552, %r551;
	cvt.rn.f32.s32 	%f601, %r552;
	fma.rn.f32 	%f602, %f601, %f601, %f88;
	sqrt.rn.f32 	%f603, %f602;
	div.rn.f32 	%f94, %f603, %f87;
	ld.global.f32 	%f604, [%rd19];
	abs.f32 	%f605, %f604;
	setp.geu.f32 	%p166, %f94, %f605;
	@%p166 bra 	$L__BB7_145;
	mul.f32 	%f606, %f86, %f94;
	st.global.f32 	[%rd19], %f606;
$L__BB7_145:
	cvt.s64.s32 	%rd210, %r822;
	add.s64 	%rd211, %rd1, %rd210;
	ld.global.u8 	%rs24, [%rd211];
	setp.eq.s16 	%p167, %rs24, 0;
	@%p167 bra 	$L__BB7_148;
	abs.s32 	%r553, %r826;
	cvt.rn.f32.s32 	%f607, %r553;
	fma.rn.f32 	%f608, %f607, %f607, %f88;
	sqrt.rn.f32 	%f609, %f608;
	div.rn.f32 	%f95, %f609, %f87;
	ld.global.f32 	%f610, [%rd19];
	abs.f32 	%f611, %f610;
	setp.geu.f32 	%p168, %f95, %f611;
	@%p168 bra 	$L__BB7_148;
	mul.f32 	%f612, %f86, %f95;
	st.global.f32 	[%rd19], %f612;
$L__BB7_148:
	add.s32 	%r826, %r826, -4;
	add.s32 	%r825, %r825, 4;
	shl.b32 	%r554, %r6, 2;
	add.s32 	%r824, %r824, %r554;
	add.s32 	%r823, %r823, %r554;
	add.s32 	%r822, %r822, %r554;
	add.s32 	%r821, %r821, %r554;
	setp.ne.s32 	%p169, %r825, 0;
	@%p169 bra 	$L__BB7_136;
$L__BB7_149:
	add.s32 	%r819, %r819, 1;
	setp.ne.s32 	%p170, %r819, %r131;
	@%p170 bra 	$L__BB7_121;
$L__BB7_150:
	add.s32 	%r818, %r818, 1;
	setp.ne.s32 	%p171, %r818, %r129;
	@%p171 bra 	$L__BB7_119;
$L__BB7_151:
	ld.param.u64 	%rd315, [_Z24SquaredDistanceTransformPhS_PfS_S0_PiS1_S0_S1_S0__param_8];
	cvta.to.global.u64 	%rd212, %rd315;
	ld.global.u32 	%r555, [%rd212];
	setp.ne.s32 	%p172, %r555, 3;
	@%p172 bra 	$L__BB7_224;
	cvt.rn.f32.s32 	%f613, %r7;
	mul.f32 	%f96, %f1, %f613;
	cvt.rn.f32.s32 	%f614, %r9;
	shr.u32 	%r556, %r1, 31;
	add.s32 	%r557, %r1, %r556;
	shr.s32 	%r558, %r557, 1;
	cvt.rn.f32.s32 	%f615, %r558;
	sub.f32 	%f616, %f614, %f615;
	neg.f32 	%f617, %f1;
	mul.f32 	%f97, %f616, %f617;
	cvt.rn.f32.s32 	%f618, %r8;
	fma.rn.f32 	%f98, %f1, %f618, %f8;
	mul.f32 	%f619, %f97, %f97;
	fma.rn.f32 	%f620, %f96, %f96, %f619;
	sqrt.rn.f32 	%f99, %f620;
	mul.f32 	%f621, %f99, %f99;
	fma.rn.f32 	%f622, %f98, %f98, %f621;
	sqrt.rn.f32 	%f100, %f622;
	div.rn.f32 	%f623, %f98, %f100;
	abs.f32 	%f624, %f623;
	fma.rn.f32 	%f625, %f624, 0fBF000000, 0f3F000000;
	rsqrt.approx.ftz.f32 	%f626, %f625;
	mul.f32 	%f627, %f626, %f625;
	mul.f32 	%f628, %f626, 0fBF000000;
	fma.rn.f32 	%f629, %f627, %f628, 0f3F000000;
	fma.rn.f32 	%f630, %f627, %f629, %f627;
	setp.eq.f32 	%p173, %f624, 0f3F800000;
	selp.f32 	%f631, 0f00000000, %f630, %p173;
	setp.gt.f32 	%p174, %f624, 0f3F0F5C29;
	selp.f32 	%f632, %f631, %f624, %p174;
	mul.f32 	%f633, %f632, %f632;
	fma.rn.f32 	%f634, %f633, 0f3D4DD2F7, 0f3C99CA97;
	fma.rn.f32 	%f635, %f634, %f633, 0f3D3F90E8;
	fma.rn.f32 	%f636, %f635, %f633, 0f3D993CCF;
	fma.rn.f32 	%f637, %f636, %f633, 0f3E2AAC04;
	mul.f32 	%f638, %f633, %f637;
	fma.rn.f32 	%f639, %f638, %f632, %f632;
	mul.f32 	%f640, %f639, 0fC0000000;
	fma.rn.f32 	%f641, 0f3F6EE581, 0f3FD774EB, %f640;
	selp.f32 	%f642, %f641, %f639, %p174;
	setp.num.f32 	%p175, %f642, %f642;
	copysign.f32 	%f643, %f623, %f642;
	selp.f32 	%f644, %f643, %f642, %p175;
	mov.f32 	%f645, 0f3FC90FD8;
	sub.f32 	%f101, %f645, %f644;
	setp.geu.f32 	%p176, %f96, 0f00000000;
	@%p176 bra 	$L__BB7_154;
	div.rn.f32 	%f669, %f97, %f99;
	abs.f32 	%f670, %f669;
	fma.rn.f32 	%f671, %f670, 0fBF000000, 0f3F000000;
	rsqrt.approx.ftz.f32 	%f672, %f671;
	mul.f32 	%f673, %f671, %f672;
	mul.f32 	%f674, %f672, 0fBF000000;
	fma.rn.f32 	%f675, %f673, %f674, 0f3F000000;
	fma.rn.f32 	%f676, %f673, %f675, %f673;
	setp.eq.f32 	%p180, %f670, 0f3F800000;
	selp.f32 	%f677, 0f00000000, %f676, %p180;
	setp.gt.f32 	%p181, %f670, 0f3F0F5C29;
	selp.f32 	%f678, %f677, %f670, %p181;
	mul.f32 	%f679, %f678, %f678;
	fma.rn.f32 	%f680, %f679, 0f3D4DD2F7, 0f3C99CA97;
	fma.rn.f32 	%f681, %f680, %f679, 0f3D3F90E8;
	fma.rn.f32 	%f682, %f681, %f679, 0f3D993CCF;
	fma.rn.f32 	%f683, %f682, %f679, 0f3E2AAC04;
	mul.f32 	%f684, %f679, %f683;
	fma.rn.f32 	%f685, %f684, %f678, %f678;
	mul.f32 	%f686, %f685, 0fC0000000;
	fma.rn.f32 	%f687, 0f3F6EE581, 0f3FD774EB, %f686;
	selp.f32 	%f688, %f687, %f685, %p181;
	setp.num.f32 	%p182, %f688, %f688;
	copysign.f32 	%f689, %f669, %f688;
	selp.f32 	%f1037, %f689, %f688, %p182;
	bra.uni 	$L__BB7_155;
$L__BB7_154:
	div.rn.f32 	%f646, %f97, %f99;
	abs.f32 	%f647, %f646;
	fma.rn.f32 	%f648, %f647, 0fBF000000, 0f3F000000;
	rsqrt.approx.ftz.f32 	%f649, %f648;
	mul.f32 	%f650, %f648, %f649;
	mul.f32 	%f651, %f649, 0fBF000000;
	fma.rn.f32 	%f652, %f650, %f651, 0f3F000000;
	fma.rn.f32 	%f653, %f650, %f652, %f650;
	setp.eq.f32 	%p177, %f647, 0f3F800000;
	selp.f32 	%f654, 0f00000000, %f653, %p177;
	setp.gt.f32 	%p178, %f647, 0f3F0F5C29;
	selp.f32 	%f655, %f654, %f647, %p178;
	mul.f32 	%f656, %f655, %f655;
	fma.rn.f32 	%f657, %f656, 0f3D4DD2F7, 0f3C99CA97;
	fma.rn.f32 	%f658, %f657, %f656, 0f3D3F90E8;
	fma.rn.f32 	%f659, %f658, %f656, 0f3D993CCF;
	fma.rn.f32 	%f660, %f659, %f656, 0f3E2AAC04;
	mul.f32 	%f661, %f656, %f660;
	fma.rn.f32 	%f662, %f661, %f655, %f655;
	mul.f32 	%f663, %f662, 0fC0000000;
	fma.rn.f32 	%f664, 0f3F6EE581, 0f3FD774EB, %f663;
	selp.f32 	%f665, %f664, %f662, %p178;
	setp.num.f32 	%p179, %f665, %f665;
	copysign.f32 	%f666, %f646, %f665;
	selp.f32 	%f667, %f666, %f665, %p179;
	mov.f32 	%f668, 0f40490FD8;
	sub.f32 	%f1037, %f668, %f667;
$L__BB7_155:
	ld.param.u64 	%rd312, [_Z24SquaredDistanceTransformPhS_PfS_S0_PiS1_S0_S1_S0__param_6];
	cvta.to.global.u64 	%rd213, %rd312;
	ld.global.u32 	%r559, [%rd213];
	cvt.rn.f64.s32 	%fd25, %r559;
	rcp.rn.f64 	%fd26, %fd25;
	cvt.rn.f32.f64 	%f105, %fd26;
	ld.global.u32 	%r560, [%rd38];
	cvt.rn.f64.s32 	%fd27, %r560;
	mov.f64 	%fd28, 0d4000000000000000;
	div.rn.f64 	%fd29, %fd28, %fd27;
	cvt.rn.f32.f64 	%f690, %fd29;
	mul.f32 	%f691, %f105, 0f40490FD8;
	div.rn.f32 	%f692, %f101, %f691;
	cvt.rzi.s32.f32 	%r561, %f692;
	mul.f32 	%f693, %f690, 0f40490FD8;
	div.rn.f32 	%f694, %f1037, %f693;
	cvt.rzi.s32.f32 	%r562, %f694;
	mad.lo.s32 	%r563, %r561, %r560, %r562;
	cvt.s64.s32 	%rd214, %r563;
	add.s64 	%rd215, %rd39, %rd214;
	ld.global.u8 	%rs3, [%rd215];
	setp.ne.s16 	%p183, %rs3, 0;
	@%p183 bra 	$L__BB7_157;
	mov.b32 	%r776, -1082130432;
	st.global.u32 	[%rd19], %r776;
	bra.uni 	$L__BB7_299;
$L__BB7_157:
	cvt.rn.f32.u16 	%f696, %rs3;
	fma.rn.f32 	%f697, %f696, 0f3F000000, 0fC2F00000;
	mul.f32 	%f698, %f697, %f105;
	mul.f32 	%f699, %f698, 0f40490FD8;
	add.f32 	%f700, %f101, %f699;
	setp.lt.f32 	%p184, %f700, 0f00000000;
	selp.f32 	%f106, 0f3C23D70A, %f699, %p184;
	setp.eq.f32 	%p185, %f106, 0f00000000;
	mov.f32 	%f1041, 0f41F00000;
	@%p185 bra 	$L__BB7_183;
	ld.global.f32 	%f107, [%rd40];
	mul.f32 	%f701, %f101, 0f3F22F983;
	cvt.rni.s32.f32 	%r838, %f701;
	cvt.rn.f32.s32 	%f702, %r838;
	fma.rn.f32 	%f703, %f702, 0fBFC90FDA, %f101;
	fma.rn.f32 	%f704, %f702, 0fB3A22168, %f703;
	fma.rn.f32 	%f1040, %f702, 0fA7C234C5, %f704;
	abs.f32 	%f109, %f101;
	setp.ltu.f32 	%p186, %f109, 0f47CE4780;
	mov.u32 	%r830, %r838;
	mov.f32 	%f1038, %f1040;
	@%p186 bra 	$L__BB7_166;
	setp.neu.f32 	%p187, %f109, 0f7F800000;
	@%p187 bra 	$L__BB7_161;
	mov.f32 	%f707, 0f00000000;
	mul.rn.f32 	%f1038, %f101, %f707;
	mov.b32 	%r830, 0;
	bra.uni 	$L__BB7_166;
$L__BB7_161:
	mov.b32 	%r164, %f101;
	shl.b32 	%r565, %r164, 8;
	or.b32  	%r165, %r565, -2147483648;
	mov.b64 	%rd333, 0;
	mov.b32 	%r827, 0;
	mov.u64 	%rd331, __cudart_i2opi_f;
	mov.u64 	%rd332, %rd12;
$L__BB7_162:
	.pragma "nounroll";
	ld.global.nc.u32 	%r566, [%rd331];
	mad.wide.u32 	%rd218, %r566, %r165, %rd333;
	shr.u64 	%rd333, %rd218, 32;
	st.local.u32 	[%rd332], %rd218;
	add.s32 	%r827, %r827, 1;
	add.s64 	%rd332, %rd332, 4;
	add.s64 	%rd331, %rd331, 4;
	setp.ne.s32 	%p188, %r827, 6;
	@%p188 bra 	$L__BB7_162;
	shr.u32 	%r567, %r164, 23;
	st.local.u32 	[%rd12+24], %rd333;
	and.b32  	%r168, %r567, 31;
	and.b32  	%r568, %r567, 224;
	add.s32 	%r569, %r568, -128;
	shr.u32 	%r570, %r569, 5;
	mul.wide.u32 	%rd219, %r570, 4;
	sub.s64 	%rd64, %rd12, %rd219;
	ld.local.u32 	%r828, [%rd64+24];
	ld.local.u32 	%r829, [%rd64+20];
	setp.eq.s32 	%p189, %r168, 0;
	@%p189 bra 	$L__BB7_165;
	shf.l.wrap.b32 	%r828, %r829, %r828, %r168;
	ld.local.u32 	%r571, [%rd64+16];
	shf.l.wrap.b32 	%r829, %r571, %r829, %r168;
$L__BB7_165:
	shr.u32 	%r572, %r828, 30;
	shf.l.wrap.b32 	%r573, %r829, %r828, 2;
	shl.b32 	%r574, %r829, 2;
	shr.u32 	%r575, %r573, 31;
	add.s32 	%r576, %r575, %r572;
	neg.s32 	%r577, %r576;
	setp.lt.s32 	%p190, %r164, 0;
	selp.b32 	%r830, %r577, %r576, %p190;
	xor.b32  	%r578, %r573, %r164;
	shr.s32 	%r579, %r573, 31;
	xor.b32  	%r580, %r579, %r573;
	xor.b32  	%r581, %r579, %r574;
	cvt.u64.u32 	%rd220, %r580;
	shl.b64 	%rd221, %rd220, 32;
	cvt.u64.u32 	%rd222, %r581;
	or.b64  	%rd223, %rd221, %rd222;
	cvt.rn.f64.s64 	%fd30, %rd223;
	mul.f64 	%fd31, %fd30, 0d3BF921FB54442D19;
	cvt.rn.f32.f64 	%f705, %fd31;
	neg.f32 	%f706, %f705;
	setp.lt.s32 	%p191, %r578, 0;
	selp.f32 	%f1038, %f706, %f705, %p191;
$L__BB7_166:
	mul.rn.f32 	%f708, %f1038, %f1038;
	and.b32  	%r583, %r830, 1;
	setp.eq.b32 	%p192, %r583, 1;
	selp.f32 	%f709, 0f3F800000, %f1038, %p192;
	fma.rn.f32 	%f710, %f708, %f709, 0f00000000;
	fma.rn.f32 	%f711, %f708, 0f37CBAC00, 0fBAB607ED;
	selp.f32 	%f712, %f711, 0fB94D4153, %p192;
	selp.f32 	%f713, 0f3D2AAABB, 0f3C0885E4, %p192;
	fma.rn.f32 	%f714, %f712, %f708, %f713;
	selp.f32 	%f715, 0fBEFFFFFF, 0fBE2AAAA8, %p192;
	fma.rn.f32 	%f716, %f714, %f708, %f715;
	fma.rn.f32 	%f717, %f716, %f710, %f709;
	and.b32  	%r584, %r830, 2;
	setp.eq.s32 	%p193, %r584, 0;
	mov.f32 	%f718, 0f00000000;
	sub.f32 	%f719, %f718, %f717;
	selp.f32 	%f113, %f717, %f719, %p193;
	add.f32 	%f114, %f101, %f106;
	mul.f32 	%f720, %f114, 0f3F22F983;
	cvt.rni.s32.f32 	%r834, %f720;
	cvt.rn.f32.s32 	%f721, %r834;
	fma.rn.f32 	%f722, %f721, 0fBFC90FDA, %f114;
	fma.rn.f32 	%f723, %f721, 0fB3A22168, %f722;
	fma.rn.f32 	%f1039, %f721, 0fA7C234C5, %f723;
	abs.f32 	%f116, %f114;
	setp.ltu.f32 	%p194, %f116, 0f47CE4780;
	@%p194 bra 	$L__BB7_174;
	setp.neu.f32 	%p195, %f116, 0f7F800000;
	@%p195 bra 	$L__BB7_169;
	mov.f32 	%f726, 0f00000000;
	mul.rn.f32 	%f1039, %f114, %f726;
	mov.b32 	%r834, 0;
	bra.uni 	$L__BB7_174;
$L__BB7_169:
	mov.b32 	%r178, %f114;
	shl.b32 	%r586, %r178, 8;
	or.b32  	%r179, %r586, -2147483648;
	mov.b64 	%rd336, 0;
	mov.b32 	%r831, 0;
	mov.u64 	%rd334, __cudart_i2opi_f;
	mov.u64 	%rd335, %rd11;
$L__BB7_170:
	.pragma "nounroll";
	ld.global.nc.u32 	%r587, [%rd334];
	mad.wide.u32 	%rd226, %r587, %r179, %rd336;
	shr.u64 	%rd336, %rd226, 32;
	st.local.u32 	[%rd335], %rd226;
	add.s32 	%r831, %r831, 1;
	add.s64 	%rd335, %rd335, 4;
	add.s64 	%rd334, %rd334, 4;
	setp.ne.s32 	%p196, %r831, 6;
	@%p196 bra 	$L__BB7_170;
	shr.u32 	%r588, %r178, 23;
	st.local.u32 	[%rd11+24], %rd336;
	and.b32  	%r182, %r588, 31;
	and.b32  	%r589, %r588, 224;
	add.s32 	%r590, %r589, -128;
	shr.u32 	%r591, %r590, 5;
	mul.wide.u32 	%rd227, %r591, 4;
	sub.s64 	%rd71, %rd11, %rd227;
	ld.local.u32 	%r832, [%rd71+24];
	ld.local.u32 	%r833, [%rd71+20];
	setp.eq.s32 	%p197, %r182, 0;
	@%p197 bra 	$L__BB7_173;
	shf.l.wrap.b32 	%r832, %r833, %r832, %r182;
	ld.local.u32 	%r592, [%rd71+16];
	shf.l.wrap.b32 	%r833, %r592, %r833, %r182;
$L__BB7_173:
	shr.u32 	%r593, %r832, 30;
	shf.l.wrap.b32 	%r594, %r833, %r832, 2;
	shl.b32 	%r595, %r833, 2;
	shr.u32 	%r596, %r594, 31;
	add.s32 	%r597, %r596, %r593;
	neg.s32 	%r598, %r597;
	setp.lt.s32 	%p198, %r178, 0;
	selp.b32 	%r834, %r598, %r597, %p198;
	xor.b32  	%r599, %r594, %r178;
	shr.s32 	%r600, %r594, 31;
	xor.b32  	%r601, %r600, %r594;
	xor.b32  	%r602, %r600, %r595;
	cvt.u64.u32 	%rd228, %r601;
	shl.b64 	%rd229, %rd228, 32;
	cvt.u64.u32 	%rd230, %r602;
	or.b64  	%rd231, %rd229, %rd230;
	cvt.rn.f64.s64 	%fd32, %rd231;
	mul.f64 	%fd33, %fd32, 0d3BF921FB54442D19;
	cvt.rn.f32.f64 	%f724, %fd33;
	neg.f32 	%f725, %f724;
	setp.lt.s32 	%p199, %r599, 0;
	selp.f32 	%f1039, %f725, %f724, %p199;
$L__BB7_174:
	mul.f32 	%f727, %f1039, %f1039;
	fma.rn.f32 	%f728, %f727, 0f3C190000, 0f3B560000;
	fma.rn.f32 	%f729, %f728, %f727, 0f3CC70000;
	fma.rn.f32 	%f730, %f729, %f727, 0f3D5B0000;
	fma.rn.f32 	%f731, %f730, %f727, 0f3E089438;
	fma.rn.f32 	%f732, %f731, %f727, 0f3EAAAA88;
	mul.rn.f32 	%f733, %f727, %f1039;
	fma.rn.f32 	%f734, %f732, %f733, %f1039;
	abs.f32 	%f735, %f1039;
	setp.eq.f32 	%p201, %f735, 0f3A00B43C;
	selp.f32 	%f736, %f1039, %f734, %p201;
	and.b32  	%r604, %r834, 1;
	setp.eq.b32 	%p202, %r604, 1;
	neg.f32 	%f737, %f736;
	rcp.approx.ftz.f32 	%f738, %f737;
	selp.f32 	%f739, %f738, %f736, %p202;
	div.rn.f32 	%f120, %f113, %f739;
	@%p186 bra 	$L__BB7_182;
	setp.neu.f32 	%p203, %f109, 0f7F800000;
	@%p203 bra 	$L__BB7_177;
	mov.f32 	%f742, 0f00000000;
	mul.rn.f32 	%f1040, %f101, %f742;
	mov.b32 	%r838, 0;
	bra.uni 	$L__BB7_182;
$L__BB7_177:
	mov.b32 	%r191, %f101;
	shl.b32 	%r606, %r191, 8;
	or.b32  	%r192, %r606, -2147483648;
	mov.b64 	%rd337, 0;
	mov.b32 	%r835, 0;
	mov.u64 	%rd234, __cudart_i2opi_f;
$L__BB7_178:
	.pragma "nounroll";
	mul.wide.u32 	%rd233, %r835, 4;
	add.s64 	%rd235, %rd234, %rd233;
	ld.global.nc.u32 	%r607, [%rd235];
	mad.wide.u32 	%rd236, %r607, %r192, %rd337;
	shr.u64 	%rd337, %rd236, 32;
	add.s64 	%rd237, %rd10, %rd233;
	st.local.u32 	[%rd237], %rd236;
	add.s32 	%r835, %r835, 1;
	setp.ne.s32 	%p204, %r835, 6;
	@%p204 bra 	$L__BB7_178;
	shr.u32 	%r608, %r191, 23;
	st.local.u32 	[%rd10+24], %rd337;
	and.b32  	%r195, %r608, 31;
	and.b32  	%r609, %r608, 224;
	add.s32 	%r610, %r609, -128;
	shr.u32 	%r611, %r610, 5;
	mul.wide.u32 	%rd238, %r611, 4;
	sub.s64 	%rd74, %rd10, %rd238;
	ld.local.u32 	%r836, [%rd74+24];
	ld.local.u32 	%r837, [%rd74+20];
	setp.eq.s32 	%p205, %r195, 0;
	@%p205 bra 	$L__BB7_181;
	shf.l.wrap.b32 	%r836, %r837, %r836, %r195;
	ld.local.u32 	%r612, [%rd74+16];
	shf.l.wrap.b32 	%r837, %r612, %r837, %r195;
$L__BB7_181:
	shr.u32 	%r613, %r836, 30;
	shf.l.wrap.b32 	%r614, %r837, %r836, 2;
	shl.b32 	%r615, %r837, 2;
	shr.u32 	%r616, %r614, 31;
	add.s32 	%r617, %r616, %r613;
	neg.s32 	%r618, %r617;
	setp.lt.s32 	%p206, %r191, 0;
	selp.b32 	%r838, %r618, %r617, %p206;
	xor.b32  	%r619, %r614, %r191;
	shr.s32 	%r620, %r614, 31;
	xor.b32  	%r621, %r620, %r614;
	xor.b32  	%r622, %r620, %r615;
	cvt.u64.u32 	%rd239, %r621;
	shl.b64 	%rd240, %rd239, 32;
	cvt.u64.u32 	%rd241, %r622;
	or.b64  	%rd242, %rd240, %rd241;
	cvt.rn.f64.s64 	%fd34, %rd242;
	mul.f64 	%fd35, %fd34, 0d3BF921FB54442D19;
	cvt.rn.f32.f64 	%f740, %fd35;
	neg.f32 	%f741, %f740;
	setp.lt.s32 	%p207, %r619, 0;
	selp.f32 	%f1040, %f741, %f740, %p207;
$L__BB7_182:
	add.s32 	%r624, %r838, 1;
	mul.rn.f32 	%f743, %f1040, %f1040;
	and.b32  	%r625, %r838, 1;
	setp.eq.b32 	%p208, %r625, 1;
	selp.f32 	%f744, %f1040, 0f3F800000, %p208;
	fma.rn.f32 	%f745, %f743, %f744, 0f00000000;
	fma.rn.f32 	%f746, %f743, 0f37CBAC00, 0fBAB607ED;
	selp.f32 	%f747, 0fB94D4153, %f746, %p208;
	selp.f32 	%f748, 0f3C0885E4, 0f3D2AAABB, %p208;
	fma.rn.f32 	%f749, %f747, %f743, %f748;
	selp.f32 	%f750, 0fBE2AAAA8, 0fBEFFFFFF, %p208;
	fma.rn.f32 	%f751, %f749, %f743, %f750;
	fma.rn.f32 	%f752, %f751, %f745, %f744;
	and.b32  	%r626, %r624, 2;
	setp.eq.s32 	%p209, %r626, 0;
	mov.f32 	%f753, 0f00000000;
	sub.f32 	%f754, %f753, %f752;
	selp.f32 	%f755, %f752, %f754, %p209;
	sub.f32 	%f756, %f120, %f755;
	div.rn.f32 	%f1041, %f107, %f756;
$L__BB7_183:
	setp.gt.f32 	%p210, %f1041, 0f41F00000;
	setp.lt.f32 	%p211, %f1041, 0f00000000;
	selp.f32 	%f757, 0f41F00000, %f1041, %p211;
	selp.f32 	%f126, 0f41F00000, %f757, %p210;
	abs.f32 	%f758, %f96;
	abs.f32 	%f759, %f126;
	add.f32 	%f760, %f758, %f759;
	mul.f32 	%f761, %f2, 0f3F000000;
	mul.f32 	%f762, %f761, %f760;
	div.rn.f32 	%f763, %f762, %f4;
	mul.f32 	%f764, %f3, 0f3F000000;
	mul.f32 	%f127, %f764, %f760;
	neg.f32 	%f765, %f97;
	abs.f32 	%f766, %f765;
	setp.gt.f32 	%p212, %f766, %f763;
	@%p212 bra 	$L__BB7_185;
	sub.f32 	%f767, %f98, %f8;
	sub.f32 	%f768, %f767, %f5;
	abs.f32 	%f769, %f768;
	div.rn.f32 	%f770, %f127, %f4;
	setp.leu.f32 	%p213, %f769, %f770;
	@%p213 bra 	$L__BB7_186;
$L__BB7_185:
	mov.b32 	%r775, 1157234688;
	st.global.u32 	[%rd19], %r775;
	mov.b16 	%rs49, 4;
	st.global.u8 	[%rd20], %rs49;
	bra.uni 	$L__BB7_299;
$L__BB7_186:
	setp.neu.f32 	%p214, %f96, 0f00000000;
	setp.neu.f32 	%p215, %f98, 0f00000000;
	or.pred  	%p216, %p214, %p215;
	setp.neu.f32 	%p217, %f97, 0f00000000;
	or.pred  	%p218, %p216, %p217;
	@%p218 bra 	$L__BB7_188;
	mov.b32 	%r774, 1157234688;
	st.global.u32 	[%rd19], %r774;
	mov.b16 	%rs48, 4;
	st.global.u8 	[%rd20], %rs48;
	bra.uni 	$L__BB7_299;
$L__BB7_188:
	cvt.s64.s32 	%rd243, %r5;
	add.s64 	%rd244, %rd1, %rd243;
	ld.global.u8 	%rs25, [%rd244];
	setp.eq.s16 	%p219, %rs25, 0;
	@%p219 bra 	$L__BB7_190;
	mov.b32 	%r627, 0;
	st.global.u32 	[%rd19], %r627;
	mov.b16 	%rs26, 1;
	st.global.u8 	[%rd20], %rs26;
	bra.uni 	$L__BB7_299;
$L__BB7_190:
	sub.f32 	%f771, %f126, %f100;
	abs.f32 	%f772, %f771;
	cvt.f64.f32 	%fd36, %f772;
	setp.lt.f64 	%p220, %fd36, 0d3F50624DD2F1A9FC;
	div.rn.f32 	%f773, %f771, %f772;
	selp.f32 	%f128, 0f3F800000, %f773, %p220;
	st.global.f32 	[%rd19], %f128;
	setp.gt.f32 	%p221, %f128, 0f00000000;
	selp.b16 	%rs27, 0, 2, %p221;
	st.global.u8 	[%rd20], %rs27;
	sub.s32 	%r628, %r9, %r4;
	max.s32 	%r839, %r628, 0;
	add.s32 	%r205, %r4, 1;
	add.s32 	%r629, %r205, %r9;
	min.s32 	%r206, %r1, %r629;
	setp.ge.s32 	%p222, %r839, %r206;
	@%p222 bra 	$L__BB7_224;
	sub.s32 	%r630, %r8, %r4;
	max.s32 	%r207, %r630, 0;
	add.s32 	%r631, %r205, %r8;
	min.s32 	%r208, %r2, %r631;
	sub.s32 	%r632, %r7, %r4;
	max.s32 	%r209, %r632, 0;
	add.s32 	%r633, %r205, %r7;
	min.s32 	%r210, %r3, %r633;
	cvt.rn.f32.s32 	%f129, %r4;
	sub.s32 	%r634, %r210, %r209;
	and.b32  	%r211, %r634, 3;
	mul.lo.s32 	%r212, %r209, %r2;
	sub.s32 	%r635, %r7, %r209;
	abs.s32 	%r636, %r635;
	cvt.rn.f32.s32 	%f774, %r636;
	mul.f32 	%f130, %f774, %f774;
	add.s32 	%r213, %r209, 1;
	sub.s32 	%r637, %r7, %r213;
	abs.s32 	%r638, %r637;
	cvt.rn.f32.s32 	%f775, %r638;
	mul.f32 	%f131, %f775, %f775;
	add.s32 	%r214, %r209, 2;
	sub.s32 	%r639, %r7, %r214;
	abs.s32 	%r640, %r639;
	cvt.rn.f32.s32 	%f776, %r640;
	mul.f32 	%f132, %f776, %f776;
	add.s32 	%r215, %r209, 3;
	sub.s32 	%r216, %r209, %r210;
	add.s32 	%r217, %r7, -3;
	neg.s32 	%r218, %r210;
	shl.b32 	%r219, %r6, 2;
$L__BB7_192:
	setp.ge.s32 	%p223, %r207, %r208;
	@%p223 bra 	$L__BB7_223;
	sub.s32 	%r641, %r9, %r839;
	abs.s32 	%r642, %r641;
	cvt.rn.f32.s32 	%f777, %r642;
	mul.f32 	%f133, %f777, %f777;
	mov.u32 	%r840, %r207;
$L__BB7_194:
	setp.ge.s32 	%p224, %r209, %r210;
	@%p224 bra 	$L__BB7_222;
	setp.eq.s32 	%p225, %r211, 0;
	sub.s32 	%r643, %r8, %r840;
	abs.s32 	%r644, %r643;
	cvt.rn.f32.s32 	%f778, %r644;
	fma.rn.f32 	%f134, %f778, %f778, %f133;
	mov.u32 	%r841, %r209;
	@%p225 bra 	$L__BB7_207;
	add.s32 	%r645, %r212, %r840;
	mad.lo.s32 	%r222, %r645, %r1, %r839;
	cvt.s64.s32 	%rd245, %r222;
	add.s64 	%rd246, %rd1, %rd245;
	ld.global.u8 	%rs28, [%rd246];
	setp.eq.s16 	%p226, %rs28, 0;
	@%p226 bra 	$L__BB7_199;
	add.f32 	%f779, %f134, %f130;
	sqrt.rn.f32 	%f780, %f779;
	div.rn.f32 	%f135, %f780, %f129;
	ld.global.f32 	%f781, [%rd19];
	abs.f32 	%f782, %f781;
	setp.geu.f32 	%p227, %f135, %f782;
	@%p227 bra 	$L__BB7_199;
	mul.f32 	%f783, %f128, %f135;
	st.global.f32 	[%rd19], %f783;
$L__BB7_199:
	setp.eq.s32 	%p228, %r211, 1;
	mov.u32 	%r841, %r213;
	@%p228 bra 	$L__BB7_207;
	add.s32 	%r223, %r222, %r6;
	cvt.s64.s32 	%rd247, %r223;
	add.s64 	%rd248, %rd1, %rd247;
	ld.global.u8 	%rs29, [%rd248];
	setp.eq.s16 	%p229, %rs29, 0;
	@%p229 bra 	$L__BB7_203;
	add.f32 	%f784, %f134, %f131;
	sqrt.rn.f32 	%f785, %f784;
	div.rn.f32 	%f136, %f785, %f129;
	ld.global.f32 	%f786, [%rd19];
	abs.f32 	%f787, %f786;
	setp.geu.f32 	%p230, %f136, %f787;
	@%p230 bra 	$L__BB7_203;
	mul.f32 	%f788, %f128, %f136;
	st.global.f32 	[%rd19], %f788;
$L__BB7_203:
	setp.eq.s32 	%p231, %r211, 2;
	mov.u32 	%r841, %r214;
	@%p231 bra 	$L__BB7_207;
	add.s32 	%r646, %r223, %r6;
	cvt.s64.s32 	%rd249, %r646;
	add.s64 	%rd250, %rd1, %rd249;
	ld.global.u8 	%rs30, [%rd250];
	setp.eq.s16 	%p232, %rs30, 0;
	mov.u32 	%r841, %r215;
	@%p232 bra 	$L__BB7_207;
	add.f32 	%f789, %f134, %f132;
	sqrt.rn.f32 	%f790, %f789;
	div.rn.f32 	%f137, %f790, %f129;
	ld.global.f32 	%f791, [%rd19];
	abs.f32 	%f792, %f791;
	setp.geu.f32 	%p233, %f137, %f792;
	mov.u32 	%r841, %r215;
	@%p233 bra 	$L__BB7_207;
	mul.f32 	%f793, %f128, %f137;
	st.global.f32 	[%rd19], %f793;
	mov.u32 	%r841, %r215;
$L__BB7_207:
	setp.gt.u32 	%p234, %r216, -4;
	@%p234 bra 	$L__BB7_222;
	sub.s32 	%r847, %r217, %r841;
	add.s32 	%r846, %r218, %r841;
	mul.lo.s32 	%r647, %r2, %r841;
	add.s32 	%r648, %r647, %r2;
	add.s32 	%r649, %r840, %r648;
	mad.lo.s32 	%r845, %r1, %r649, %r839;
	add.s32 	%r650, %r841, 2;
	mad.lo.s32 	%r651, %r2, %r650, %r840;
	mad.lo.s32 	%r844, %r1, %r651, %r839;
	add.s32 	%r652, %r841, 3;
	mad.lo.s32 	%r653, %r2, %r652, %r840;
	mad.lo.s32 	%r843, %r1, %r653, %r839;
	add.s32 	%r654, %r840, %r647;
	mad.lo.s32 	%r842, %r1, %r654, %r839;
$L__BB7_209:
	cvt.s64.s32 	%rd251, %r842;
	add.s64 	%rd252, %rd1, %rd251;
	ld.global.u8 	%rs31, [%rd252];
	setp.eq.s16 	%p235, %rs31, 0;
	@%p235 bra 	$L__BB7_212;
	add.s32 	%r655, %r847, 3;
	abs.s32 	%r656, %r655;
	cvt.rn.f32.s32 	%f794, %r656;
	fma.rn.f32 	%f795, %f794, %f794, %f134;
	sqrt.rn.f32 	%f796, %f795;
	div.rn.f32 	%f138, %f796, %f129;
	ld.global.f32 	%f797, [%rd19];
	abs.f32 	%f798, %f797;
	setp.geu.f32 	%p236, %f138, %f798;
	@%p236 bra 	$L__BB7_212;
	mul.f32 	%f799, %f128, %f138;
	st.global.f32 	[%rd19], %f799;
$L__BB7_212:
	cvt.s64.s32 	%rd253, %r845;
	add.s64 	%rd254, %rd1, %rd253;
	ld.global.u8 	%rs32, [%rd254];
	setp.eq.s16 	%p237, %rs32, 0;
	@%p237 bra 	$L__BB7_215;
	add.s32 	%r657, %r847, 2;
	abs.s32 	%r658, %r657;
	cvt.rn.f32.s32 	%f800, %r658;
	fma.rn.f32 	%f801, %f800, %f800, %f134;
	sqrt.rn.f32 	%f802, %f801;
	div.rn.f32 	%f139, %f802, %f129;
	ld.global.f32 	%f803, [%rd19];
	abs.f32 	%f804, %f803;
	setp.geu.f32 	%p238, %f139, %f804;
	@%p238 bra 	$L__BB7_215;
	mul.f32 	%f805, %f128, %f139;
	st.global.f32 	[%rd19], %f805;
$L__BB7_215:
	cvt.s64.s32 	%rd255, %r844;
	add.s64 	%rd256, %rd1, %rd255;
	ld.global.u8 	%rs33, [%rd256];
	setp.eq.s16 	%p239, %rs33, 0;
	@%p239 bra 	$L__BB7_218;
	add.s32 	%r659, %r847, 1;
	abs.s32 	%r660, %r659;
	cvt.rn.f32.s32 	%f806, %r660;
	fma.rn.f32 	%f807, %f806, %f806, %f134;
	sqrt.rn.f32 	%f808, %f807;
	div.rn.f32 	%f140, %f808, %f129;
	ld.global.f32 	%f809, [%rd19];
	abs.f32 	%f810, %f809;
	setp.geu.f32 	%p240, %f140, %f810;
	@%p240 bra 	$L__BB7_218;
	mul.f32 	%f811, %f128, %f140;
	st.global.f32 	[%rd19], %f811;
$L__BB7_218:
	cvt.s64.s32 	%rd257, %r843;
	add.s64 	%rd258, %rd1, %rd257;
	ld.global.u8 	%rs34, [%rd258];
	setp.eq.s16 	%p241, %rs34, 0;
	@%p241 bra 	$L__BB7_221;
	abs.s32 	%r661, %r847;
	cvt.rn.f32.s32 	%f812, %r661;
	fma.rn.f32 	%f813, %f812, %f812, %f134;
	sqrt.rn.f32 	%f814, %f813;
	div.rn.f32 	%f141, %f814, %f129;
	ld.global.f32 	%f815, [%rd19];
	abs.f32 	%f816, %f815;
	setp.geu.f32 	%p242, %f141, %f816;
	@%p242 bra 	$L__BB7_221;
	mul.f32 	%f817, %f128, %f141;
	st.global.f32 	[%rd19], %f817;
$L__BB7_221:
	add.s32 	%r847, %r847, -4;
	add.s32 	%r846, %r846, 4;
	add.s32 	%r845, %r845, %r219;
	add.s32 	%r844, %r844, %r219;
	add.s32 	%r843, %r843, %r219;
	add.s32 	%r842, %r842, %r219;
	setp.ne.s32 	%p243, %r846, 0;
	@%p243 bra 	$L__BB7_209;
$L__BB7_222:
	add.s32 	%r840, %r840, 1;
	setp.ne.s32 	%p244, %r840, %r208;
	@%p244 bra 	$L__BB7_194;
$L__BB7_223:
	add.s32 	%r839, %r839, 1;
	setp.ne.s32 	%p245, %r839, %r206;
	@%p245 bra 	$L__BB7_192;
$L__BB7_224:
	ld.param.u64 	%rd316, [_Z24SquaredDistanceTransformPhS_PfS_S0_PiS1_S0_S1_S0__param_8];
	cvta.to.global.u64 	%rd259, %rd316;
	ld.global.u32 	%r662, [%rd259];
	setp.ne.s32 	%p246, %r662, 4;
	@%p246 bra 	$L__BB7_299;
	neg.s32 	%r663, %r7;
	cvt.rn.f32.s32 	%f818, %r663;
	mul.f32 	%f819, %f1, %f818;
	cvt.rn.f32.s32 	%f820, %r9;
	shr.u32 	%r664, %r3, 31;
	add.s32 	%r665, %r3, %r664;
	shr.s32 	%r666, %r665, 1;
	cvt.rn.f32.s32 	%f821, %r666;
	sub.f32 	%f822, %f820, %f821;
	neg.f32 	%f823, %f1;
	mul.f32 	%f824, %f822, %f823;
	cvt.rn.f32.s32 	%f825, %r8;
	fma.rn.f32 	%f826, %f1, %f825, %f8;
	setp.geu.f32 	%p247, %f824, %f6;
	setp.leu.f32 	%p248, %f824, %f7;
	setp.geu.f32 	%p249, %f826, %f8;
	and.pred  	%p250, %p247, %p249;
	and.pred  	%p251, %p250, %p248;
	setp.leu.f32 	%p252, %f826, %f9;
	and.pred  	%p253, %p251, %p252;
	setp.geu.f32 	%p254, %f819, %f10;
	and.pred  	%p255, %p253, %p254;
	setp.leu.f32 	%p256, %f819, %f11;
	and.pred  	%p257, %p255, %p256;
	@%p257 bra 	$L__BB7_227;
	mov.b32 	%r773, 1157234688;
	st.global.u32 	[%rd19], %r773;
	mov.b16 	%rs47, 3;
	st.global.u8 	[%rd20], %rs47;
	bra.uni 	$L__BB7_299;
$L__BB7_227:
	mul.f32 	%f827, %f824, %f824;
	fma.rn.f32 	%f828, %f819, %f819, %f827;
	sqrt.rn.f32 	%f145, %f828;
	mul.f32 	%f829, %f145, %f145;
	fma.rn.f32 	%f830, %f826, %f826, %f829;
	sqrt.rn.f32 	%f146, %f830;
	div.rn.f32 	%f831, %f826, %f146;
	abs.f32 	%f832, %f831;
	fma.rn.f32 	%f833, %f832, 0fBF000000, 0f3F000000;
	rsqrt.approx.ftz.f32 	%f834, %f833;
	mul.f32 	%f835, %f834, %f833;
	mul.f32 	%f836, %f834, 0fBF000000;
	fma.rn.f32 	%f837, %f835, %f836, 0f3F000000;
	fma.rn.f32 	%f838, %f835, %f837, %f835;
	setp.eq.f32 	%p258, %f832, 0f3F800000;
	selp.f32 	%f839, 0f00000000, %f838, %p258;
	setp.gt.f32 	%p259, %f832, 0f3F0F5C29;
	selp.f32 	%f840, %f839, %f832, %p259;
	mul.f32 	%f841, %f840, %f840;
	fma.rn.f32 	%f842, %f841, 0f3D4DD2F7, 0f3C99CA97;
	fma.rn.f32 	%f843, %f842, %f841, 0f3D3F90E8;
	fma.rn.f32 	%f844, %f843, %f841, 0f3D993CCF;
	fma.rn.f32 	%f845, %f844, %f841, 0f3E2AAC04;
	mul.f32 	%f846, %f841, %f845;
	fma.rn.f32 	%f847, %f846, %f840, %f840;
	mul.f32 	%f848, %f847, 0fC0000000;
	fma.rn.f32 	%f849, 0f3F6EE581, 0f3FD774EB, %f848;
	selp.f32 	%f850, %f849, %f847, %p259;
	setp.num.f32 	%p260, %f850, %f850;
	copysign.f32 	%f851, %f831, %f850;
	selp.f32 	%f852, %f851, %f850, %p260;
	mov.f32 	%f853, 0f3FC90FD8;
	sub.f32 	%f147, %f853, %f852;
	setp.geu.f32 	%p261, %f824, 0f00000000;
	@%p261 bra 	$L__BB7_229;
	div.rn.f32 	%f877, %f819, %f145;
	abs.f32 	%f878, %f877;
	fma.rn.f32 	%f879, %f878, 0fBF000000, 0f3F000000;
	rsqrt.approx.ftz.f32 	%f880, %f879;
	mul.f32 	%f881, %f879, %f880;
	mul.f32 	%f882, %f880, 0fBF000000;
	fma.rn.f32 	%f883, %f881, %f882, 0f3F000000;
	fma.rn.f32 	%f884, %f881, %f883, %f881;
	setp.eq.f32 	%p265, %f878, 0f3F800000;
	selp.f32 	%f885, 0f00000000, %f884, %p265;
	setp.gt.f32 	%p266, %f878, 0f3F0F5C29;
	selp.f32 	%f886, %f885, %f878, %p266;
	mul.f32 	%f887, %f886, %f886;
	fma.rn.f32 	%f888, %f887, 0f3D4DD2F7, 0f3C99CA97;
	fma.rn.f32 	%f889, %f888, %f887, 0f3D3F90E8;
	fma.rn.f32 	%f890, %f889, %f887, 0f3D993CCF;
	fma.rn.f32 	%f891, %f890, %f887, 0f3E2AAC04;
	mul.f32 	%f892, %f887, %f891;
	fma.rn.f32 	%f893, %f892, %f886, %f886;
	mul.f32 	%f894, %f893, 0fC0000000;
	fma.rn.f32 	%f895, 0f3F6EE581, 0f3FD774EB, %f894;
	selp.f32 	%f896, %f895, %f893, %p266;
	setp.num.f32 	%p267, %f896, %f896;
	copysign.f32 	%f897, %f877, %f896;
	selp.f32 	%f1042, %f897, %f896, %p267;
	bra.uni 	$L__BB7_230;
$L__BB7_229:
	div.rn.f32 	%f854, %f819, %f145;
	abs.f32 	%f855, %f854;
	fma.rn.f32 	%f856, %f855, 0fBF000000, 0f3F000000;
	rsqrt.approx.ftz.f32 	%f857, %f856;
	mul.f32 	%f858, %f856, %f857;
	mul.f32 	%f859, %f857, 0fBF000000;
	fma.rn.f32 	%f860, %f858, %f859, 0f3F000000;
	fma.rn.f32 	%f861, %f858, %f860, %f858;
	setp.eq.f32 	%p262, %f855, 0f3F800000;
	selp.f32 	%f862, 0f00000000, %f861, %p262;
	setp.gt.f32 	%p263, %f855, 0f3F0F5C29;
	selp.f32 	%f863, %f862, %f855, %p263;
	mul.f32 	%f864, %f863, %f863;
	fma.rn.f32 	%f865, %f864, 0f3D4DD2F7, 0f3C99CA97;
	fma.rn.f32 	%f866, %f865, %f864, 0f3D3F90E8;
	fma.rn.f32 	%f867, %f866, %f864, 0f3D993CCF;
	fma.rn.f32 	%f868, %f867, %f864, 0f3E2AAC04;
	mul.f32 	%f869, %f864, %f868;
	fma.rn.f32 	%f870, %f869, %f863, %f863;
	mul.f32 	%f871, %f870, 0fC0000000;
	fma.rn.f32 	%f872, 0f3F6EE581, 0f3FD774EB, %f871;
	selp.f32 	%f873, %f872, %f870, %p263;
	setp.num.f32 	%p264, %f873, %f873;
	copysign.f32 	%f874, %f854, %f873;
	selp.f32 	%f875, %f874, %f873, %p264;
	mov.f32 	%f876, 0f40490FD8;
	sub.f32 	%f1042, %f876, %f875;
$L__BB7_230:
	ld.param.u64 	%rd313, [_Z24SquaredDistanceTransformPhS_PfS_S0_PiS1_S0_S1_S0__param_6];
	cvta.to.global.u64 	%rd260, %rd313;
	ld.global.u32 	%r667, [%rd260];
	cvt.rn.f64.s32 	%fd37, %r667;
	rcp.rn.f64 	%fd38, %fd37;
	cvt.rn.f32.f64 	%f151, %fd38;
	ld.global.u32 	%r668, [%rd38];
	cvt.rn.f64.s32 	%fd39, %r668;
	mov.f64 	%fd40, 0d4000000000000000;
	div.rn.f64 	%fd41, %fd40, %fd39;
	cvt.rn.f32.f64 	%f898, %fd41;
	mul.f32 	%f899, %f151, 0f40490FD8;
	div.rn.f32 	%f900, %f147, %f899;
	cvt.rzi.s32.f32 	%r669, %f900;
	mul.f32 	%f901, %f898, 0f40490FD8;
	div.rn.f32 	%f902, %f1042, %f901;
	cvt.rzi.s32.f32 	%r670, %f902;
	mad.lo.s32 	%r671, %r669, %r668, %r670;
	cvt.s64.s32 	%rd261, %r671;
	add.s64 	%rd262, %rd39, %rd261;
	ld.global.u8 	%rs4, [%rd262];
	setp.ne.s16 	%p268, %rs4, 0;
	@%p268 bra 	$L__BB7_232;
	mov.b32 	%r772, -1082130432;
	st.global.u32 	[%rd19], %r772;
	bra.uni 	$L__BB7_299;
$L__BB7_232:
	cvt.rn.f32.u16 	%f904, %rs4;
	fma.rn.f32 	%f905, %f904, 0f3F000000, 0fC2F00000;
	mul.f32 	%f906, %f905, %f151;
	mul.f32 	%f907, %f906, 0f40490FD8;
	add.f32 	%f908, %f147, %f907;
	setp.lt.f32 	%p269, %f908, 0f00000000;
	selp.f32 	%f152, 0f3C23D70A, %f907, %p269;
	setp.eq.f32 	%p270, %f152, 0f00000000;
	mov.f32 	%f1046, 0f41F00000;
	@%p270 bra 	$L__BB7_258;
	ld.global.f32 	%f153, [%rd40];
	mul.f32 	%f909, %f147, 0f3F22F983;
	cvt.rni.s32.f32 	%r859, %f909;
	cvt.rn.f32.s32 	%f910, %r859;
	fma.rn.f32 	%f911, %f910, 0fBFC90FDA, %f147;
	fma.rn.f32 	%f912, %f910, 0fB3A22168, %f911;
	fma.rn.f32 	%f1045, %f910, 0fA7C234C5, %f912;
	abs.f32 	%f155, %f147;
	setp.ltu.f32 	%p271, %f155, 0f47CE4780;
	mov.u32 	%r851, %r859;
	mov.f32 	%f1043, %f1045;
	@%p271 bra 	$L__BB7_241;
	setp.neu.f32 	%p272, %f155, 0f7F800000;
	@%p272 bra 	$L__BB7_236;
	mov.f32 	%f915, 0f00000000;
	mul.rn.f32 	%f1043, %f147, %f915;
	mov.b32 	%r851, 0;
	bra.uni 	$L__BB7_241;
$L__BB7_236:
	mov.b32 	%r246, %f147;
	shl.b32 	%r673, %r246, 8;
	or.b32  	%r247, %r673, -2147483648;
	mov.b64 	%rd340, 0;
	mov.b32 	%r848, 0;
	mov.u64 	%rd338, __cudart_i2opi_f;
	mov.u64 	%rd339, %rd9;
$L__BB7_237:
	.pragma "nounroll";
	ld.global.nc.u32 	%r674, [%rd338];
	mad.wide.u32 	%rd265, %r674, %r247, %rd340;
	shr.u64 	%rd340, %rd265, 32;
	st.local.u32 	[%rd339], %rd265;
	add.s32 	%r848, %r848, 1;
	add.s64 	%rd339, %rd339, 4;
	add.s64 	%rd338, %rd338, 4;
	setp.ne.s32 	%p273, %r848, 6;
	@%p273 bra 	$L__BB7_237;
	shr.u32 	%r675, %r246, 23;
	st.local.u32 	[%rd9+24], %rd340;
	and.b32  	%r250, %r675, 31;
	and.b32  	%r676, %r675, 224;
	add.s32 	%r677, %r676, -128;
	shr.u32 	%r678, %r677, 5;
	mul.wide.u32 	%rd266, %r678, 4;
	sub.s64 	%rd81, %rd9, %rd266;
	ld.local.u32 	%r849, [%rd81+24];
	ld.local.u32 	%r850, [%rd81+20];
	setp.eq.s32 	%p274, %r250, 0;
	@%p274 bra 	$L__BB7_240;
	shf.l.wrap.b32 	%r849, %r850, %r849, %r250;
	ld.local.u32 	%r679, [%rd81+16];
	shf.l.wrap.b32 	%r850, %r679, %r850, %r250;
$L__BB7_240:
	shr.u32 	%r680, %r849, 30;
	shf.l.wrap.b32 	%r681, %r850, %r849, 2;
	shl.b32 	%r682, %r850, 2;
	shr.u32 	%r683, %r681, 31;
	add.s32 	%r684, %r683, %r680;
	neg.s32 	%r685, %r684;
	setp.lt.s32 	%p275, %r246, 0;
	selp.b32 	%r851, %r685, %r684, %p275;
	xor.b32  	%r686, %r681, %r246;
	shr.s32 	%r687, %r681, 31;
	xor.b32  	%r688, %r687, %r681;
	xor.b32  	%r689, %r687, %r682;
	cvt.u64.u32 	%rd267, %r688;
	shl.b64 	%rd268, %rd267, 32;
	cvt.u64.u32 	%rd269, %r689;
	or.b64  	%rd270, %rd268, %rd269;
	cvt.rn.f64.s64 	%fd42, %rd270;
	mul.f64 	%fd43, %fd42, 0d3BF921FB54442D19;
	cvt.rn.f32.f64 	%f913, %fd43;
	neg.f32 	%f914, %f913;
	setp.lt.s32 	%p276, %r686, 0;
	selp.f32 	%f1043, %f914, %f913, %p276;
$L__BB7_241:
	mul.rn.f32 	%f916, %f1043, %f1043;
	and.b32  	%r691, %r851, 1;
	setp.eq.b32 	%p277, %r691, 1;
	selp.f32 	%f917, 0f3F800000, %f1043, %p277;
	fma.rn.f32 	%f918, %f916, %f917, 0f00000000;
	fma.rn.f32 	%f919, %f916, 0f37CBAC00, 0fBAB607ED;
	selp.f32 	%f920, %f919, 0fB94D4153, %p277;
	selp.f32 	%f921, 0f3D2AAABB, 0f3C0885E4, %p277;
	fma.rn.f32 	%f922, %f920, %f916, %f921;
	selp.f32 	%f923, 0fBEFFFFFF, 0fBE2AAAA8, %p277;
	fma.rn.f32 	%f924, %f922, %f916, %f923;
	fma.rn.f32 	%f925, %f924, %f918, %f917;
	and.b32  	%r692, %r851, 2;
	setp.eq.s32 	%p278, %r692, 0;
	mov.f32 	%f926, 0f00000000;
	sub.f32 	%f927, %f926, %f925;
	selp.f32 	%f159, %f925, %f927, %p278;
	add.f32 	%f160, %f147, %f152;
	mul.f32 	%f928, %f160, 0f3F22F983;
	cvt.rni.s32.f32 	%r855, %f928;
	cvt.rn.f32.s32 	%f929, %r855;
	fma.rn.f32 	%f930, %f929, 0fBFC90FDA, %f160;
	fma.rn.f32 	%f931, %f929, 0fB3A22168, %f930;
	fma.rn.f32 	%f1044, %f929, 0fA7C234C5, %f931;
	abs.f32 	%f162, %f160;
	setp.ltu.f32 	%p279, %f162, 0f47CE4780;
	@%p279 bra 	$L__BB7_249;
	setp.neu.f32 	%p280, %f162, 0f7F800000;
	@%p280 bra 	$L__BB7_244;
	mov.f32 	%f934, 0f00000000;
	mul.rn.f32 	%f1044, %f160, %f934;
	mov.b32 	%r855, 0;
	bra.uni 	$L__BB7_249;
$L__BB7_244:
	mov.b32 	%r260, %f160;
	shl.b32 	%r694, %r260, 8;
	or.b32  	%r261, %r694, -2147483648;
	mov.b64 	%rd343, 0;
	mov.b32 	%r852, 0;
	mov.u64 	%rd341, __cudart_i2opi_f;
	mov.u64 	%rd342, %rd8;
$L__BB7_245:
	.pragma "nounroll";
	ld.global.nc.u32 	%r695, [%rd341];
	mad.wide.u32 	%rd273, %r695, %r261, %rd343;
	shr.u64 	%rd343, %rd273, 32;
	st.local.u32 	[%rd342], %rd273;
	add.s32 	%r852, %r852, 1;
	add.s64 	%rd342, %rd342, 4;
	add.s64 	%rd341, %rd341, 4;
	setp.ne.s32 	%p281, %r852, 6;
	@%p281 bra 	$L__BB7_245;
	shr.u32 	%r696, %r260, 23;
	st.local.u32 	[%rd8+24], %rd343;
	and.b32  	%r264, %r696, 31;
	and.b32  	%r697, %r696, 224;
	add.s32 	%r698, %r697, -128;
	shr.u32 	%r699, %r698, 5;
	mul.wide.u32 	%rd274, %r699, 4;
	sub.s64 	%rd88, %rd8, %rd274;
	ld.local.u32 	%r853, [%rd88+24];
	ld.local.u32 	%r854, [%rd88+20];
	setp.eq.s32 	%p282, %r264, 0;
	@%p282 bra 	$L__BB7_248;
	shf.l.wrap.b32 	%r853, %r854, %r853, %r264;
	ld.local.u32 	%r700, [%rd88+16];
	shf.l.wrap.b32 	%r854, %r700, %r854, %r264;
$L__BB7_248:
	shr.u32 	%r701, %r853, 30;
	shf.l.wrap.b32 	%r702, %r854, %r853, 2;
	shl.b32 	%r703, %r854, 2;
	shr.u32 	%r704, %r702, 31;
	add.s32 	%r705, %r704, %r701;
	neg.s32 	%r706, %r705;
	setp.lt.s32 	%p283, %r260, 0;
	selp.b32 	%r855, %r706, %r705, %p283;
	xor.b32  	%r707, %r702, %r260;
	shr.s32 	%r708, %r702, 31;
	xor.b32  	%r709, %r708, %r702;
	xor.b32  	%r710, %r708, %r703;
	cvt.u64.u32 	%rd275, %r709;
	shl.b64 	%rd276, %rd275, 32;
	cvt.u64.u32 	%rd277, %r710;
	or.b64  	%rd278, %rd276, %rd277;
	cvt.rn.f64.s64 	%fd44, %rd278;
	mul.f64 	%fd45, %fd44, 0d3BF921FB54442D19;
	cvt.rn.f32.f64 	%f932, %fd45;
	neg.f32 	%f933, %f932;
	setp.lt.s32 	%p284, %r707, 0;
	selp.f32 	%f1044, %f933, %f932, %p284;
$L__BB7_249:
	setp.ltu.f32 	%p285, %f155, 0f47CE4780;
	mul.f32 	%f935, %f1044, %f1044;
	fma.rn.f32 	%f936, %f935, 0f3C190000, 0f3B560000;
	fma.rn.f32 	%f937, %f936, %f935, 0f3CC70000;
	fma.rn.f32 	%f938, %f937, %f935, 0f3D5B0000;
	fma.rn.f32 	%f939, %f938, %f935, 0f3E089438;
	fma.rn.f32 	%f940, %f939, %f935, 0f3EAAAA88;
	mul.rn.f32 	%f941, %f935, %f1044;
	fma.rn.f32 	%f942, %f940, %f941, %f1044;
	abs.f32 	%f943, %f1044;
	setp.eq.f32 	%p286, %f943, 0f3A00B43C;
	selp.f32 	%f944, %f1044, %f942, %p286;
	and.b32  	%r712, %r855, 1;
	setp.eq.b32 	%p287, %r712, 1;
	neg.f32 	%f945, %f944;
	rcp.approx.ftz.f32 	%f946, %f945;
	selp.f32 	%f947, %f946, %f944, %p287;
	div.rn.f32 	%f166, %f159, %f947;
	@%p285 bra 	$L__BB7_257;
	setp.neu.f32 	%p288, %f155, 0f7F800000;
	@%p288 bra 	$L__BB7_252;
	mov.f32 	%f950, 0f00000000;
	mul.rn.f32 	%f1045, %f147, %f950;
	mov.b32 	%r859, 0;
	bra.uni 	$L__BB7_257;
$L__BB7_252:
	mov.b32 	%r273, %f147;
	shl.b32 	%r714, %r273, 8;
	or.b32  	%r274, %r714, -2147483648;
	mov.b64 	%rd344, 0;
	mov.b32 	%r856, 0;
	mov.u64 	%rd281, __cudart_i2opi_f;
$L__BB7_253:
	.pragma "nounroll";
	mul.wide.u32 	%rd280, %r856, 4;
	add.s64 	%rd282, %rd281, %rd280;
	ld.global.nc.u32 	%r715, [%rd282];
	mad.wide.u32 	%rd283, %r715, %r274, %rd344;
	shr.u64 	%rd344, %rd283, 32;
	add.s64 	%rd284, %rd7, %rd280;
	st.local.u32 	[%rd284], %rd283;
	add.s32 	%r856, %r856, 1;
	setp.ne.s32 	%p289, %r856, 6;
	@%p289 bra 	$L__BB7_253;
	shr.u32 	%r716, %r273, 23;
	st.local.u32 	[%rd7+24], %rd344;
	and.b32  	%r277, %r716, 31;
	and.b32  	%r717, %r716, 224;
	add.s32 	%r718, %r717, -128;
	shr.u32 	%r719, %r718, 5;
	mul.wide.u32 	%rd285, %r719, 4;
	sub.s64 	%rd91, %rd7, %rd285;
	ld.local.u32 	%r857, [%rd91+24];
	ld.local.u32 	%r858, [%rd91+20];
	setp.eq.s32 	%p290, %r277, 0;
	@%p290 bra 	$L__BB7_256;
	shf.l.wrap.b32 	%r857, %r858, %r857, %r277;
	ld.local.u32 	%r720, [%rd91+16];
	shf.l.wrap.b32 	%r858, %r720, %r858, %r277;
$L__BB7_256:
	shr.u32 	%r721, %r857, 30;
	shf.l.wrap.b32 	%r722, %r858, %r857, 2;
	shl.b32 	%r723, %r858, 2;
	shr.u32 	%r724, %r722, 31;
	add.s32 	%r725, %r724, %r721;
	neg.s32 	%r726, %r725;
	setp.lt.s32 	%p291, %r273, 0;
	selp.b32 	%r859, %r726, %r725, %p291;
	xor.b32  	%r727, %r722, %r273;
	shr.s32 	%r728, %r722, 31;
	xor.b32  	%r729, %r728, %r722;
	xor.b32  	%r730, %r728, %r723;
	cvt.u64.u32 	%rd286, %r729;
	shl.b64 	%rd287, %rd286, 32;
	cvt.u64.u32 	%rd288, %r730;
	or.b64  	%rd289, %rd287, %rd288;
	cvt.rn.f64.s64 	%fd46, %rd289;
	mul.f64 	%fd47, %fd46, 0d3BF921FB54442D19;
	cvt.rn.f32.f64 	%f948, %fd47;
	neg.f32 	%f949, %f948;
	setp.lt.s32 	%p292, %r727, 0;
	selp.f32 	%f1045, %f949, %f948, %p292;
$L__BB7_257:
	add.s32 	%r732, %r859, 1;
	mul.rn.f32 	%f951, %f1045, %f1045;
	and.b32  	%r733, %r859, 1;
	setp.eq.b32 	%p293, %r733, 1;
	selp.f32 	%f952, %f1045, 0f3F800000, %p293;
	fma.rn.f32 	%f953, %f951, %f952, 0f00000000;
	fma.rn.f32 	%f954, %f951, 0f37CBAC00, 0fBAB607ED;
	selp.f32 	%f955, 0fB94D4153, %f954, %p293;
	selp.f32 	%f956, 0f3C0885E4, 0f3D2AAABB, %p293;
	fma.rn.f32 	%f957, %f955, %f951, %f956;
	selp.f32 	%f958, 0fBE2AAAA8, 0fBEFFFFFF, %p293;
	fma.rn.f32 	%f959, %f957, %f951, %f958;
	fma.rn.f32 	%f960, %f959, %f953, %f952;
	and.b32  	%r734, %r732, 2;
	setp.eq.s32 	%p294, %r734, 0;
	mov.f32 	%f961, 0f00000000;
	sub.f32 	%f962, %f961, %f960;
	selp.f32 	%f963, %f960, %f962, %p294;
	sub.f32 	%f964, %f166, %f963;
	div.rn.f32 	%f1046, %f153, %f964;
$L__BB7_258:
	setp.gt.f32 	%p295, %f1046, 0f41F00000;
	setp.lt.f32 	%p296, %f1046, 0f00000000;
	selp.f32 	%f965, 0f41F00000, %f1046, %p296;
	selp.f32 	%f172, 0f41F00000, %f965, %p295;
	neg.f32 	%f966, %f819;
	abs.f32 	%f967, %f966;
	abs.f32 	%f968, %f172;
	add.f32 	%f969, %f967, %f968;
	mul.f32 	%f970, %f2, 0f3F000000;
	mul.f32 	%f971, %f970, %f969;
	div.rn.f32 	%f972, %f971, %f4;
	mul.f32 	%f973, %f3, 0f3F000000;
	mul.f32 	%f974, %f973, %f969;
	div.rn.f32 	%f173, %f974, %f4;
	neg.f32 	%f975, %f824;
	abs.f32 	%f976, %f975;
	setp.gt.f32 	%p297, %f976, %f972;
	@%p297 bra 	$L__BB7_260;
	sub.f32 	%f977, %f826, %f8;
	sub.f32 	%f978, %f977, %f5;
	abs.f32 	%f979, %f978;
	setp.leu.f32 	%p298, %f979, %f173;
	@%p298 bra 	$L__BB7_261;
$L__BB7_260:
	mov.b32 	%r771, 1157234688;
	st.global.u32 	[%rd19], %r771;
	mov.b16 	%rs46, 4;
	st.global.u8 	[%rd20], %rs46;
	bra.uni 	$L__BB7_299;
$L__BB7_261:
	setp.neu.f32 	%p299, %f824, 0f00000000;
	setp.neu.f32 	%p300, %f826, 0f00000000;
	or.pred  	%p301, %p299, %p300;
	setp.neu.f32 	%p302, %f819, 0f00000000;
	or.pred  	%p303, %p301, %p302;
	@%p303 bra 	$L__BB7_263;
	mov.b32 	%r770, 1157234688;
	st.global.u32 	[%rd19], %r770;
	mov.b16 	%rs45, 4;
	st.global.u8 	[%rd20], %rs45;
	bra.uni 	$L__BB7_299;
$L__BB7_263:
	cvt.s64.s32 	%rd290, %r5;
	add.s64 	%rd291, %rd1, %rd290;
	ld.global.u8 	%rs35, [%rd291];
	setp.eq.s16 	%p304, %rs35, 0;
	@%p304 bra 	$L__BB7_265;
	mov.b32 	%r735, 0;
	st.global.u32 	[%rd19], %r735;
	mov.b16 	%rs36, 1;
	st.global.u8 	[%rd20], %rs36;
	bra.uni 	$L__BB7_299;
$L__BB7_265:
	sub.f32 	%f980, %f172, %f146;
	abs.f32 	%f981, %f980;
	cvt.f64.f32 	%fd48, %f981;
	setp.lt.f64 	%p305, %fd48, 0d3F50624DD2F1A9FC;
	div.rn.f32 	%f982, %f980, %f981;
	selp.f32 	%f174, 0f3F800000, %f982, %p305;
	st.global.f32 	[%rd19], %f174;
	setp.gt.f32 	%p306, %f174, 0f00000000;
	selp.b16 	%rs37, 0, 2, %p306;
	st.global.u8 	[%rd20], %rs37;
	sub.s32 	%r736, %r9, %r4;
	max.s32 	%r860, %r736, 0;
	add.s32 	%r287, %r4, 1;
	add.s32 	%r737, %r287, %r9;
	min.s32 	%r288, %r1, %r737;
	setp.ge.s32 	%p307, %r860, %r288;
	@%p307 bra 	$L__BB7_299;
	sub.s32 	%r738, %r8, %r4;
	max.s32 	%r289, %r738, 0;
	add.s32 	%r739, %r287, %r8;
	min.s32 	%r290, %r2, %r739;
	sub.s32 	%r740, %r7, %r4;
	max.s32 	%r291, %r740, 0;
	add.s32 	%r741, %r287, %r7;
	min.s32 	%r292, %r3, %r741;
	cvt.rn.f32.s32 	%f175, %r4;
	sub.s32 	%r742, %r292, %r291;
	and.b32  	%r293, %r742, 3;
	mul.lo.s32 	%r294, %r291, %r2;
	sub.s32 	%r743, %r7, %r291;
	abs.s32 	%r744, %r743;
	cvt.rn.f32.s32 	%f983, %r744;
	mul.f32 	%f176, %f983, %f983;
	add.s32 	%r295, %r291, 1;
	sub.s32 	%r745, %r7, %r295;
	abs.s32 	%r746, %r745;
	cvt.rn.f32.s32 	%f984, %r746;
	mul.f32 	%f177, %f984, %f984;
	add.s32 	%r296, %r291, 2;
	sub.s32 	%r747, %r7, %r296;
	abs.s32 	%r748, %r747;
	cvt.rn.f32.s32 	%f985, %r748;
	mul.f32 	%f178, %f985, %f985;
	add.s32 	%r297, %r291, 3;
	sub.s32 	%r298, %r291, %r292;
	add.s32 	%r299, %r7, -3;
	neg.s32 	%r300, %r292;
	shl.b32 	%r301, %r6, 2;
$L__BB7_267:
	setp.ge.s32 	%p308, %r289, %r290;
	@%p308 bra 	$L__BB7_298;
	sub.s32 	%r749, %r9, %r860;
	abs.s32 	%r750, %r749;
	cvt.rn.f32.s32 	%f986, %r750;
	mul.f32 	%f179, %f986, %f986;
	mov.u32 	%r861, %r289;
$L__BB7_269:
	setp.ge.s32 	%p309, %r291, %r292;
	@%p309 bra 	$L__BB7_297;
	setp.eq.s32 	%p310, %r293, 0;
	sub.s32 	%r751, %r8, %r861;
	abs.s32 	%r752, %r751;
	cvt.rn.f32.s32 	%f987, %r752;
	fma.rn.f32 	%f180, %f987, %f987, %f179;
	mov.u32 	%r862, %r291;
	@%p310 bra 	$L__BB7_282;
	add.s32 	%r753, %r294, %r861;
	mad.lo.s32 	%r304, %r753, %r1, %r860;
	cvt.s64.s32 	%rd292, %r304;
	add.s64 	%rd293, %rd1, %rd292;
	ld.global.u8 	%rs38, [%rd293];
	setp.eq.s16 	%p311, %rs38, 0;
	@%p311 bra 	$L__BB7_274;
	add.f32 	%f988, %f180, %f176;
	sqrt.rn.f32 	%f989, %f988;
	div.rn.f32 	%f181, %f989, %f175;
	ld.global.f32 	%f990, [%rd19];
	abs.f32 	%f991, %f990;
	setp.geu.f32 	%p312, %f181, %f991;
	@%p312 bra 	$L__BB7_274;
	mul.f32 	%f992, %f174, %f181;
	st.global.f32 	[%rd19], %f992;
$L__BB7_274:
	setp.eq.s32 	%p313, %r293, 1;
	mov.u32 	%r862, %r295;
	@%p313 bra 	$L__BB7_282;
	add.s32 	%r305, %r304, %r6;
	cvt.s64.s32 	%rd294, %r305;
	add.s64 	%rd295, %rd1, %rd294;
	ld.global.u8 	%rs39, [%rd295];
	setp.eq.s16 	%p314, %rs39, 0;
	@%p314 bra 	$L__BB7_278;
	add.f32 	%f993, %f180, %f177;
	sqrt.rn.f32 	%f994, %f993;
	div.rn.f32 	%f182, %f994, %f175;
	ld.global.f32 	%f995, [%rd19];
	abs.f32 	%f996, %f995;
	setp.geu.f32 	%p315, %f182, %f996;
	@%p315 bra 	$L__BB7_278;
	mul.f32 	%f997, %f174, %f182;
	st.global.f32 	[%rd19], %f997;
$L__BB7_278:
	setp.eq.s32 	%p316, %r293, 2;
	mov.u32 	%r862, %r296;
	@%p316 bra 	$L__BB7_282;
	add.s32 	%r754, %r305, %r6;
	cvt.s64.s32 	%rd296, %r754;
	add.s64 	%rd297, %rd1, %rd296;
	ld.global.u8 	%rs40, [%rd297];
	setp.eq.s16 	%p317, %rs40, 0;
	mov.u32 	%r862, %r297;
	@%p317 bra 	$L__BB7_282;
	add.f32 	%f998, %f180, %f178;
	sqrt.rn.f32 	%f999, %f998;
	div.rn.f32 	%f183, %f999, %f175;
	ld.global.f32 	%f1000, [%rd19];
	abs.f32 	%f1001, %f1000;
	setp.geu.f32 	%p318, %f183, %f1001;
	mov.u32 	%r862, %r297;
	@%p318 bra 	$L__BB7_282;
	mul.f32 	%f1002, %f174, %f183;
	st.global.f32 	[%rd19], %f1002;
	mov.u32 	%r862, %r297;
$L__BB7_282:
	setp.gt.u32 	%p319, %r298, -4;
	@%p319 bra 	$L__BB7_297;
	sub.s32 	%r868, %r299, %r862;
	add.s32 	%r867, %r300, %r862;
	mul.lo.s32 	%r755, %r2, %r862;
	add.s32 	%r756, %r755, %r2;
	add.s32 	%r757, %r861, %r756;
	mad.lo.s32 	%r866, %r1, %r757, %r860;
	add.s32 	%r758, %r862, 2;
	mad.lo.s32 	%r759, %r2, %r758, %r861;
	mad.lo.s32 	%r865, %r1, %r759, %r860;
	add.s32 	%r760, %r862, 3;
	mad.lo.s32 	%r761, %r2, %r760, %r861;
	mad.lo.s32 	%r864, %r1, %r761, %r860;
	add.s32 	%r762, %r861, %r755;
	mad.lo.s32 	%r863, %r1, %r762, %r860;
$L__BB7_284:
	cvt.s64.s32 	%rd298, %r863;
	add.s64 	%rd299, %rd1, %rd298;
	ld.global.u8 	%rs41, [%rd299];
	setp.eq.s16 	%p320, %rs41, 0;
	@%p320 bra 	$L__BB7_287;
	add.s32 	%r763, %r868, 3;
	abs.s32 	%r764, %r763;
	cvt.rn.f32.s32 	%f1003, %r764;
	fma.rn.f32 	%f1004, %f1003, %f1003, %f180;
	sqrt.rn.f32 	%f1005, %f1004;
	div.rn.f32 	%f184, %f1005, %f175;
	ld.global.f32 	%f1006, [%rd19];
	abs.f32 	%f1007, %f1006;
	setp.geu.f32 	%p321, %f184, %f1007;
	@%p321 bra 	$L__BB7_287;
	mul.f32 	%f1008, %f174, %f184;
	st.global.f32 	[%rd19], %f1008;
$L__BB7_287:
	cvt.s64.s32 	%rd300, %r866;
	add.s64 	%rd301, %rd1, %rd300;
	ld.global.u8 	%rs42, [%rd301];
	setp.eq.s16 	%p322, %rs42, 0;
	@%p322 bra 	$L__BB7_290;
	add.s32 	%r765, %r868, 2;
	abs.s32 	%r766, %r765;
	cvt.rn.f32.s32 	%f1009, %r766;
	fma.rn.f32 	%f1010, %f1009, %f1009, %f180;
	sqrt.rn.f32 	%f1011, %f1010;
	div.rn.f32 	%f185, %f1011, %f175;
	ld.global.f32 	%f1012, [%rd19];
	abs.f32 	%f1013, %f1012;
	setp.geu.f32 	%p323, %f185, %f1013;
	@%p323 bra 	$L__BB7_290;
	mul.f32 	%f1014, %f174, %f185;
	st.global.f32 	[%rd19], %f1014;
$L__BB7_290:
	cvt.s64.s32 	%rd302, %r865;
	add.s64 	%rd303, %rd1, %rd302;
	ld.global.u8 	%rs43, [%rd303];
	setp.eq.s16 	%p324, %rs43, 0;
	@%p324 bra 	$L__BB7_293;
	add.s32 	%r767, %r868, 1;
	abs.s32 	%r768, %r767;
	cvt.rn.f32.s32 	%f1015, %r768;
	fma.rn.f32 	%f1016, %f1015, %f1015, %f180;
	sqrt.rn.f32 	%f1017, %f1016;
	div.rn.f32 	%f186, %f1017, %f175;
	ld.global.f32 	%f1018, [%rd19];
	abs.f32 	%f1019, %f1018;
	setp.geu.f32 	%p325, %f186, %f1019;
	@%p325 bra 	$L__BB7_293;
	mul.f32 	%f1020, %f174, %f186;
	st.global.f32 	[%rd19], %f1020;
$L__BB7_293:
	cvt.s64.s32 	%rd304, %r864;
	add.s64 	%rd305, %rd1, %rd304;
	ld.global.u8 	%rs44, [%rd305];
	setp.eq.s16 	%p326, %rs44, 0;
	@%p326 bra 	$L__BB7_296;
	abs.s32 	%r769, %r868;
	cvt.rn.f32.s32 	%f1021, %r769;
	fma.rn.f32 	%f1022, %f1021, %f1021, %f180;
	sqrt.rn.f32 	%f1023, %f1022;
	div.rn.f32 	%f187, %f1023, %f175;
	ld.global.f32 	%f1024, [%rd19];
	abs.f32 	%f1025, %f1024;
	setp.geu.f32 	%p327, %f187, %f1025;
	@%p327 bra 	$L__BB7_296;
	mul.f32 	%f1026, %f174, %f187;
	st.global.f32 	[%rd19], %f1026;
$L__BB7_296:
	add.s32 	%r868, %r868, -4;
	add.s32 	%r867, %r867, 4;
	add.s32 	%r866, %r866, %r301;
	add.s32 	%r865, %r865, %r301;
	add.s32 	%r864, %r864, %r301;
	add.s32 	%r863, %r863, %r301;
	setp.ne.s32 	%p328, %r867, 0;
	@%p328 bra 	$L__BB7_284;
$L__BB7_297:
	add.s32 	%r861, %r861, 1;
	setp.ne.s32 	%p329, %r861, %r290;
	@%p329 bra 	$L__BB7_269;
$L__BB7_298:
	add.s32 	%r860, %r860, 1;
	setp.ne.s32 	%p330, %r860, %r288;
	@%p330 bra 	$L__BB7_267;
$L__BB7_299:
	ret;

}


// ===== COMPILED SASS (sm_100) =====

	.target	sm_100

	.elftype	@"ET_EXEC"


//--------------------- .note.nv.tkinfo           --------------------------
	.section	.note.nv.tkinfo,"",@"SHT_NOTE"
	.sectionflags	@"SHF_NOTE_NV_TKINFO"
	.tkinfo
        /*0018*/ 	.word	0x00000002
        /*0030*/ 	.string	""
        /*0030*/ 	.string	"ptxas"
        /*0030*/ 	.string	"Cuda compilation tools, release 13.0, V13.0.88"
        /*0030*/ 	.string	"Build cuda_13.0.r13.0/compiler.36424714_0"
        /*0030*/ 	.string	"-arch sm_100 -m 64 "



//--------------------- .note.nv.cuinfo           --------------------------
	.section	.note.nv.cuinfo,"",@"SHT_NOTE"
	.sectionflags	@"SHF_NOTE_NV_CUINFO"
        /*0018*/ 	.short	0x0002
        /*001a*/ 	.short	0x0064
        /*001c*/ 	.short	0x0082
	.zero		2


//--------------------- .nv.info                  --------------------------
	.section	.nv.info,"",@"SHT_CUDA_INFO"
	.align	4


	//----- nvinfo : EIATTR_REGCOUNT
	.align		4
        /*0000*/ 	.byte	0x04, 0x2f
        /*0002*/ 	.short	(.L_2 - .L_1)
	.align		4
.L_1:
        /*0004*/ 	.word	index@(_Z18point_cloud_kernelPfPhS_PiS1_)
        /*0008*/ 	.word	0x0000001c


	//----- nvinfo : EIATTR_FRAME_SIZE
	.align		4
.L_2:
        /*000c*/ 	.byte	0x04, 0x11
        /*000e*/ 	.short	(.L_4 - .L_3)
	.align		4
.L_3:
        /*0010*/ 	.word	index@($__internal_9_$__cuda_sm3x_div_rn_noftz_f32_slowpath)
        /*0014*/ 	.word	0x00000020


	//----- nvinfo : EIATTR_FRAME_SIZE
	.align		4
.L_4:
        /*0018*/ 	.byte	0x04, 0x11
        /*001a*/ 	.short	(.L_6 - .L_5)
	.align		4
.L_5:
        /*001c*/ 	.word	index@($__internal_8_$__cuda_sm20_div_rn_f64_full)
        /*0020*/ 	.word	0x00000020


	//----- nvinfo : EIATTR_FRAME_SIZE
	.align		4
.L_6:
        /*0024*/ 	.byte	0x04, 0x11
        /*0026*/ 	.short	(.L_8 - .L_7)
	.align		4
.L_7:
        /*0028*/ 	.word	index@($__internal_7_$__cuda_sm20_dblrcp_rn_slowpath_v3)
        /*002c*/ 	.word	0x00000020


	//----- nvinfo : EIATTR_FRAME_SIZE
	.align		4
.L_8:
        /*0030*/ 	.byte	0x04, 0x11
        /*0032*/ 	.short	(.L_10 - .L_9)
	.align		4
.L_9:
        /*0034*/ 	.word	index@(_Z18point_cloud_kernelPfPhS_PiS1_)
        /*0038*/ 	.word	0x00000020


	//----- nvinfo : EIATTR_REGCOUNT
	.align		4
.L_10:
        /*003c*/ 	.byte	0x04, 0x2f
        /*003e*/ 	.short	(.L_12 - .L_11)
	.align		4
.L_11:
        /*0040*/ 	.word	index@(_Z17get_voxels_kernelPhPfPiS0_S1_S_S0_)
        /*0044*/ 	.word	0x00000020


	//----- nvinfo : EIATTR_FRAME_SIZE
	.align		4
.L_12:
        /*0048*/ 	.byte	0x04, 0x11
        /*004a*/ 	.short	(.L_14 - .L_13)
	.align		4
.L_13:
        /*004c*/ 	.word	index@($__internal_6_$__cuda_sm3x_div_rn_noftz_f32_slowpath)
        /*0050*/ 	.word	0x00000000


	//----- nvinfo : EIATTR_FRAME_SIZE
	.align		4
.L_14:
        /*0054*/ 	.byte	0x04, 0x11
        /*0056*/ 	.short	(.L_16 - .L_15)
	.align		4
.L_15:
        /*0058*/ 	.word	index@($__internal_5_$__cuda_sm20_div_rn_f64_full)
        /*005c*/ 	.word	0x00000000


	//----- nvinfo : EIATTR_FRAME_SIZE
	.align		4
.L_16:
        /*0060*/ 	.byte	0x04, 0x11
        /*0062*/ 	.short	(.L_18 - .L_17)
	.align		4
.L_17:
        /*0064*/ 	.word	index@(_Z17get_voxels_kernelPhPfPiS0_S1_S_S0_)
        /*0068*/ 	.word	0x00000000


	//----- nvinfo : EIATTR_REGCOUNT
	.align		4
.L_18:
        /*006c*/ 	.byte	0x04, 0x2f
        /*006e*/ 	.short	(.L_20 - .L_19)
	.align		4
.L_19:
        /*0070*/ 	.word	index@(_Z28get_depth_mapping_idx_kernelPhPfS0_)
        /*0074*/ 	.word	0x0000000e


	//----- nvinfo : EIATTR_FRAME_SIZE
	.align		4
.L_20:
        /*0078*/ 	.byte	0x04, 0x11
        /*007a*/ 	.short	(.L_22 - .L_21)
	.align		4
.L_21:
        /*007c*/ 	.word	index@(_Z28get_depth_mapping_idx_kernelPhPfS0_)
        /*0080*/ 	.word	0x00000000


	//----- nvinfo : EIATTR_REGCOUNT
	.align		4
.L_22:
        /*0084*/ 	.byte	0x04, 0x2f
        /*0086*/ 	.short	(.L_24 - .L_23)
	.align		4
.L_23:
        /*0088*/ 	.word	index@(_Z18get_one_hot_kernelPfPiS_S0_S_)
        /*008c*/ 	.word	0x00000015


	//----- nvinfo : EIATTR_FRAME_SIZE
	.align		4
.L_24:
        /*0090*/ 	.byte	0x04, 0x11
        /*0092*/ 	.short	(.L_26 - .L_25)
	.align		4
.L_25:
        /*0094*/ 	.word	index@($__internal_4_$__cuda_sm3x_div_rn_noftz_f32_slowpath)
        /*0098*/ 	.word	0x00000000


	//----- nvinfo : EIATTR_FRAME_SIZE
	.align		4
.L_26:
        /*009c*/ 	.byte	0x04, 0x11
        /*009e*/ 	.short	(.L_28 - .L_27)
	.align		4
.L_27:
        /*00a0*/ 	.word	index@(_Z18get_one_hot_kernelPfPiS_S0_S_)
        /*00a4*/ 	.word	0x00000000


	//----- nvinfo : EIATTR_REGCOUNT
	.align		4
.L_28:
        /*00a8*/ 	.byte	0x04, 0x2f
        /*00aa*/ 	.short	(.L_30 - .L_29)
	.align		4
.L_29:
        /*00ac*/ 	.word	index@(_Z13get_gt_kernelPiPhPf)
        /*00b0*/ 	.word	0x00000014


	//----- nvinfo : EIATTR_FRAME_SIZE
	.align		4
.L_30:
        /*00b4*/ 	.byte	0x04, 0x11
        /*00b6*/ 	.short	(.L_32 - .L_31)
	.align		4
.L_31:
        /*00b8*/ 	.word	index@(_Z13get_gt_kernelPiPhPf)
        /*00bc*/ 	.word	0x00000000


	//----- nvinfo : EIATTR_REGCOUNT
	.align		4
.L_32:
        /*00c0*/ 	.byte	0x04, 0x2f
        /*00c2*/ 	.short	(.L_34 - .L_33)
	.align		4
.L_33:
        /*00c4*/ 	.word	index@(_Z22downsample_grid_kernelPhS_Pf)
        /*00c8*/ 	.word	0x0000001a


	//----- nvinfo : EIATTR_FRAME_SIZE
	.align		4
.L_34:
        /*00cc*/ 	.byte	0x04, 0x11
        /*00ce*/ 	.short	(.L_36 - .L_35)
	.align		4
.L_35:
        /*00d0*/ 	.word	index@(_Z22downsample_grid_kernelPhS_Pf)
        /*00d4*/ 	.word	0x00000000


	//----- nvinfo : EIATTR_REGCOUNT
	.align		4
.L_36:
        /*00d8*/ 	.byte	0x04, 0x2f
        /*00da*/ 	.short	(.L_38 - .L_37)
	.align		4
.L_37:
        /*00dc*/ 	.word	index@(_Z24downsample_limits_kernelPhS_Pf)
        /*00e0*/ 	.word	0x0000001a


	//----- nvinfo : EIATTR_FRAME_SIZE
	.align		4
.L_38:
        /*00e4*/ 	.byte	0x04, 0x11
        /*00e6*/ 	.short	(.L_40 - .L_39)
	.align		4
.L_39:
        /*00e8*/ 	.word	index@(_Z24downsample_limits_kernelPhS_Pf)
        /*00ec*/ 	.word	0x00000000


	//----- nvinfo : EIATTR_REGCOUNT
	.align		4
.L_40:
        /*00f0*/ 	.byte	0x04, 0x2f
        /*00f2*/ 	.short	(.L_42 - .L_41)
	.align		4
.L_41:
        /*00f4*/ 	.word	index@(_Z24SquaredDistanceTransformPhS_PfS_S0_PiS1_S0_S1_S0_)
        /*00f8*/ 	.word	0x00000040


	//----- nvinfo : EIATTR_FRAME_SIZE
	.align		4
.L_42:
        /*00fc*/ 	.byte	0x04, 0x11
        /*00fe*/ 	.short	(.L_44 - .L_43)
	.align		4
.L_43:
        /*0100*/ 	.word	index@($__internal_3_$__cuda_sm3x_div_rn_noftz_f32_slowpath)
        /*0104*/ 	.word	0x00000020


	//----- nvinfo : EIATTR_FRAME_SIZE
	.align		4
.L_44:
        /*0108*/ 	.byte	0x04, 0x11
        /*010a*/ 	.short	(.L_46 - .L_45)
	.align		4
.L_45:
        /*010c*/ 	.word	index@($__internal_2_$__cuda_sm20_sqrt_rn_f32_slowpath)
        /*0110*/ 	.word	0x00000020


	//----- nvinfo : EIATTR_FRAME_SIZE
	.align		4
.L_46:
        /*0114*/ 	.byte	0x04, 0x11
        /*0116*/ 	.short	(.L_48 - .L_47)
	.align		4
.L_47:
        /*0118*/ 	.word	index@($__internal_1_$__cuda_sm20_div_rn_f64_full)
        /*011c*/ 	.word	0x00000020


	//----- nvinfo : EIATTR_FRAME_SIZE
	.align		4
.L_48:
        /*0120*/ 	.byte	0x04, 0x11
        /*0122*/ 	.short	(.L_50 - .L_49)
	.align		4
.L_49:
        /*0124*/ 	.word	index@($__internal_0_$__cuda_sm20_dblrcp_rn_slowpath_v3)
        /*0128*/ 	.word	0x00000020


	//----- nvinfo : EIATTR_FRAME_SIZE
	.align		4
.L_50:
        /*012c*/ 	.byte	0x04, 0x11
        /*012e*/ 	.short	(.L_52 - .L_51)
	.align		4
.L_51:
        /*0130*/ 	.word	index@(_Z24SquaredDistanceTransformPhS_PfS_S0_PiS1_S0_S1_S0_)
        /*0134*/ 	.word	0x00000020


	//----- nvinfo : EIATTR_MIN_STACK_SIZE
	.align		4
.L_52:
        /*0138*/ 	.byte	0x04, 0x12
        /*013a*/ 	.short	(.L_54 - .L_53)
	.align		4
.L_53:
        /*013c*/ 	.word	index@(_Z24SquaredDistanceTransformPhS_PfS_S0_PiS1_S0_S1_S0_)
        /*0140*/ 	.word	0x00000020


	//----- nvinfo : EIATTR_MIN_STACK_SIZE
	.align		4
.L_54:
        /*0144*/ 	.byte	0x04, 0x12
        /*0146*/ 	.short	(.L_56 - .L_55)
	.align		4
.L_55:
        /*0148*/ 	.word	index@(_Z24downsample_limits_kernelPhS_Pf)
        /*014c*/ 	.word	0x00000000


	//----- nvinfo : EIATTR_MIN_STACK_SIZE
	.align		4
.L_56:
        /*0150*/ 	.byte	0x04, 0x12
        /*0152*/ 	.short	(.L_58 - .L_57)
	.align		4
.L_57:
        /*0154*/ 	.word	index@(_Z22downsample_grid_kernelPhS_Pf)
        /*0158*/ 	.word	0x00000000


	//----- nvinfo : EIATTR_MIN_STACK_SIZE
	.align		4
.L_58:
        /*015c*/ 	.byte	0x04, 0x12
        /*015e*/ 	.short	(.L_60 - .L_59)
	.align		4
.L_59:
        /*0160*/ 	.word	index@(_Z13get_gt_kernelPiPhPf)
        /*0164*/ 	.word	0x00000000


	//----- nvinfo : EIATTR_MIN_STACK_SIZE
	.align		4
.L_60:
        /*0168*/ 	.byte	0x04, 0x12
        /*016a*/ 	.short	(.L_62 - .L_61)
	.align		4
.L_61:
        /*016c*/ 	.word	index@(_Z18get_one_hot_kernelPfPiS_S0_S_)
        /*0170*/ 	.word	0x00000000


	//----- nvinfo : EIATTR_MIN_STACK_SIZE
	.align		4
.L_62:
        /*0174*/ 	.byte	0x04, 0x12
        /*0176*/ 	.short	(.L_64 - .L_63)
	.align		4
.L_63:
        /*0178*/ 	.word	index@(_Z28get_depth_mapping_idx_kernelPhPfS0_)
        /*017c*/ 	.word	0x00000000


	//----- nvinfo : EIATTR_MIN_STACK_SIZE
	.align		4
.L_64:
        /*0180*/ 	.byte	0x04, 0x12
        /*0182*/ 	.short	(.L_66 - .L_65)
	.align		4
.L_65:
        /*0184*/ 	.word	index@(_Z17get_voxels_kernelPhPfPiS0_S1_S_S0_)
        /*0188*/ 	.word	0x00000000


	//----- nvinfo : EIATTR_MIN_STACK_SIZE
	.align		4
.L_66:
        /*018c*/ 	.byte	0x04, 0x12
        /*018e*/ 	.short	(.L_68 - .L_67)
	.align		4
.L_67:
        /*0190*/ 	.word	index@(_Z18point_cloud_kernelPfPhS_PiS1_)
        /*0194*/ 	.word	0x00000020
.L_68:


//--------------------- .nv.compat                --------------------------
	.section	.nv.compat,"",@"SHT_CUDA_COMPAT_INFO"
	.align	4
        /*0000*/ 	.byte	0x02, 0x09, 0x00, 0x00, 0x02, 0x02, 0x01, 0x00, 0x02, 0x05, 0x05, 0x00, 0x03, 0x07, 0x01, 0x01
        /*0010*/ 	.byte	0x02, 0x03, 0x00, 0x00, 0x02, 0x06, 0x01, 0x00, 0x04, 0x0b, 0x08, 0x00, 0x01, 0x00, 0x00, 0x00
        /*0020*/ 	.byte	0x00, 0x00, 0x00, 0x00


//--------------------- .nv.info._Z24SquaredDistanceTransformPhS_PfS_S0_PiS1_S0_S1_S0_ --------------------------
	.section	.nv.info._Z24SquaredDistanceTransformPhS_PfS_S0_PiS1_S0_S1_S0_,"",@"SHT_CUDA_INFO"
	.sectionflags	@""
	.align	4


	//----- nvinfo : EIATTR_CUDA_API_VERSION
	.align		4
        /*0000*/ 	.byte	0x04, 0x37
        /*0002*/ 	.short	(.L_70 - .L_69)
.L_69:
        /*0004*/ 	.word	0x00000082


	//----- nvinfo : EIATTR_KPARAM_INFO
	.align		4
.L_70:
        /*0008*/ 	.byte	0x04, 0x17
        /*000a*/ 	.short	(.L_72 - .L_71)
.L_71:
        /*000c*/ 	.word	0x00000000
        /*0010*/ 	.short	0x0009
        /*0012*/ 	.short	0x0048
        /*0014*/ 	.byte	0x00, 0xf5, 0x21, 0x00


	//----- nvinfo : EIATTR_KPARAM_INFO
	.align		4
.L_72:
        /*0018*/ 	.byte	0x04, 0x17
        /*001a*/ 	.short	(.L_74 - .L_73)
.L_73:
        /*001c*/ 	.word	0x00000000
        /*0020*/ 	.short	0x0008
        /*0022*/ 	.short	0x0040
        /*0024*/ 	.byte	0x00, 0xf5, 0x21, 0x00


	//----- nvinfo : EIATTR_KPARAM_INFO
	.align		4
.L_74:
        /*0028*/ 	.byte	0x04, 0x17
        /*002a*/ 	.short	(.L_76 - .L_75)
.L_75:
        /*002c*/ 	.word	0x00000000
        /*0030*/ 	.short	0x0007
        /*0032*/ 	.short	0x0038
        /*0034*/ 	.byte	0x00, 0xf5, 0x21, 0x00


	//----- nvinfo : EIATTR_KPARAM_INFO
	.align		4
.L_76:
        /*0038*/ 	.byte	0x04, 0x17
        /*003a*/ 	.short	(.L_78 - .L_77)
.L_77:
        /*003c*/ 	.word	0x00000000
        /*0040*/ 	.short	0x0006
        /*0042*/ 	.short	0x0030
        /*0044*/ 	.byte	0x00, 0xf5, 0x21, 0x00


	//----- nvinfo : EIATTR_KPARAM_INFO
	.align		4
.L_78:
        /*0048*/ 	.byte	0x04, 0x17
        /*004a*/ 	.short	(.L_80 - .L_79)
.L_79:
        /*004c*/ 	.word	0x00000000
        /*0050*/ 	.short	0x0005
        /*0052*/ 	.short	0x0028
        /*0054*/ 	.byte	0x00, 0xf5, 0x21, 0x00


	//----- nvinfo : EIATTR_KPARAM_INFO
	.align		4
.L_80:
        /*0058*/ 	.byte	0x04, 0x17
        /*005a*/ 	.short	(.L_82 - .L_81)
.L_81:
        /*005c*/ 	.word	0x00000000
        /*0060*/ 	.short	0x0004
        /*0062*/ 	.short	0x0020
        /*0064*/ 	.byte	0x00, 0xf5, 0x21, 0x00


	//----- nvinfo : EIATTR_KPARAM_INFO
	.align		4
.L_82:
        /*0068*/ 	.byte	0x04, 0x17
        /*006a*/ 	.short	(.L_84 - .L_83)
.L_83:
        /*006c*/ 	.word	0x00000000
        /*0070*/ 	.short	0x0003
        /*0072*/ 	.short	0x0018
        /*0074*/ 	.byte	0x00, 0xf5, 0x21, 0x00


	//----- nvinfo : EIATTR_KPARAM_INFO
	.align		4
.L_84:
        /*0078*/ 	.byte	0x04, 0x17
        /*007a*/ 	.short	(.L_86 - .L_85)
.L_85:
        /*007c*/ 	.word	0x00000000
        /*0080*/ 	.short	0x0002
        /*0082*/ 	.short	0x0010
        /*0084*/ 	.byte	0x00, 0xf5, 0x21, 0x00


	//----- nvinfo : EIATTR_KPARAM_INFO
	.align		4
.L_86:
        /*0088*/ 	.byte	0x04, 0x17
        /*008a*/ 	.short	(.L_88 - .L_87)
.L_87:
        /*008c*/ 	.word	0x00000000
        /*0090*/ 	.short	0x0001
        /*0092*/ 	.short	0x0008
        /*0094*/ 	.byte	0x00, 0xf5, 0x21, 0x00


	//----- nvinfo : EIATTR_KPARAM_INFO
	.align		4
.L_88:
        /*0098*/ 	.byte	0x04, 0x17
        /*009a*/ 	.short	(.L_90 - .L_89)
.L_89:
        /*009c*/ 	.word	0x00000000
        /*00a0*/ 	.short	0x0000
        /*00a2*/ 	.short	0x0000
        /*00a4*/ 	.byte	0x00, 0xf5, 0x21, 0x00


	//----- nvinfo : EIATTR_SPARSE_MMA_MASK
	.align		4
.L_90:
        /*00a8*/ 	.byte	0x03, 0x50
        /*00aa*/ 	.short	0x0000


	//----- nvinfo : EIATTR_MAXREG_COUNT
	.align		4
        /*00ac*/ 	.byte	0x03, 0x1b
        /*00ae*/ 	.short	0x00ff


	//----- nvinfo : EIATTR_MERCURY_ISA_VERSION
	.align		4
        /*00b0*/ 	.byte	0x03, 0x5f
        /*00b2*/ 	.short	0x0101


	//----- nvinfo : EIATTR_VRC_CTA_INIT_COUNT
	.align		4
        /*00b4*/ 	.byte	0x02, 0x4a
	.zero		1
	.zero		1


	//----- nvinfo : EIATTR_EXIT_INSTR_OFFSETS
	.align		4
        /*00b8*/ 	.byte	0x04, 0x1c
        /*00ba*/ 	.short	(.L_92 - .L_91)


	//   ....[0]....
.L_91:
        /*00bc*/ 	.word	0x000002a0


	//   ....[1]....
        /*00c0*/ 	.word	0x00000ad0


	//   ....[2]....
        /*00c4*/ 	.word	0x00001960


	//   ....[3]....
        /*00c8*/ 	.word	0x00002dd0


	//   ....[4]....
        /*00cc*/ 	.word	0x00002e50


	//   ....[5]....
        /*00d0*/ 	.word	0x00002ee0


	//   ....[6]....
        /*00d4*/ 	.word	0x00004960


	//   ....[7]....
        /*00d8*/ 	.word	0x000057f0


	//   ....[8]....
        /*00dc*/ 	.word	0x00006c60


	//   ....[9]....
        /*00e0*/ 	.word	0x00006ce0


	//   ....[10]....
        /*00e4*/ 	.word	0x00006d70


	//   ....[11]....
        /*00e8*/ 	.word	0x00009620


	//   ....[12]....
        /*00ec*/ 	.word	0x0000aa90


	//   ....[13]....
        /*00f0*/ 	.word	0x0000ab10


	//   ....[14]....
        /*00f4*/ 	.word	0x0000aba0


	//   ....[15]....
        /*00f8*/ 	.word	0x0000c560


	//   ....[16]....
        /*00fc*/ 	.word	0x0000c6c0


	//   ....[17]....
        /*0100*/ 	.word	0x0000d590


	//   ....[18]....
        /*0104*/ 	.word	0x0000ea00


	//   ....[19]....
        /*0108*/ 	.word	0x0000ea80


	//   ....[20]....
        /*010c*/ 	.word	0x0000eb10


	//   ....[21]....
        /*0110*/ 	.word	0x0000ece0


	//   ....[22]....
        /*0114*/ 	.word	0x00010480


	//----- nvinfo : EIATTR_CRS_STACK_SIZE
	.align		4
.L_92:
        /*0118*/ 	.byte	0x04, 0x1e
        /*011a*/ 	.short	(.L_94 - .L_93)
.L_93:
        /*011c*/ 	.word	0x00000000


	//----- nvinfo : EIATTR_CBANK_PARAM_SIZE
	.align		4
.L_94:
        /*0120*/ 	.byte	0x03, 0x19
        /*0122*/ 	.short	0x0050


	//----- nvinfo : EIATTR_PARAM_CBANK
	.align		4
        /*0124*/ 	.byte	0x04, 0x0a
        /*0126*/ 	.short	(.L_96 - .L_95)
	.align		4
.L_95:
        /*0128*/ 	.word	index@(.nv.constant0._Z24SquaredDistanceTransformPhS_PfS_S0_PiS1_S0_S1_S0_)
        /*012c*/ 	.short	0x0380
        /*012e*/ 	.short	0x0050


	//----- nvinfo : EIATTR_SW_WAR
	.align		4
.L_96:
        /*0130*/ 	.byte	0x04, 0x36
        /*0132*/ 	.short	(.L_98 - .L_97)
.L_97:
        /*0134*/ 	.word	0x00000008
.L_98:


//--------------------- .nv.info._Z24downsample_limits_kernelPhS_Pf --------------------------
	.section	.nv.info._Z24downsample_limits_kernelPhS_Pf,"",@"SHT_CUDA_INFO"
	.sectionflags	@""
	.align	4


	//----- nvinfo : EIATTR_CUDA_API_VERSION
	.align		4
        /*0000*/ 	.byte	0x04, 0x37
        /*0002*/ 	.short	(.L_100 - .L_99)
.L_99:
        /*0004*/ 	.word	0x00000082


	//----- nvinfo : EIATTR_KPARAM_INFO
	.align		4
.L_100:
        /*0008*/ 	.byte	0x04, 0x17
        /*000a*/ 	.short	(.L_102 - .L_101)
.L_101:
        /*000c*/ 	.word	0x00000000
        /*0010*/ 	.short	0x0002
        /*0012*/ 	.short	0x0010
        /*0014*/ 	.byte	0x00, 0xf5, 0x21, 0x00


	//----- nvinfo : EIATTR_KPARAM_INFO
	.align		4
.L_102:
        /*0018*/ 	.byte	0x04, 0x17
        /*001a*/ 	.short	(.L_104 - .L_103)
.L_103:
        /*001c*/ 	.word	0x00000000
        /*0020*/ 	.short	0x0001
        /*0022*/ 	.short	0x0008
        /*0024*/ 	.byte	0x00, 0xf5, 0x21, 0x00


	//----- nvinfo : EIATTR_KPARAM_INFO
	.align		4
.L_104:
        /*0028*/ 	.byte	0x04, 0x17
        /*002a*/ 	.short	(.L_106 - .L_105)
.L_105:
        /*002c*/ 	.word	0x00000000
        /*0030*/ 	.short	0x0000
        /*0032*/ 	.short	0x0000
        /*0034*/ 	.byte	0x00, 0xf5, 0x21, 0x00


	//----- nvinfo : EIATTR_SPARSE_MMA_MASK
	.align		4
.L_106:
        /*0038*/ 	.byte	0x03, 0x50
        /*003a*/ 	.short	0x0000


	//----- nvinfo : EIATTR_MAXREG_COUNT
	.align		4
        /*003c*/ 	.byte	0x03, 0x1b
        /*003e*/ 	.short	0x00ff


	//----- nvinfo : EIATTR_MERCURY_ISA_VERSION
	.align		4
        /*0040*/ 	.byte	0x03, 0x5f
        /*0042*/ 	.short	0x0101


	//----- nvinfo : EIATTR_VRC_CTA_INIT_COUNT
	.align		4
        /*0044*/ 	.byte	0x02, 0x4a
	.zero		1
	.zero		1


	//----- nvinfo : EIATTR_EXIT_INSTR_OFFSETS
	.align		4
        /*0048*/ 	.byte	0x04, 0x1c
        /*004a*/ 	.short	(.L_108 - .L_107)


	//   ....[0]....
.L_107:
        /*004c*/ 	.word	0x00000190


	//   ....[1]....
        /*0050*/ 	.word	0x00000c70


	//   ....[2]....
        /*0054*/ 	.word	0x00000cd0


	//----- nvinfo : EIATTR_CRS_STACK_SIZE
	.align		4
.L_108:
        /*0058*/ 	.byte	0x04, 0x1e
        /*005a*/ 	.short	(.L_110 - .L_109)
.L_109:
        /*005c*/ 	.word	0x00000000


	//----- nvinfo : EIATTR_CBANK_PARAM_SIZE
	.align		4
.L_110:
        /*0060*/ 	.byte	0x03, 0x19
        /*0062*/ 	.short	0x0018


	//----- nvinfo : EIATTR_PARAM_CBANK
	.align		4
        /*0064*/ 	.byte	0x04, 0x0a
        /*0066*/ 	.short	(.L_112 - .L_111)
	.align		4
.L_111:
        /*0068*/ 	.word	index@(.nv.constant0._Z24downsample_limits_kernelPhS_Pf)
        /*006c*/ 	.short	0x0380
        /*006e*/ 	.short	0x0018


	//----- nvinfo : EIATTR_SW_WAR
	.align		4
.L_112:
        /*0070*/ 	.byte	0x04, 0x36
        /*0072*/ 	.short	(.L_114 - .L_113)
.L_113:
        /*0074*/ 	.word	0x00000008
.L_114:


//--------------------- .nv.info._Z22downsample_grid_kernelPhS_Pf --------------------------
	.section	.nv.info._Z22downsample_grid_kernelPhS_Pf,"",@"SHT_CUDA_INFO"
	.sectionflags	@""
	.align	4


	//----- nvinfo : EIATTR_CUDA_API_VERSION
	.align		4
        /*0000*/ 	.byte	0x04, 0x37
        /*0002*/ 	.short	(.L_116 - .L_115)
.L_115:
        /*0004*/ 	.word	0x00000082


	//----- nvinfo : EIATTR_KPARAM_INFO
	.align		4
.L_116:
        /*0008*/ 	.byte	0x04, 0x17
        /*000a*/ 	.short	(.L_118 - .L_117)
.L_117:
        /*000c*/ 	.word	0x00000000
        /*0010*/ 	.short	0x0002
        /*0012*/ 	.short	0x0010
        /*0014*/ 	.byte	0x00, 0xf5, 0x21, 0x00


	//----- nvinfo : EIATTR_KPARAM_INFO
	.align		4
.L_118:
        /*0018*/ 	.byte	0x04, 0x17
        /*001a*/ 	.short	(.L_120 - .L_119)
.L_119:
        /*001c*/ 	.word	0x00000000
        /*0020*/ 	.short	0x0001
        /*0022*/ 	.short	0x0008
        /*0024*/ 	.byte	0x00, 0xf5, 0x21, 0x00


	//----- nvinfo : EIATTR_KPARAM_INFO
	.align		4
.L_120:
        /*0028*/ 	.byte	0x04, 0x17
        /*002a*/ 	.short	(.L_122 - .L_121)
.L_121:
        /*002c*/ 	.word	0x00000000
        /*0030*/ 	.short	0x0000
        /*0032*/ 	.short	0x0000
        /*0034*/ 	.byte	0x00, 0xf5, 0x21, 0x00


	//----- nvinfo : EIATTR_SPARSE_MMA_MASK
	.align		4
.L_122:
        /*0038*/ 	.byte	0x03, 0x50
        /*003a*/ 	.short	0x0000


	//----- nvinfo : EIATTR_MAXREG_COUNT
	.align		4
        /*003c*/ 	.byte	0x03, 0x1b
        /*003e*/ 	.short	0x00ff


	//----- nvinfo : EIATTR_MERCURY_ISA_VERSION
	.align		4
        /*0040*/ 	.byte	0x03, 0x5f
        /*0042*/ 	.short	0x0101


	//----- nvinfo : EIATTR_VRC_CTA_INIT_COUNT
	.align		4
        /*0044*/ 	.byte	0x02, 0x4a
	.zero		1
	.zero		1


	//----- nvinfo : EIATTR_EXIT_INSTR_OFFSETS
	.align		4
        /*0048*/ 	.byte	0x04, 0x1c
        /*004a*/ 	.short	(.L_124 - .L_123)


	//   ....[0]....
.L_123:
        /*004c*/ 	.word	0x00000190


	//   ....[1]....
        /*0050*/ 	.word	0x00000c10


	//   ....[2]....
        /*0054*/ 	.word	0x00000c70


	//----- nvinfo : EIATTR_CRS_STACK_SIZE
	.align		4
.L_124:
        /*0058*/ 	.byte	0x04, 0x1e
        /*005a*/ 	.short	(.L_126 - .L_125)
.L_125:
        /*005c*/ 	.word	0x00000000


	//----- nvinfo : EIATTR_CBANK_PARAM_SIZE
	.align		4
.L_126:
        /*0060*/ 	.byte	0x03, 0x19
        /*0062*/ 	.short	0x0018


	//----- nvinfo : EIATTR_PARAM_CBANK
	.align		4
        /*0064*/ 	.byte	0x04, 0x0a
        /*0066*/ 	.short	(.L_128 - .L_127)
	.align		4
.L_127:
        /*0068*/ 	.word	index@(.nv.constant0._Z22downsample_grid_kernelPhS_Pf)
        /*006c*/ 	.short	0x0380
        /*006e*/ 	.short	0x0018


	//----- nvinfo : EIATTR_SW_WAR
	.align		4
.L_128:
        /*0070*/ 	.byte	0x04, 0x36
        /*0072*/ 	.short	(.L_130 - .L_129)
.L_129:
        /*0074*/ 	.word	0x00000008
.L_130:


//--------------------- .nv.info._Z13get_gt_kernelPiPhPf --------------------------
	.section	.nv.info._Z13get_gt_kernelPiPhPf,"",@"SHT_CUDA_INFO"
	.sectionflags	@""
	.align	4


	//----- nvinfo : EIATTR_CUDA_API_VERSION
	.align		4
        /*0000*/ 	.byte	0x04, 0x37
        /*0002*/ 	.short	(.L_132 - .L_131)
.L_131:
        /*0004*/ 	.word	0x00000082


	//----- nvinfo : EIATTR_KPARAM_INFO
	.align		4
.L_132:
        /*0008*/ 	.byte	0x04, 0x17
        /*000a*/ 	.short	(.L_134 - .L_133)
.L_133:
        /*000c*/ 	.word	0x00000000
        /*0010*/ 	.short	0x0002
        /*0012*/ 	.short	0x0010
        /*0014*/ 	.byte	0x00, 0xf5, 0x21, 0x00


	//----- nvinfo : EIATTR_KPARAM_INFO
	.align		4
.L_134:
        /*0018*/ 	.byte	0x04, 0x17
        /*001a*/ 	.short	(.L_136 - .L_135)
.L_135:
        /*001c*/ 	.word	0x00000000
        /*0020*/ 	.short	0x0001
        /*0022*/ 	.short	0x0008
        /*0024*/ 	.byte	0x00, 0xf5, 0x21, 0x00


	//----- nvinfo : EIATTR_KPARAM_INFO
	.align		4
.L_136:
        /*0028*/ 	.byte	0x04, 0x17
        /*002a*/ 	.short	(.L_138 - .L_137)
.L_137:
        /*002c*/ 	.word	0x00000000
        /*0030*/ 	.short	0x0000
        /*0032*/ 	.short	0x0000
        /*0034*/ 	.byte	0x00, 0xf5, 0x21, 0x00


	//----- nvinfo : EIATTR_SPARSE_MMA_MASK
	.align		4
.L_138:
        /*0038*/ 	.byte	0x03, 0x50
        /*003a*/ 	.short	0x0000


	//----- nvinfo : EIATTR_MAXREG_COUNT
	.align		4
        /*003c*/ 	.byte	0x03, 0x1b
        /*003e*/ 	.short	0x00ff


	//----- nvinfo : EIATTR_MERCURY_ISA_VERSION
	.align		4
        /*0040*/ 	.byte	0x03, 0x5f
        /*0042*/ 	.short	0x0101


	//----- nvinfo : EIATTR_VRC_CTA_INIT_COUNT
	.align		4
        /*0044*/ 	.byte	0x02, 0x4a
	.zero		1
	.zero		1


	//----- nvinfo : EIATTR_EXIT_INSTR_OFFSETS
	.align		4
        /*0048*/ 	.byte	0x04, 0x1c
        /*004a*/ 	.short	(.L_140 - .L_139)


	//   ....[0]....
.L_139:
        /*004c*/ 	.word	0x00000130


	//   ....[1]....
        /*0050*/ 	.word	0x000003c0


	//   ....[2]....
        /*0054*/ 	.word	0x00000500


	//----- nvinfo : EIATTR_CBANK_PARAM_SIZE
	.align		4
.L_140:
        /*0058*/ 	.byte	0x03, 0x19
        /*005a*/ 	.short	0x0018


	//----- nvinfo : EIATTR_PARAM_CBANK
	.align		4
        /*005c*/ 	.byte	0x04, 0x0a
        /*005e*/ 	.short	(.L_142 - .L_141)
	.align		4
.L_141:
        /*0060*/ 	.word	index@(.nv.constant0._Z13get_gt_kernelPiPhPf)
        /*0064*/ 	.short	0x0380
        /*0066*/ 	.short	0x0018


	//----- nvinfo : EIATTR_SW_WAR
	.align		4
.L_142:
        /*0068*/ 	.byte	0x04, 0x36
        /*006a*/ 	.short	(.L_144 - .L_143)
.L_143:
        /*006c*/ 	.word	0x00000008
.L_144:


//--------------------- .nv.info._Z18get_one_hot_kernelPfPiS_S0_S_ --------------------------
	.section	.nv.info._Z18get_one_hot_kernelPfPiS_S0_S_,"",@"SHT_CUDA_INFO"
	.sectionflags	@""
	.align	4


	//----- nvinfo : EIATTR_CUDA_API_VERSION
	.align		4
        /*0000*/ 	.byte	0x04, 0x37
        /*0002*/ 	.short	(.L_146 - .L_145)
.L_145:
        /*0004*/ 	.word	0x00000082


	//----- nvinfo : EIATTR_KPARAM_INFO
	.align		4
.L_146:
        /*0008*/ 	.byte	0x04, 0x17
        /*000a*/ 	.short	(.L_148 - .L_147)
.L_147:
        /*000c*/ 	.word	0x00000000
        /*0010*/ 	.short	0x0004
        /*0012*/ 	.short	0x0020
        /*0014*/ 	.byte	0x00, 0xf5, 0x21, 0x00


	//----- nvinfo : EIATTR_KPARAM_INFO
	.align		4
.L_148:
        /*0018*/ 	.byte	0x04, 0x17
        /*001a*/ 	.short	(.L_150 - .L_149)
.L_149:
        /*001c*/ 	.word	0x00000000
        /*0020*/ 	.short	0x0003
        /*0022*/ 	.short	0x0018
        /*0024*/ 	.byte	0x00, 0xf5, 0x21, 0x00


	//----- nvinfo : EIATTR_KPARAM_INFO
	.align		4
.L_150:
        /*0028*/ 	.byte	0x04, 0x17
        /*002a*/ 	.short	(.L_152 - .L_151)
.L_151:
        /*002c*/ 	.word	0x00000000
        /*0030*/ 	.short	0x0002
        /*0032*/ 	.short	0x0010
        /*0034*/ 	.byte	0x00, 0xf5, 0x21, 0x00


	//----- nvinfo : EIATTR_KPARAM_INFO
	.align		4
.L_152:
        /*0038*/ 	.byte	0x04, 0x17
        /*003a*/ 	.short	(.L_154 - .L_153)
.L_153:
        /*003c*/ 	.word	0x00000000
        /*0040*/ 	.short	0x0001
        /*0042*/ 	.short	0x0008
        /*0044*/ 	.byte	0x00, 0xf5, 0x21, 0x00


	//----- nvinfo : EIATTR_KPARAM_INFO
	.align		4
.L_154:
        /*0048*/ 	.byte	0x04, 0x17
        /*004a*/ 	.short	(.L_156 - .L_155)
.L_155:
        /*004c*/ 	.word	0x00000000
        /*0050*/ 	.short	0x0000
        /*0052*/ 	.short	0x0000
        /*0054*/ 	.byte	0x00, 0xf5, 0x21, 0x00


	//----- nvinfo : EIATTR_SPARSE_MMA_MASK
	.align		4
.L_156:
        /*0058*/ 	.byte	0x03, 0x50
        /*005a*/ 	.short	0x0000


	//----- nvinfo : EIATTR_MAXREG_COUNT
	.align		4
        /*005c*/ 	.byte	0x03, 0x1b
        /*005e*/ 	.short	0x00ff


	//----- nvinfo : EIATTR_MERCURY_ISA_VERSION
	.align		4
        /*0060*/ 	.byte	0x03, 0x5f
        /*0062*/ 	.short	0x0101


	//----- nvinfo : EIATTR_VRC_CTA_INIT_COUNT
	.align		4
        /*0064*/ 	.byte	0x02, 0x4a
	.zero		1
	.zero		1


	//----- nvinfo : EIATTR_EXIT_INSTR_OFFSETS
	.align		4
        /*0068*/ 	.byte	0x04, 0x1c
        /*006a*/ 	.short	(.L_158 - .L_157)


	//   ....[0]....
.L_157:
        /*006c*/ 	.word	0x00000090


	//   ....[1]....
        /*0070*/ 	.word	0x000001d0


	//   ....[2]....
        /*0074*/ 	.word	0x00000610


	//   ....[3]....
        /*0078*/ 	.word	0x000006c0


	//----- nvinfo : EIATTR_CRS_STACK_SIZE
	.align		4
.L_158:
        /*007c*/ 	.byte	0x04, 0x1e
        /*007e*/ 	.short	(.L_160 - .L_159)
.L_159:
        /*0080*/ 	.word	0x00000000


	//----- nvinfo : EIATTR_CBANK_PARAM_SIZE
	.align		4
.L_160:
        /*0084*/ 	.byte	0x03, 0x19
        /*0086*/ 	.short	0x0028


	//----- nvinfo : EIATTR_PARAM_CBANK
	.align		4
        /*0088*/ 	.byte	0x04, 0x0a
        /*008a*/ 	.short	(.L_162 - .L_161)
	.align		4
.L_161:
        /*008c*/ 	.word	index@(.nv.constant0._Z18get_one_hot_kernelPfPiS_S0_S_)
        /*0090*/ 	.short	0x0380
        /*0092*/ 	.short	0x0028


	//----- nvinfo : EIATTR_SW_WAR
	.align		4
.L_162:
        /*0094*/ 	.byte	0x04, 0x36
        /*0096*/ 	.short	(.L_164 - .L_163)
.L_163:
        /*0098*/ 	.word	0x00000008
.L_164:


//--------------------- .nv.info._Z28get_depth_mapping_idx_kernelPhPfS0_ --------------------------
	.section	.nv.info._Z28get_depth_mapping_idx_kernelPhPfS0_,"",@"SHT_CUDA_INFO"
	.sectionflags	@""
	.align	4


	//----- nvinfo : EIATTR_CUDA_API_VERSION
	.align		4
        /*0000*/ 	.byte	0x04, 0x37
        /*0002*/ 	.short	(.L_166 - .L_165)
.L_165:
        /*0004*/ 	.word	0x00000082


	//----- nvinfo : EIATTR_KPARAM_INFO
	.align		4
.L_166:
        /*0008*/ 	.byte	0x04, 0x17
        /*000a*/ 	.short	(.L_168 - .L_167)
.L_167:
        /*000c*/ 	.word	0x00000000
        /*0010*/ 	.short	0x0002
        /*0012*/ 	.short	0x0010
        /*0014*/ 	.byte	0x00, 0xf5, 0x21, 0x00


	//----- nvinfo : EIATTR_KPARAM_INFO
	.align		4
.L_168:
        /*0018*/ 	.byte	0x04, 0x17
        /*001a*/ 	.short	(.L_170 - .L_169)
.L_169:
        /*001c*/ 	.word	0x00000000
        /*0020*/ 	.short	0x0001
        /*0022*/ 	.short	0x0008
        /*0024*/ 	.byte	0x00, 0xf5, 0x21, 0x00


	//----- nvinfo : EIATTR_KPARAM_INFO
	.align		4
.L_170:
        /*0028*/ 	.byte	0x04, 0x17
        /*002a*/ 	.short	(.L_172 - .L_171)
.L_171:
        /*002c*/ 	.word	0x00000000
        /*0030*/ 	.short	0x0000
        /*0032*/ 	.short	0x0000
        /*0034*/ 	.byte	0x00, 0xf5, 0x21, 0x00


	//----- nvinfo : EIATTR_SPARSE_MMA_MASK
	.align		4
.L_172:
        /*0038*/ 	.byte	0x03, 0x50
        /*003a*/ 	.short	0x0000


	//----- nvinfo : EIATTR_MAXREG_COUNT
	.align		4
        /*003c*/ 	.byte	0x03, 0x1b
        /*003e*/ 	.short	0x00ff


	//----- nvinfo : EIATTR_MERCURY_ISA_VERSION
	.align		4
        /*0040*/ 	.byte	0x03, 0x5f
        /*0042*/ 	.short	0x0101


	//----- nvinfo : EIATTR_VRC_CTA_INIT_COUNT
	.align		4
        /*0044*/ 	.byte	0x02, 0x4a
	.zero		1
	.zero		1


	//----- nvinfo : EIATTR_EXIT_INSTR_OFFSETS
	.align		4
        /*0048*/ 	.byte	0x04, 0x1c
        /*004a*/ 	.short	(.L_174 - .L_173)


	//   ....[0]....
.L_173:
        /*004c*/ 	.word	0x00000190


	//   ....[1]....
        /*0050*/ 	.word	0x00000270


	//   ....[2]....
        /*0054*/ 	.word	0x000002d0


	//----- nvinfo : EIATTR_CBANK_PARAM_SIZE
	.align		4
.L_174:
        /*0058*/ 	.byte	0x03, 0x19
        /*005a*/ 	.short	0x0018


	//----- nvinfo : EIATTR_PARAM_CBANK
	.align		4
        /*005c*/ 	.byte	0x04, 0x0a
        /*005e*/ 	.short	(.L_176 - .L_175)
	.align		4
.L_175:
        /*0060*/ 	.word	index@(.nv.constant0._Z28get_depth_mapping_idx_kernelPhPfS0_)
        /*0064*/ 	.short	0x0380
        /*0066*/ 	.short	0x0018


	//----- nvinfo : EIATTR_SW_WAR
	.align		4
.L_176:
        /*0068*/ 	.byte	0x04, 0x36
        /*006a*/ 	.short	(.L_178 - .L_177)
.L_177:
        /*006c*/ 	.word	0x00000008
.L_178:


//--------------------- .nv.info._Z17get_voxels_kernelPhPfPiS0_S1_S_S0_ --------------------------
	.section	.nv.info._Z17get_voxels_kernelPhPfPiS0_S1_S_S0_,"",@"SHT_CUDA_INFO"
	.sectionflags	@""
	.align	4


	//----- nvinfo : EIATTR_CUDA_API_VERSION
	.align		4
        /*0000*/ 	.byte	0x04, 0x37
        /*0002*/ 	.short	(.L_180 - .L_179)
.L_179:
        /*0004*/ 	.word	0x00000082


	//----- nvinfo : EIATTR_KPARAM_INFO
	.align		4
.L_180:
        /*0008*/ 	.byte	0x04, 0x17
        /*000a*/ 	.short	(.L_182 - .L_181)
.L_181:
        /*000c*/ 	.word	0x00000000
        /*0010*/ 	.short	0x0006
        /*0012*/ 	.short	0x0030
        /*0014*/ 	.byte	0x00, 0xf5, 0x21, 0x00


	//----- nvinfo : EIATTR_KPARAM_INFO
	.align		4
.L_182:
        /*0018*/ 	.byte	0x04, 0x17
        /*001a*/ 	.short	(.L_184 - .L_183)
.L_183:
        /*001c*/ 	.word	0x00000000
        /*0020*/ 	.short	0x0005
        /*0022*/ 	.short	0x0028
        /*0024*/ 	.byte	0x00, 0xf5, 0x21, 0x00


	//----- nvinfo : EIATTR_KPARAM_INFO
	.align		4
.L_184:
        /*0028*/ 	.byte	0x04, 0x17
        /*002a*/ 	.short	(.L_186 - .L_185)
.L_185:
        /*002c*/ 	.word	0x00000000
        /*0030*/ 	.short	0x0004
        /*0032*/ 	.short	0x0020
        /*0034*/ 	.byte	0x00, 0xf5, 0x21, 0x00


	//----- nvinfo : EIATTR_KPARAM_INFO
	.align		4
.L_186:
        /*0038*/ 	.byte	0x04, 0x17
        /*003a*/ 	.short	(.L_188 - .L_187)
.L_187:
        /*003c*/ 	.word	0x00000000
        /*0040*/ 	.short	0x0003
        /*0042*/ 	.short	0x0018
        /*0044*/ 	.byte	0x00, 0xf5, 0x21, 0x00


	//----- nvinfo : EIATTR_KPARAM_INFO
	.align		4
.L_188:
        /*0048*/ 	.byte	0x04, 0x17
        /*004a*/ 	.short	(.L_190 - .L_189)
.L_189:
        /*004c*/ 	.word	0x00000000
        /*0050*/ 	.short	0x0002
        /*0052*/ 	.short	0x0010
        /*0054*/ 	.byte	0x00, 0xf5, 0x21, 0x00


	//----- nvinfo : EIATTR_KPARAM_INFO
	.align		4
.L_190:
        /*0058*/ 	.byte	0x04, 0x17
        /*005a*/ 	.short	(.L_192 - .L_191)
.L_191:
        /*005c*/ 	.word	0x00000000
        /*0060*/ 	.short	0x0001
        /*0062*/ 	.short	0x0008
        /*0064*/ 	.byte	0x00, 0xf5, 0x21, 0x00


	//----- nvinfo : EIATTR_KPARAM_INFO
	.align		4
.L_192:
        /*0068*/ 	.byte	0x04, 0x17
        /*006a*/ 	.short	(.L_194 - .L_193)
.L_193:
        /*006c*/ 	.word	0x00000000
        /*0070*/ 	.short	0x0000
        /*0072*/ 	.short	0x0000
        /*0074*/ 	.byte	0x00, 0xf5, 0x21, 0x00


	//----- nvinfo : EIATTR_SPARSE_MMA_MASK
	.align		4
.L_194:
        /*0078*/ 	.byte	0x03, 0x50
        /*007a*/ 	.short	0x0000


	//----- nvinfo : EIATTR_MAXREG_COUNT
	.align		4
        /*007c*/ 	.byte	0x03, 0x1b
        /*007e*/ 	.short	0x00ff


	//----- nvinfo : EIATTR_MERCURY_ISA_VERSION
	.align		4
        /*0080*/ 	.byte	0x03, 0x5f
        /*0082*/ 	.short	0x0101


	//----- nvinfo : EIATTR_VRC_CTA_INIT_COUNT
	.align		4
        /*0084*/ 	.byte	0x02, 0x4a
	.zero		1
	.zero		1


	//----- nvinfo : EIATTR_EXIT_INSTR_OFFSETS
	.align		4
        /*0088*/ 	.byte	0x04, 0x1c
        /*008a*/ 	.short	(.L_196 - .L_195)


	//   ....[0]....
.L_195:
        /*008c*/ 	.word	0x00000090


	//   ....[1]....
        /*0090*/ 	.word	0x00000240


	//   ....[2]....
        /*0094*/ 	.word	0x00000300


	//   ....[3]....
        /*0098*/ 	.word	0x000004b0


	//   ....[4]....
        /*009c*/ 	.word	0x00000610


	//   ....[5]....
        /*00a0*/ 	.word	0x00000b60


	//   ....[6]....
        /*00a4*/ 	.word	0x00000cc0


	//   ....[7]....
        /*00a8*/ 	.word	0x00001200


	//   ....[8]....
        /*00ac*/ 	.word	0x00001360


	//   ....[9]....
        /*00b0*/ 	.word	0x000019c0


	//   ....[10]....
        /*00b4*/ 	.word	0x00001a00


	//   ....[11]....
        /*00b8*/ 	.word	0x00001e70


	//   ....[12]....
        /*00bc*/ 	.word	0x00001ef0


	//----- nvinfo : EIATTR_CRS_STACK_SIZE
	.align		4
.L_196:
        /*00c0*/ 	.byte	0x04, 0x1e
        /*00c2*/ 	.short	(.L_198 - .L_197)
.L_197:
        /*00c4*/ 	.word	0x00000000


	//----- nvinfo : EIATTR_CBANK_PARAM_SIZE
	.align		4
.L_198:
        /*00c8*/ 	.byte	0x03, 0x19
        /*00ca*/ 	.short	0x0038


	//----- nvinfo : EIATTR_PARAM_CBANK
	.align		4
        /*00cc*/ 	.byte	0x04, 0x0a
        /*00ce*/ 	.short	(.L_200 - .L_199)
	.align		4
.L_199:
        /*00d0*/ 	.word	index@(.nv.constant0._Z17get_voxels_kernelPhPfPiS0_S1_S_S0_)
        /*00d4*/ 	.short	0x0380
        /*00d6*/ 	.short	0x0038


	//----- nvinfo : EIATTR_SW_WAR
	.align		4
.L_200:
        /*00d8*/ 	.byte	0x04, 0x36
        /*00da*/ 	.short	(.L_202 - .L_201)
.L_201:
        /*00dc*/ 	.word	0x00000008
.L_202:


//--------------------- .nv.info._Z18point_cloud_kernelPfPhS_PiS1_ --------------------------
	.section	.nv.info._Z18point_cloud_kernelPfPhS_PiS1_,"",@"SHT_CUDA_INFO"
	.sectionflags	@""
	.align	4


	//----- nvinfo : EIATTR_CUDA_API_VERSION
	.align		4
        /*0000*/ 	.byte	0x04, 0x37
        /*0002*/ 	.short	(.L_204 - .L_203)
.L_203:
        /*0004*/ 	.word	0x00000082


	//----- nvinfo : EIATTR_KPARAM_INFO
	.align		4
.L_204:
        /*0008*/ 	.byte	0x04, 0x17
        /*000a*/ 	.short	(.L_206 - .L_205)
.L_205:
        /*000c*/ 	.word	0x00000000
        /*0010*/ 	.short	0x0004
        /*0012*/ 	.short	0x0020
        /*0014*/ 	.byte	0x00, 0xf5, 0x21, 0x00


	//----- nvinfo : EIATTR_KPARAM_INFO
	.align		4
.L_206:
        /*0018*/ 	.byte	0x04, 0x17
        /*001a*/ 	.short	(.L_208 - .L_207)
.L_207:
        /*001c*/ 	.word	0x00000000
        /*0020*/ 	.short	0x0003
        /*0022*/ 	.short	0x0018
        /*0024*/ 	.byte	0x00, 0xf5, 0x21, 0x00


	//----- nvinfo : EIATTR_KPARAM_INFO
	.align		4
.L_208:
        /*0028*/ 	.byte	0x04, 0x17
        /*002a*/ 	.short	(.L_210 - .L_209)
.L_209:
        /*002c*/ 	.word	0x00000000
        /*0030*/ 	.short	0x0002
        /*0032*/ 	.short	0x0010
        /*0034*/ 	.byte	0x00, 0xf5, 0x21, 0x00


	//----- nvinfo : EIATTR_KPARAM_INFO
	.align		4
.L_210:
        /*0038*/ 	.byte	0x04, 0x17
        /*003a*/ 	.short	(.L_212 - .L_211)
.L_211:
        /*003c*/ 	.word	0x00000000
        /*0040*/ 	.short	0x0001
        /*0042*/ 	.short	0x0008
        /*0044*/ 	.byte	0x00, 0xf5, 0x21, 0x00


	//----- nvinfo : EIATTR_KPARAM_INFO
	.align		4
.L_212:
        /*0048*/ 	.byte	0x04, 0x17
        /*004a*/ 	.short	(.L_214 - .L_213)
.L_213:
        /*004c*/ 	.word	0x00000000
        /*0050*/ 	.short	0x0000
        /*0052*/ 	.short	0x0000
        /*0054*/ 	.byte	0x00, 0xf5, 0x21, 0x00


	//----- nvinfo : EIATTR_SPARSE_MMA_MASK
	.align		4
.L_214:
        /*0058*/ 	.byte	0x03, 0x50
        /*005a*/ 	.short	0x0000


	//----- nvinfo : EIATTR_MAXREG_COUNT
	.align		4
        /*005c*/ 	.byte	0x03, 0x1b
        /*005e*/ 	.short	0x00ff


	//----- nvinfo : EIATTR_MERCURY_ISA_VERSION
	.align		4
        /*0060*/ 	.byte	0x03, 0x5f
        /*0062*/ 	.short	0x0101


	//----- nvinfo : EIATTR_VRC_CTA_INIT_COUNT
	.align		4
        /*0064*/ 	.byte	0x02, 0x4a
	.zero		1
	.zero		1


	//----- nvinfo : EIATTR_EXIT_INSTR_OFFSETS
	.align		4
        /*0068*/ 	.byte	0x04, 0x1c
        /*006a*/ 	.short	(.L_216 - .L_215)


	//   ....[0]....
.L_215:
        /*006c*/ 	.word	0x000000d0


	//   ....[1]....
        /*0070*/ 	.word	0x000005b0


	//   ....[2]....
        /*0074*/ 	.word	0x00000600


	//   ....[3]....
        /*0078*/ 	.word	0x00003130


	//----- nvinfo : EIATTR_CRS_STACK_SIZE
	.align		4
.L_216:
        /*007c*/ 	.byte	0x04, 0x1e
        /*007e*/ 	.short	(.L_218 - .L_217)
.L_217:
        /*0080*/ 	.word	0x00000000


	//----- nvinfo : EIATTR_CBANK_PARAM_SIZE
	.align		4
.L_218:
        /*0084*/ 	.byte	0x03, 0x19
        /*0086*/ 	.short	0x0028


	//----- nvinfo : EIATTR_PARAM_CBANK
	.align		4
        /*0088*/ 	.byte	0x04, 0x0a
        /*008a*/ 	.short	(.L_220 - .L_219)
	.align		4
.L_219:
        /*008c*/ 	.word	index@(.nv.constant0._Z18point_cloud_kernelPfPhS_PiS1_)
        /*0090*/ 	.short	0x0380
        /*0092*/ 	.short	0x0028


	//----- nvinfo : EIATTR_SW_WAR
	.align		4
.L_220:
        /*0094*/ 	.byte	0x04, 0x36
        /*0096*/ 	.short	(.L_222 - .L_221)
.L_221:
        /*0098*/ 	.word	0x00000008
.L_222:


//--------------------- .nv.callgraph             --------------------------
	.section	.nv.callgraph,"",@"SHT_CUDA_CALLGRAPH"
	.align	4
	.sectionentsize	8
	.align		4
        /*0000*/ 	.word	0x00000000
	.align		4
        /*0004*/ 	.word	0xffffffff
	.align		4
        /*0008*/ 	.word	0x00000000
	.align		4
        /*000c*/ 	.word	0xfffffffe
	.align		4
        /*0010*/ 	.word	0x00000000
	.align		4
        /*0014*/ 	.word	0xfffffffd
	.align		4
        /*0018*/ 	.word	0x00000000
	.align		4
        /*001c*/ 	.word	0xfffffffc


//--------------------- .nv.constant4             --------------------------
	.section	.nv.constant4,"a",@progbits
	.align	8
	.align		8
.nv.constant4:
        /*0000*/ 	.dword	__cudart_i2opi_f


//--------------------- .text._Z24SquaredDistanceTransformPhS_PfS_S0_PiS1_S0_S1_S0_ --------------------------
	.section	.text._Z24SquaredDistanceTransformPhS_PfS_S0_PiS1_S0_S1_S0_,"ax",@progbits
	.align	128
        .global         _Z24SquaredDistanceTransformPhS_PfS_S0_PiS1_S0_S1_S0_
        .type           _Z24SquaredDistanceTransformPhS_PfS_S0_PiS1_S0_S1_S0_,@function
        .size           _Z24SquaredDistanceTransformPhS_PfS_S0_PiS1_S0_S1_S0_,(.L_x_579 - _Z24SquaredDistanceTransformPhS_PfS_S0_PiS1_S0_S1_S0_)
        .other          _Z24SquaredDistanceTransformPhS_PfS_S0_PiS1_S0_S1_S0_,@"STO_CUDA_ENTRY STV_DEFAULT"
_Z24SquaredDistanceTransformPhS_PfS_S0_PiS1_S0_S1_S0_:
.text._Z24SquaredDistanceTransformPhS_PfS_S0_PiS1_S0_S1_S0_:
[----:B------:R-:W0:Y:S08]  /*0000*/  LDC R1, c[0x0][0x37c] ;  /* 0x0000df00ff017b82 */ /* 0x000e300000000800 */
[----:B------:R-:W1:Y:S01]  /*0010*/  LDC.64 R2, c[0x0][0x3c8] ;  /* 0x0000f200ff027b82 */ /* 0x000e620000000a00 */
[----:B------:R-:W1:Y:S01]  /*0020*/  LDCU.64 UR8, c[0x0][0x358] ;  /* 0x00006b00ff0877ac */ /* 0x000e620008000a00 */
[----:B0-----:R-:W-:-:S06]  /*0030*/  VIADD R1, R1, 0xffffffe0 ;  /* 0xffffffe001017836 */ /* 0x001fcc0000000000 */
[----:B------:R-:W0:Y:S01]  /*0040*/  LDC.64 R4, c[0x0][0x3b8] ;  /* 0x0000ee00ff047b82 */ /* 0x000e220000000a00 */
[----:B-1----:R-:W2:Y:S04]  /*0050*/  LDG.E R53, desc[UR8][R2.64] ;  /* 0x0000000802357981 */ /* 0x002ea8000c1e1900 */
[----:B------:R-:W3:Y:S04]  /*0060*/  LDG.E R0, desc[UR8][R2.64+0x4] ;  /* 0x0000040802007981 */ /* 0x000ee8000c1e1900 */
[----:B------:R-:W4:Y:S04]  /*0070*/  LDG.E R43, desc[UR8][R2.64+0x8] ;  /* 0x00000808022b7981 */ /* 0x000f28000c1e1900 */
[----:B------:R-:W4:Y:S04]  /*0080*/  LDG.E R40, desc[UR8][R2.64+0xc] ;  /* 0x00000c0802287981 */ /* 0x000f28000c1e1900 */
[----:B------:R-:W4:Y:S04]  /*0090*/  LDG.E R41, desc[UR8][R2.64+0x10] ;  /* 0x0000100802297981 */ /* 0x000f28000c1e1900 */
[----:B0-----:R-:W5:Y:S04]  /*00a0*/  LDG.E R48, desc[UR8][R4.64] ;  /* 0x0000000804307981 */ /* 0x001f68000c1e1900 */
[----:B------:R-:W5:Y:S04]  /*00b0*/  LDG.E R47, desc[UR8][R4.64+0x4] ;  /* 0x00000408042f7981 */ /* 0x000f68000c1e1900 */
[----:B------:R-:W5:Y:S04]  /*00c0*/  LDG.E R46, desc[UR8][R4.64+0x8] ;  /* 0x00000808042e7981 */ /* 0x000f68000c1e1900 */
[----:B------:R-:W5:Y:S04]  /*00d0*/  LDG.E R45, desc[UR8][R4.64+0xc] ;  /* 0x00000c08042d7981 */ /* 0x000f68000c1e1900 */
[----:B------:R-:W5:Y:S04]  /*00e0*/  LDG.E R44, desc[UR8][R4.64+0x10] ;  /* 0x00001008042c7981 */ /* 0x000f68000c1e1900 */
[----:B------:R-:W5:Y:S04]  /*00f0*/  LDG.E R42, desc[UR8][R4.64+0x14] ;  /* 0x00001408042a7981 */ /* 0x000f68000c1e1900 */
[----:B------:R-:W5:Y:S04]  /*0100*/  LDG.E R52, desc[UR8][R2.64+0x18] ;  /* 0x0000180802347981 */ /* 0x000f68000c1e1900 */
[----:B------:R-:W5:Y:S04]  /*0110*/  LDG.E R51, desc[UR8][R2.64+0x1c] ;  /* 0x00001c0802337981 */ /* 0x000f68000c1e1900 */
[----:B------:R-:W5:Y:S04]  /*0120*/  LDG.E R50, desc[UR8][R2.64+0x14] ;  /* 0x0000140802327981 */ /* 0x000f68000c1e1900 */
[----:B------:R0:W5:Y:S01]  /*0130*/  LDG.E R49, desc[UR8][R2.64+0x24] ;  /* 0x0000240802317981 */ /* 0x000162000c1e1900 */
[----:B--2---:R-:W0:Y:S08]  /*0140*/  MUFU.RCP R6, R53 ;  /* 0x0000003500067308 */ /* 0x004e300000001000 */
[----:B---3--:R-:W1:Y:S01]  /*0150*/  FCHK P0, R0, R53 ;  /* 0x0000003500007302 */ /* 0x008e620000000000 */
[----:B0-----:R-:W-:-:S07]  /*0160*/  FFMA R3, -R53, R6, 1 ;  /* 0x3f80000035037423 */ /* 0x001fce0000000106 */
[----:B----4-:R-:W0:Y:S01]  /*0170*/  F2I.TRUNC.NTZ R43, R43 ;  /* 0x0000002b002b7305 */ /* 0x010e22000020f100 */
[----:B------:R-:W-:-:S07]  /*0180*/  FFMA R3, R6, R3, R6 ;  /* 0x0000000306037223 */ /* 0x000fce0000000006 */
[----:B------:R-:W2:Y:S01]  /*0190*/  F2I.TRUNC.NTZ R40, R40 ;  /* 0x0000002800287305 */ /* 0x000ea2000020f100 */
[----:B------:R-:W-:-:S07]  /*01a0*/  FFMA R6, R0, R3, RZ ;  /* 0x0000000300067223 */ /* 0x000fce00000000ff */
[----:B------:R-:W3:Y:S01]  /*01b0*/  F2I.TRUNC.NTZ R41, R41 ;  /* 0x0000002900297305 */ /* 0x000ee2000020f100 */
[----:B------:R-:W-:-:S04]  /*01c0*/  FFMA R2, -R53, R6, R0 ;  /* 0x0000000635027223 */ /* 0x000fc80000000100 */
[----:B------:R-:W-:Y:S01]  /*01d0*/  FFMA R6, R3, R2, R6 ;  /* 0x0000000203067223 */ /* 0x000fe20000000006 */
[----:B01----:R-:W-:Y:S06]  /*01e0*/  @!P0 BRA `(.L_x_0) ;  /* 0x0000000000108947 */ /* 0x003fec0003800000 */
[----:B------:R-:W-:Y:S01]  /*01f0*/  IMAD.MOV.U32 R3, RZ, RZ, R53 ;  /* 0x000000ffff037224 */ /* 0x000fe200078e0035 */
[----:B------:R-:W-:-:S07]  /*0200*/  MOV R54, 0x220 ;  /* 0x0000022000367802 */ /* 0x000fce0000000f00 */
[----:B--23-5:R-:W-:Y:S05]  /*0210*/  CALL.REL.NOINC `($__internal_3_$__cuda_sm3x_div_rn_noftz_f32_slowpath) ;  /* 0x0000010c00147944 */ /* 0x02cfea0003c00000 */
[----:B------:R-:W-:-:S07]  /*0220*/  MOV R6, R0 ;  /* 0x0000000000067202 */ /* 0x000fce0000000f00 */
.L_x_0:
[----:B------:R-:W0:Y:S01]  /*0230*/  S2R R38, SR_TID.X ;  /* 0x0000000000267919 */ /* 0x000e220000002100 */
[----:B------:R-:W0:Y:S01]  /*0240*/  S2UR UR4, SR_CTAID.X ;  /* 0x00000000000479c3 */ /* 0x000e220000002500 */
[----:B--2---:R-:W-:-:S07]  /*0250*/  IMAD R39, R43, R40, RZ ;  /* 0x000000282b277224 */ /* 0x004fce00078e02ff */
[----:B------:R-:W0:Y:S02]  /*0260*/  LDC R3, c[0x0][0x360] ;  /* 0x0000d800ff037b82 */ /* 0x000e240000000800 */
[----:B0-----:R-:W-:Y:S02]  /*0270*/  IMAD R38, R3, UR4, R38 ;  /* 0x0000000403267c24 */ /* 0x001fe4000f8e0226 */
[----:B---3--:R-:W-:-:S05]  /*0280*/  IMAD R3, R41, R39, RZ ;  /* 0x0000002729037224 */ /* 0x008fca00078e02ff */
[----:B------:R-:W-:-:S13]  /*0290*/  ISETP.GE.AND P0, PT, R38, R3, PT ;  /* 0x000000032600720c */ /* 0x000fda0003f06270 */
[----:B------:R-:W-:Y:S05]  /*02a0*/  @P0 EXIT ;  /* 0x000000000000094d */ /* 0x000fea0003800000 */
[----:B------:R-:W0:Y:S01]  /*02b0*/  LDC.64 R2, c[0x0][0x3c0] ;  /* 0x0000f000ff027b82 */ /* 0x000e220000000a00 */
[----:B------:R-:W-:Y:S01]  /*02c0*/  IABS R10, R39 ;  /* 0x00000027000a7213 */ /* 0x000fe20000000000 */
[----:B------:R-:W1:Y:S01]  /*02d0*/  LDCU.64 UR4, c[0x0][0x398] ;  /* 0x00007300ff0477ac */ /* 0x000e620008000a00 */
[----:B------:R-:W-:Y:S02]  /*02e0*/  IABS R9, R43 ;  /* 0x0000002b00097213 */ /* 0x000fe40000000000 */
[----:B------:R-:W-:Y:S02]  /*02f0*/  IABS R7, R41 ;  /* 0x0000002900077213 */ /* 0x000fe40000000000 */
[----:B------:R-:W-:Y:S01]  /*0300*/  IABS R12, R39 ;  /* 0x00000027000c7213 */ /* 0x000fe20000000000 */
[----:B------:R-:W2:Y:S01]  /*0310*/  LDC.64 R28, c[0x0][0x390] ;  /* 0x0000e400ff1c7b82 */ /* 0x000ea20000000a00 */
[----:B0-----:R0:W3:Y:S01]  /*0320*/  LDG.E R0, desc[UR8][R2.64] ;  /* 0x0000000802007981 */ /* 0x0010e2000c1e1900 */
[----:B------:R-:W4:Y:S01]  /*0330*/  I2F.RP R8, R10 ;  /* 0x0000000a00087306 */ /* 0x000f220000209400 */
[----:B------:R-:W-:Y:S01]  /*0340*/  IABS R15, R38 ;  /* 0x00000026000f7213 */ /* 0x000fe20000000000 */
[----:B------:R-:W-:Y:S01]  /*0350*/  UMOV UR7, 0x40000000 ;  /* 0x4000000000077882 */ /* 0x000fe20000000000 */
[----:B------:R-:W-:-:S02]  /*0360*/  IADD3 R12, PT, PT, RZ, -R12, RZ ;  /* 0x8000000cff0c7210 */ /* 0x000fc40007ffe0ff */
[----:B------:R-:W-:Y:S02]  /*0370*/  IABS R16, R43 ;  /* 0x0000002b00107213 */ /* 0x000fe40000000000 */
[----:B------:R-:W-:Y:S01]  /*0380*/  ISETP.NE.AND P4, PT, R39, RZ, PT ;  /* 0x000000ff2700720c */ /* 0x000fe20003f85270 */
[----:B------:R-:W1:Y:S01]  /*0390*/  I2F.RP R11, R9 ;  /* 0x00000009000b7306 */ /* 0x000e620000209400 */
[----:B--2---:R-:W-:-:S07]  /*03a0*/  IMAD.WIDE R28, R38, 0x4, R28 ;  /* 0x00000004261c7825 */ /* 0x004fce00078e021c */
[----:B----4-:R-:W2:Y:S08]  /*03b0*/  MUFU.RCP R8, R8 ;  /* 0x0000000800087308 */ /* 0x010eb00000001000 */
[----:B-1----:R-:W1:Y:S08]  /*03c0*/  MUFU.RCP R11, R11 ;  /* 0x0000000b000b7308 */ /* 0x002e700000001000 */
[----:B0-----:R-:W-:Y:S01]  /*03d0*/  I2F.RP R2, R7 ;  /* 0x0000000700027306 */ /* 0x001fe20000209400 */
[----:B--2---:R-:W-:Y:S01]  /*03e0*/  VIADD R4, R8, 0xffffffe ;  /* 0x0ffffffe08047836 */ /* 0x004fe20000000000 */
[----:B------:R-:W-:-:S06]  /*03f0*/  IABS R8, R40 ;  /* 0x0000002800087213 */ /* 0x000fcc0000000000 */
[----:B------:R0:W2:Y:S01]  /*0400*/  F2I.FTZ.U32.TRUNC.NTZ R5, R4 ;  /* 0x0000000400057305 */ /* 0x0000a2000021f000 */
[----:B-1----:R-:W-:-:S07]  /*0410*/  VIADD R3, R11, 0xffffffe ;  /* 0x0ffffffe0b037836 */ /* 0x002fce0000000000 */
[----:B------:R-:W1:Y:S01]  /*0420*/  F2I.FTZ.U32.TRUNC.NTZ R3, R3 ;  /* 0x0000000300037305 */ /* 0x000e62000021f000 */
[----:B0-----:R-:W-:Y:S01]  /*0430*/  IMAD.MOV.U32 R4, RZ, RZ, RZ ;  /* 0x000000ffff047224 */ /* 0x001fe200078e00ff */
[----:B--2---:R-:W-:-:S06]  /*0440*/  IADD3 R11, PT, PT, RZ, -R5, RZ ;  /* 0x80000005ff0b7210 */ /* 0x004fcc0007ffe0ff */
[----:B------:R-:W0:Y:S01]  /*0450*/  I2F.RP R13, R8 ;  /* 0x00000008000d7306 */ /* 0x000e220000209400 */
[----:B------:R-:W-:Y:S02]  /*0460*/  IMAD R11, R11, R10, RZ ;  /* 0x0000000a0b0b7224 */ /* 0x000fe400078e02ff */
[----:B-1----:R-:W-:Y:S02]  /*0470*/  IMAD.MOV R14, RZ, RZ, -R3 ;  /* 0x000000ffff0e7224 */ /* 0x002fe400078e0a03 */
[----:B------:R-:W-:-:S03]  /*0480*/  IMAD.HI.U32 R4, R5, R11, R4 ;  /* 0x0000000b05047227 */ /* 0x000fc600078e0004 */
[----:B------:R1:W2:Y:S01]  /*0490*/  MUFU.RCP R5, R2 ;  /* 0x0000000200057308 */ /* 0x0002a20000001000 */
[----:B------:R-:W-:Y:S02]  /*04a0*/  IMAD R11, R14, R9, RZ ;  /* 0x000000090e0b7224 */ /* 0x000fe400078e02ff */
[----:B------:R-:W-:-:S04]  /*04b0*/  IMAD.HI.U32 R4, R4, R15, RZ ;  /* 0x0000000f04047227 */ /* 0x000fc800078e00ff */
[----:B------:R-:W-:Y:S01]  /*04c0*/  IMAD.MOV R14, RZ, RZ, -R16 ;  /* 0x000000ffff0e7224 */ /* 0x000fe200078e0a10 */
[----:B0-----:R-:W0:Y:S01]  /*04d0*/  MUFU.RCP R13, R13 ;  /* 0x0000000d000d7308 */ /* 0x001e220000001000 */
[----:B-1----:R-:W-:-:S04]  /*04e0*/  IMAD.MOV.U32 R2, RZ, RZ, RZ ;  /* 0x000000ffff027224 */ /* 0x002fc800078e00ff */
[----:B------:R-:W-:Y:S01]  /*04f0*/  IMAD.HI.U32 R3, R3, R11, R2 ;  /* 0x0000000b03037227 */ /* 0x000fe200078e0002 */
[----:B------:R-:W-:Y:S02]  /*0500*/  MOV R11, R12 ;  /* 0x0000000c000b7202 */ /* 0x000fe40000000f00 */
[----:B------:R-:W-:Y:S01]  /*0510*/  LOP3.LUT R2, R38, R39, RZ, 0x3c, !PT ;  /* 0x0000002726027212 */ /* 0x000fe200078e3cff */
[----:B--2---:R-:W-:Y:S02]  /*0520*/  VIADD R5, R5, 0xffffffe ;  /* 0x0ffffffe05057836 */ /* 0x004fe40000000000 */
[--C-:B------:R-:W-:Y:S01]  /*0530*/  IMAD R11, R4, R11, R15.reuse ;  /* 0x0000000b040b7224 */ /* 0x100fe200078e020f */
[----:B------:R-:W-:Y:S01]  /*0540*/  ISETP.GE.AND P2, PT, R2, RZ, PT ;  /* 0x000000ff0200720c */ /* 0x000fe20003f46270 */
[----:B------:R-:W-:Y:S02]  /*0550*/  IMAD.HI.U32 R12, R3, R15, RZ ;  /* 0x0000000f030c7227 */ /* 0x000fe400078e00ff */
[----:B------:R-:W1:Y:S01]  /*0560*/  F2I.FTZ.U32.TRUNC.NTZ R5, R5 ;  /* 0x0000000500057305 */ /* 0x000e62000021f000 */
[----:B------:R-:W-:Y:S01]  /*0570*/  ISETP.GT.U32.AND P5, PT, R10, R11, PT ;  /* 0x0000000b0a00720c */ /* 0x000fe20003fa4070 */
[----:B------:R-:W-:-:S02]  /*0580*/  IMAD R14, R12, R14, R15 ;  /* 0x0000000e0c0e7224 */ /* 0x000fc400078e020f */
[----:B0-----:R-:W-:-:S03]  /*0590*/  VIADD R3, R13, 0xffffffe ;  /* 0x0ffffffe0d037836 */ /* 0x001fc60000000000 */
[----:B------:R-:W-:-:S03]  /*05a0*/  ISETP.GT.U32.AND P6, PT, R9, R14, PT ;  /* 0x0000000e0900720c */ /* 0x000fc60003fc4070 */
[----:B------:R-:W0:Y:S04]  /*05b0*/  F2I.FTZ.U32.TRUNC.NTZ R3, R3 ;  /* 0x0000000300037305 */ /* 0x000e28000021f000 */
[-C--:B------:R-:W-:Y:S01]  /*05c0*/  @!P5 IADD3 R11, PT, PT, R11, -R10.reuse, RZ ;  /* 0x8000000a0b0bd210 */ /* 0x080fe20007ffe0ff */
[----:B------:R-:W-:Y:S01]  /*05d0*/  @!P5 VIADD R4, R4, 0x1 ;  /* 0x000000010404d836 */ /* 0x000fe20000000000 */
[----:B------:R-:W-:Y:S01]  /*05e0*/  ISETP.NE.AND P5, PT, R43, RZ, PT ;  /* 0x000000ff2b00720c */ /* 0x000fe20003fa5270 */
[----:B-1----:R-:W-:Y:S01]  /*05f0*/  IMAD.MOV R2, RZ, RZ, -R5 ;  /* 0x000000ffff027224 */ /* 0x002fe200078e0a05 */
[----:B------:R-:W-:Y:S02]  /*0600*/  ISETP.GE.U32.AND P0, PT, R11, R10, PT ;  /* 0x0000000a0b00720c */ /* 0x000fe40003f06070 */
[----:B------:R-:W-:Y:S01]  /*0610*/  @!P6 IMAD.IADD R14, R14, 0x1, -R9 ;  /* 0x000000010e0ee824 */ /* 0x000fe200078e0a09 */
[----:B------:R-:W-:Y:S01]  /*0620*/  LOP3.LUT R10, R38, R43, RZ, 0x3c, !PT ;  /* 0x0000002b260a7212 */ /* 0x000fe200078e3cff */
[----:B------:R-:W-:-:S02]  /*0630*/  @!P6 VIADD R12, R12, 0x1 ;  /* 0x000000010c0ce836 */ /* 0x000fc40000000000 */
[----:B------:R-:W-:Y:S01]  /*0640*/  IMAD R11, R2, R7, RZ ;  /* 0x00000007020b7224 */ /* 0x000fe200078e02ff */
[----:B------:R-:W-:Y:S02]  /*0650*/  ISETP.GE.U32.AND P1, PT, R14, R9, PT ;  /* 0x000000090e00720c */ /* 0x000fe40003f26070 */
[----:B------:R-:W-:Y:S02]  /*0660*/  ISETP.GE.AND P3, PT, R10, RZ, PT ;  /* 0x000000ff0a00720c */ /* 0x000fe40003f66270 */
[----:B0-----:R-:W-:Y:S02]  /*0670*/  IADD3 R13, PT, PT, RZ, -R3, RZ ;  /* 0x80000003ff0d7210 */ /* 0x001fe40007ffe0ff */
[----:B------:R-:W-:Y:S02]  /*0680*/  @P0 IADD3 R4, PT, PT, R4, 0x1, RZ ;  /* 0x0000000104040810 */ /* 0x000fe40007ffe0ff */
[----:B------:R-:W-:Y:S02]  /*0690*/  MOV R2, RZ ;  /* 0x000000ff00027202 */ /* 0x000fe40000000f00 */
[----:B------:R-:W-:Y:S01]  /*06a0*/  IABS R10, R40 ;  /* 0x00000028000a7213 */ /* 0x000fe20000000000 */
[----:B------:R-:W-:-:S02]  /*06b0*/  IMAD.MOV.U32 R9, RZ, RZ, R4 ;  /* 0x000000ffff097224 */ /* 0x000fc400078e0004 */
[----:B------:R-:W-:Y:S02]  /*06c0*/  HFMA2 R4, -RZ, RZ, 0, 0 ;  /* 0x00000000ff047431 */ /* 0x000fe400000001ff */
[----:B------:R-:W-:Y:S02]  /*06d0*/  @P1 VIADD R12, R12, 0x1 ;  /* 0x000000010c0c1836 */ /* 0x000fe40000000000 */
[----:B------:R-:W-:Y:S01]  /*06e0*/  @!P2 IMAD.MOV R9, RZ, RZ, -R9 ;  /* 0x000000ffff09a224 */ /* 0x000fe200078e0a09 */
[----:B------:R-:W-:Y:S01]  /*06f0*/  @!P4 LOP3.LUT R9, RZ, R39, RZ, 0x33, !PT ;  /* 0x00000027ff09c212 */ /* 0x000fe200078e33ff */
[----:B------:R-:W-:Y:S01]  /*0700*/  @!P3 IMAD.MOV R12, RZ, RZ, -R12 ;  /* 0x000000ffff0cb224 */ /* 0x000fe200078e0a0c */
[----:B------:R-:W-:Y:S02]  /*0710*/  @!P5 LOP3.LUT R12, RZ, R43, RZ, 0x33, !PT ;  /* 0x0000002bff0cd212 */ /* 0x000fe400078e33ff */
[----:B------:R-:W-:Y:S01]  /*0720*/  IADD3 R30, P5, PT, R38, UR4, RZ ;  /* 0x00000004261e7c10 */ /* 0x000fe2000ffbe0ff */
[----:B------:R-:W-:Y:S01]  /*0730*/  UMOV UR4, URZ ;  /* 0x000000ff00047c82 */ /* 0x000fe20008000000 */
[----:B------:R-:W-:Y:S01]  /*0740*/  IMAD.HI.U32 R4, R5, R11, R4 ;  /* 0x0000000b05047227 */ /* 0x000fe200078e0004 */
[----:B------:R-:W-:-:S02]  /*0750*/  IABS R35, R12 ;  /* 0x0000000c00237213 */ /* 0x000fc40000000000 */
[----:B------:R-:W-:Y:S01]  /*0760*/  ISETP.GE.AND P3, PT, R12, RZ, PT ;  /* 0x000000ff0c00720c */ /* 0x000fe20003f66270 */
[----:B------:R-:W-:Y:S01]  /*0770*/  IMAD R5, R13, R8, RZ ;  /* 0x000000080d057224 */ /* 0x000fe200078e02ff */
[----:B------:R-:W-:Y:S01]  /*0780*/  LEA.HI.X.SX32 R31, R38, UR5, 0x1, P5 ;  /* 0x00000005261f7c11 */ /* 0x000fe2000a8f0eff */
[----:B------:R-:W-:Y:S02]  /*0790*/  IMAD.MOV R34, RZ, RZ, -R12 ;  /* 0x000000ffff227224 */ /* 0x000fe400078e0a0c */
[----:B------:R-:W-:Y:S01]  /*07a0*/  IMAD.HI.U32 R2, R3, R5, R2 ;  /* 0x0000000503027227 */ /* 0x000fe200078e0002 */
[----:B------:R-:W-:Y:S02]  /*07b0*/  IABS R5, R41 ;  /* 0x0000002900057213 */ /* 0x000fe40000000000 */
[----:B------:R-:W-:Y:S01]  /*07c0*/  IABS R3, R9 ;  /* 0x0000000900037213 */ /* 0x000fe20000000000 */
[----:B------:R-:W-:Y:S02]  /*07d0*/  IMAD R34, R43, R34, R38 ;  /* 0x000000222b227224 */ /* 0x000fe400078e0226 */
[----:B------:R-:W-:-:S02]  /*07e0*/  IMAD.MOV R36, RZ, RZ, -R5 ;  /* 0x000000ffff247224 */ /* 0x000fc400078e0a05 */
[----:B------:R-:W-:Y:S02]  /*07f0*/  IMAD.MOV R5, RZ, RZ, -R10 ;  /* 0x000000ffff057224 */ /* 0x000fe400078e0a0a */
[----:B------:R-:W-:-:S04]  /*0800*/  IMAD.HI.U32 R2, R2, R35, RZ ;  /* 0x0000002302027227 */ /* 0x000fc800078e00ff */
[----:B------:R-:W-:-:S04]  /*0810*/  IMAD.HI.U32 R4, R4, R3, RZ ;  /* 0x0000000304047227 */ /* 0x000fc800078e00ff */
[----:B------:R-:W-:Y:S02]  /*0820*/  IMAD R35, R2, R5, R35 ;  /* 0x0000000502237224 */ /* 0x000fe400078e0223 */
[----:B------:R-:W-:Y:S02]  /*0830*/  IMAD R36, R4, R36, R3 ;  /* 0x0000002404247224 */ /* 0x000fe400078e0203 */
[----:B------:R-:W-:Y:S01]  /*0840*/  IMAD.MOV.U32 R3, RZ, RZ, 0x3f000000 ;  /* 0x3f000000ff037424 */ /* 0x000fe200078e00ff */
[----:B------:R-:W-:Y:S02]  /*0850*/  ISETP.GT.U32.AND P1, PT, R8, R35, PT ;  /* 0x000000230800720c */ /* 0x000fe40003f24070 */
[----:B------:R-:W-:Y:S02]  /*0860*/  ISETP.GT.U32.AND P0, PT, R7, R36, PT ;  /* 0x000000240700720c */ /* 0x000fe40003f04070 */
[----:B------:R-:W-:-:S05]  /*0870*/  LOP3.LUT R3, R3, 0x80000000, R6, 0xb8, !PT ;  /* 0x8000000003037812 */ /* 0x000fca00078eb806 */
[----:B------:R-:W-:-:S04]  /*0880*/  FADD.RZ R3, R3, R6 ;  /* 0x0000000603037221 */ /* 0x000fc8000000c000 */
[----:B------:R-:W-:Y:S01]  /*0890*/  @!P1 IMAD.IADD R35, R35, 0x1, -R8 ;  /* 0x0000000123239824 */ /* 0x000fe200078e0a08 */
[----:B------:R0:W1:Y:S01]  /*08a0*/  F2I.TRUNC.NTZ R37, R3 ;  /* 0x0000000300257305 */ /* 0x000062000020f100 */
[----:B------:R-:W-:Y:S02]  /*08b0*/  @!P0 IADD3 R36, PT, PT, R36, -R7, RZ ;  /* 0x8000000724248210 */ /* 0x000fe40007ffe0ff */
[----:B------:R-:W-:Y:S02]  /*08c0*/  ISETP.GE.AND P0, PT, R9, RZ, PT ;  /* 0x000000ff0900720c */ /* 0x000fe40003f06270 */
[----:B------:R-:W-:Y:S02]  /*08d0*/  ISETP.GT.U32.AND P1, PT, R7, R36, PT ;  /* 0x000000240700720c */ /* 0x000fe40003f24070 */
[----:B------:R-:W-:-:S11]  /*08e0*/  ISETP.GT.U32.AND P2, PT, R8, R35, PT ;  /* 0x000000230800720c */ /* 0x000fd60003f44070 */
[----:B------:R-:W-:Y:S02]  /*08f0*/  @!P1 IADD3 R36, PT, PT, R36, -R7, RZ ;  /* 0x8000000724249210 */ /* 0x000fe40007ffe0ff */
[----:B------:R-:W-:Y:S01]  /*0900*/  @!P2 IMAD.IADD R35, R35, 0x1, -R8 ;  /* 0x000000012323a824 */ /* 0x000fe200078e0a08 */
[----:B------:R-:W-:Y:S02]  /*0910*/  ISETP.NE.AND P1, PT, R41, RZ, PT ;  /* 0x000000ff2900720c */ /* 0x000fe40003f25270 */
[----:B------:R-:W-:Y:S01]  /*0920*/  ISETP.NE.AND P2, PT, R40, RZ, PT ;  /* 0x000000ff2800720c */ /* 0x000fe20003f45270 */
[----:B------:R-:W-:Y:S01]  /*0930*/  @!P3 IMAD.MOV R35, RZ, RZ, -R35 ;  /* 0x000000ffff23b224 */ /* 0x000fe200078e0a23 */
[----:B------:R-:W-:-:S09]  /*0940*/  @!P0 IADD3 R36, PT, PT, -R36, RZ, RZ ;  /* 0x000000ff24248210 */ /* 0x000fd20007ffe1ff */
[----:B------:R-:W-:Y:S02]  /*0950*/  @!P1 LOP3.LUT R36, RZ, R41, RZ, 0x33, !PT ;  /* 0x00000029ff249212 */ /* 0x000fe400078e33ff */
[----:B------:R-:W-:Y:S02]  /*0960*/  @!P2 LOP3.LUT R35, RZ, R40, RZ, 0x33, !PT ;  /* 0x00000028ff23a212 */ /* 0x000fe400078e33ff */
[----:B---3--:R-:W-:-:S13]  /*0970*/  ISETP.NE.AND P4, PT, R0, 0x1, PT ;  /* 0x000000010000780c */ /* 0x008fda0003f85270 */
[----:B01----:R-:W-:Y:S05]  /*0980*/  @P4 BRA `(.L_x_1) ;  /* 0x0000003c00944947 */ /* 0x003fea0003800000 */
[----:B------:R-:W-:Y:S01]  /*0990*/  I2FP.F32.S32 R5, R35 ;  /* 0x0000002300057245 */ /* 0x000fe20000201400 */
[----:B------:R-:W-:Y:S01]  /*09a0*/  IMAD.MOV.U32 R15, RZ, RZ, 0x3 ;  /* 0x00000003ff0f7424 */ /* 0x000fe200078e00ff */
[----:B------:R-:W-:Y:S02]  /*09b0*/  LEA.HI R0, R43, R43, RZ, 0x1 ;  /* 0x0000002b2b007211 */ /* 0x000fe400078f08ff */
[----:B------:R-:W-:Y:S01]  /*09c0*/  I2FP.F32.S32 R4, R36 ;  /* 0x0000002400047245 */ /* 0x000fe20000201400 */
[C---:B-----5:R-:W-:Y:S01]  /*09d0*/  FFMA R5, R53.reuse, R5, R46 ;  /* 0x0000000535057223 */ /* 0x060fe2000000002e */
[----:B------:R-:W-:Y:S02]  /*09e0*/  SHF.R.S32.HI R2, RZ, 0x1, R0 ;  /* 0x00000001ff027819 */ /* 0x000fe40000011400 */
[----:B------:R-:W-:Y:S01]  /*09f0*/  I2FP.F32.S32 R0, R34 ;  /* 0x0000002200007245 */ /* 0x000fe20000201400 */
[----:B------:R-:W-:Y:S01]  /*0a00*/  FMUL R4, R53, -R4 ;  /* 0x8000000435047220 */ /* 0x000fe20000400000 */
[----:B------:R-:W-:-:S02]  /*0a10*/  FSETP.GEU.AND P0, PT, R5, R46, PT ;  /* 0x0000002e0500720b */ /* 0x000fc40003f0e000 */
[----:B------:R-:W-:Y:S02]  /*0a20*/  I2FP.F32.S32 R3, R2 ;  /* 0x0000000200037245 */ /* 0x000fe40000201400 */
[----:B------:R-:W-:-:S03]  /*0a30*/  FSETP.GEU.AND P0, PT, R4, R48, P0 ;  /* 0x000000300400720b */ /* 0x000fc6000070e000 */
[----:B------:R-:W-:Y:S01]  /*0a40*/  FADD R0, R0, -R3 ;  /* 0x8000000300007221 */ /* 0x000fe20000000000 */
[----:B------:R-:W-:-:S03]  /*0a50*/  FSETP.LEU.AND P0, PT, R4, R47, P0 ;  /* 0x0000002f0400720b */ /* 0x000fc6000070b000 */
[----:B------:R-:W-:Y:S01]  /*0a60*/  FMUL R7, R53, R0 ;  /* 0x0000000035077220 */ /* 0x000fe20000400000 */
[----:B------:R-:W-:-:S04]  /*0a70*/  FSETP.LEU.AND P0, PT, R5, R45, P0 ;  /* 0x0000002d0500720b */ /* 0x000fc8000070b000 */
[----:B------:R-:W-:-:S04]  /*0a80*/  FSETP.GEU.AND P0, PT, R7, R44, P0 ;  /* 0x0000002c0700720b */ /* 0x000fc8000070e000 */
[----:B------:R-:W-:-:S13]  /*0a90*/  FSETP.LEU.AND P0, PT, R7, R42, P0 ;  /* 0x0000002a0700720b */ /* 0x000fda000070b000 */
[----:B------:R-:W-:-:S05]  /*0aa0*/  @!P0 MOV R3, 0x44fa0000 ;  /* 0x44fa000000038802 */ /* 0x000fca0000000f00 */
[----:B------:R0:W-:Y:S04]  /*0ab0*/  @!P0 STG.E desc[UR8][R28.64], R3 ;  /* 0x000000031c008986 */ /* 0x0001e8000c101908 */
[----:B------:R0:W-:Y:S01]  /*0ac0*/  @!P0 STG.E.U8 desc[UR8][R30.64], R15 ;  /* 0x0000000f1e008986 */ /* 0x0001e2000c101108 */
[----:B------:R-:W-:Y:S05]  /*0ad0*/  @!P0 EXIT ;  /* 0x000000000000894d */ /* 0x000fea0003800000 */
[----:B0-----:R-:W-:Y:S01]  /*0ae0*/  FMUL R3, R7, R7 ;  /* 0x0000000707037220 */ /* 0x001fe20000400000 */
[----:B------:R-:W-:Y:S03]  /*0af0*/  BSSY.RECONVERGENT B0, `(.L_x_2) ;  /* 0x000000e000007945 */ /* 0x000fe60003800200 */
[----:B------:R-:W-:-:S04]  /*0b00*/  FFMA R2, R4, R4, R3 ;  /* 0x0000000404027223 */ /* 0x000fc80000000003 */
[----:B------:R-:W-:Y:S01]  /*0b10*/  VIADD R0, R2, 0xf3000000 ;  /* 0xf300000002007836 */ /* 0x000fe20000000000 */
[----:B------:R0:W1:Y:S04]  /*0b20*/  MUFU.RSQ R3, R2 ;  /* 0x0000000200037308 */ /* 0x0000680000001400 */
[----:B------:R-:W-:-:S13]  /*0b30*/  ISETP.GT.U32.AND P0, PT, R0, 0x727fffff, PT ;  /* 0x727fffff0000780c */ /* 0x000fda0003f04070 */
[----:B01----:R-:W-:Y:S05]  /*0b40*/  @!P0 BRA `(.L_x_3) ;  /* 0x0000000000108947 */ /* 0x003fea0003800000 */
[----:B------:R-:W-:-:S07]  /*0b50*/  MOV R0, 0xb70 ;  /* 0x00000b7000007802 */ /* 0x000fce0000000f00 */
[----:B------:R-:W-:Y:S05]  /*0b60*/  CALL.REL.NOINC `($__internal_2_$__cuda_sm20_sqrt_rn_f32_slowpath) ;  /* 0x0000010000687944 */ /* 0x000fea0003c00000 */
[----:B------:R-:W-:Y:S01]  /*0b70*/  IMAD.MOV.U32 R6, RZ, RZ, R55 ;  /* 0x000000ffff067224 */ /* 0x000fe200078e0037 */
[----:B------:R-:W-:Y:S06]  /*0b80*/  BRA `(.L_x_4) ;  /* 0x0000000000107947 */ /* 0x000fec0003800000 */
.L_x_3:
[----:B------:R-:W-:Y:S01]  /*0b90*/  FMUL.FTZ R6, R2, R3 ;  /* 0x0000000302067220 */ /* 0x000fe20000410000 */
[----:B------:R-:W-:-:S03]  /*0ba0*/  FMUL.FTZ R0, R3, 0.5 ;  /* 0x3f00000003007820 */ /* 0x000fc60000410000 */
[----:B------:R-:W-:-:S04]  /*0bb0*/  FFMA R3, -R6, R6, R2 ;  /* 0x0000000606037223 */ /* 0x000fc80000000102 */
[----:B------:R-:W-:-:S07]  /*0bc0*/  FFMA R6, R3, R0, R6 ;  /* 0x0000000003067223 */ /* 0x000fce0000000006 */
.L_x_4:
[----:B------:R-:W-:Y:S05]  /*0bd0*/  BSYNC.RECONVERGENT B0 ;  /* 0x0000000000007941 */ /* 0x000fea0003800200 */
.L_x_2:
[----:B------:R-:W-:Y:S01]  /*0be0*/  FMUL R0, R6, R6 ;  /* 0x0000000606007220 */ /* 0x000fe20000400000 */
[----:B------:R-:W-:Y:S03]  /*0bf0*/  BSSY.RECONVERGENT B0, `(.L_x_5) ;  /* 0x000000e000007945 */ /* 0x000fe60003800200 */
[----:B------:R-:W-:-:S04]  /*0c00*/  FFMA R2, R5, R5, R0 ;  /* 0x0000000505027223 */ /* 0x000fc80000000000 */
[----:B------:R0:W1:Y:S01]  /*0c10*/  MUFU.RSQ R3, R2 ;  /* 0x0000000200037308 */ /* 0x0000620000001400 */
[----:B------:R-:W-:-:S04]  /*0c20*/  IADD3 R0, PT, PT, R2, -0xd000000, RZ ;  /* 0xf300000002007810 */ /* 0x000fc80007ffe0ff */
[----:B------:R-:W-:-:S13]  /*0c30*/  ISETP.GT.U32.AND P0, PT, R0, 0x727fffff, PT ;  /* 0x727fffff0000780c */ /* 0x000fda0003f04070 */
[----:B01----:R-:W-:Y:S05]  /*0c40*/  @!P0 BRA `(.L_x_6) ;  /* 0x0000000000108947 */ /* 0x003fea0003800000 */
[----:B------:R-:W-:-:S07]  /*0c50*/  MOV R0, 0xc70 ;  /* 0x00000c7000007802 */ /* 0x000fce0000000f00 */
[----:B------:R-:W-:Y:S05]  /*0c60*/  CALL.REL.NOINC `($__internal_2_$__cuda_sm20_sqrt_rn_f32_slowpath) ;  /* 0x0000010000287944 */ /* 0x000fea0003c00000 */
[----:B------:R-:W-:Y:S01]  /*0c70*/  IMAD.MOV.U32 R10, RZ, RZ, R55 ;  /* 0x000000ffff0a7224 */ /* 0x000fe200078e0037 */
[----:B------:R-:W-:Y:S06]  /*0c80*/  BRA `(.L_x_7) ;  /* 0x0000000000107947 */ /* 0x000fec0003800000 */
.L_x_6:
[----:B------:R-:W-:Y:S01]  /*0c90*/  FMUL.FTZ R10, R2, R3 ;  /* 0x00000003020a7220 */ /* 0x000fe20000410000 */
[----:B------:R-:W-:-:S03]  /*0ca0*/  FMUL.FTZ R0, R3, 0.5 ;  /* 0x3f00000003007820 */ /* 0x000fc60000410000 */
[----:B------:R-:W-:-:S04]  /*0cb0*/  FFMA R3, -R10, R10, R2 ;  /* 0x0000000a0a037223 */ /* 0x000fc80000000102 */
[----:B------:R-:W-:-:S07]  /*0cc0*/  FFMA R10, R3, R0, R10 ;  /* 0x00000000030a7223 */ /* 0x000fce000000000a */
.L_x_7:
[----:B------:R-:W-:Y:S05]  /*0cd0*/  BSYNC.RECONVERGENT B0 ;  /* 0x0000000000007941 */ /* 0x000fea0003800200 */
.L_x_5:
[----:B------:R-:W0:Y:S01]  /*0ce0*/  MUFU.RCP R3, R10 ;  /* 0x0000000a00037308 */ /* 0x000e220000001000 */
[----:B------:R-:W-:Y:S07]  /*0cf0*/  BSSY.RECONVERGENT B2, `(.L_x_8) ;  /* 0x000000c000027945 */ /* 0x000fee0003800200 */
[----:B------:R-:W1:Y:S01]  /*0d00*/  FCHK P0, R5, R10 ;  /* 0x0000000a05007302 */ /* 0x000e620000000000 */
[----:B0-----:R-:W-:-:S04]  /*0d10*/  FFMA R0, R3, -R10, 1 ;  /* 0x3f80000003007423 */ /* 0x001fc8000000080a */
[----:B------:R-:W-:-:S04]  /*0d20*/  FFMA R0, R3, R0, R3 ;  /* 0x0000000003007223 */ /* 0x000fc80000000003 */
[----:B------:R-:W-:-:S04]  /*0d30*/  FFMA R3, R5, R0, RZ ;  /* 0x0000000005037223 */ /* 0x000fc800000000ff */
[----:B------:R-:W-:-:S04]  /*0d40*/  FFMA R2, R3, -R10, R5 ;  /* 0x8000000a03027223 */ /* 0x000fc80000000005 */
[----:B------:R-:W-:Y:S01]  /*0d50*/  FFMA R0, R0, R2, R3 ;  /* 0x0000000200007223 */ /* 0x000fe20000000003 */
[----:B-1----:R-:W-:Y:S06]  /*0d60*/  @!P0 BRA `(.L_x_9) ;  /* 0x0000000000108947 */ /* 0x002fec0003800000 */
[----:B------:R-:W-:Y:S01]  /*0d70*/  IMAD.MOV.U32 R0, RZ, RZ, R5 ;  /* 0x000000ffff007224 */ /* 0x000fe200078e0005 */
[----:B------:R-:W-:Y:S02]  /*0d80*/  MOV R3, R10 ;  /* 0x0000000a00037202 */ /* 0x000fe40000000f00 */
[----:B------:R-:W-:-:S07]  /*0d90*/  MOV R54, 0xdb0 ;  /* 0x00000db000367802 */ /* 0x000fce0000000f00 */
[----:B------:R-:W-:Y:S05]  /*0da0*/  CALL.REL.NOINC `($__internal_3_$__cuda_sm3x_div_rn_noftz_f32_slowpath) ;  /* 0x0000010000307944 */ /* 0x000fea0003c00000 */
.L_x_9:
[----:B------:R-:W-:Y:S05]  /*0db0*/  BSYNC.RECONVERGENT B2 ;  /* 0x0000000000027941 */ /* 0x000fea0003800200 */
.L_x_8:
[----:B------:R-:W-:Y:S01]  /*0dc0*/  IMAD.MOV.U32 R3, RZ, RZ, 0x3f000000 ;  /* 0x3f000000ff037424 */ /* 0x000fe200078e00ff */
[C---:B------:R-:W-:Y:S01]  /*0dd0*/  FSETP.NEU.AND P1, PT, |R0|.reuse, 1, PT ;  /* 0x3f8000000000780b */ /* 0x040fe20003f2d200 */
[----:B------:R-:W-:Y:S01]  /*0de0*/  IMAD.MOV.U32 R9, RZ, RZ, 0x3d4dd2f7 ;  /* 0x3d4dd2f7ff097424 */ /* 0x000fe200078e00ff */
[C---:B------:R-:W-:Y:S01]  /*0df0*/  FSETP.GT.AND P0, PT, |R0|.reuse, 0.56000000238418579102, PT ;  /* 0x3f0f5c290000780b */ /* 0x040fe20003f04200 */
[----:B------:R-:W-:Y:S01]  /*0e00*/  FFMA R2, |R0|, -R3, 0.5 ;  /* 0x3f00000000027423 */ /* 0x000fe20000000a03 */
[----:B------:R-:W-:Y:S03]  /*0e10*/  BSSY.RECONVERGENT B2, `(.L_x_10) ;  /* 0x0000068000027945 */ /* 0x000fe60003800200 */
[----:B------:R-:W0:Y:S02]  /*0e20*/  MUFU.RSQ R3, R2 ;  /* 0x0000000200037308 */ /* 0x000e240000001400 */
[----:B0-----:R-:W-:Y:S01]  /*0e30*/  FMUL R8, R2, R3 ;  /* 0x0000000302087220 */ /* 0x001fe20000400000 */
[----:B------:R-:W-:-:S04]  /*0e40*/  FMUL R3, R3, -0.5 ;  /* 0xbf00000003037820 */ /* 0x000fc80000400000 */
[----:B------:R-:W-:-:S04]  /*0e50*/  FFMA R3, R8, R3, 0.5 ;  /* 0x3f00000008037423 */ /* 0x000fc80000000003 */
[----:B------:R-:W-:-:S05]  /*0e60*/  FFMA R3, R8, R3, R8 ;  /* 0x0000000308037223 */ /* 0x000fca0000000008 */
[----:B------:R-:W-:Y:S02]  /*0e70*/  FSEL R3, R3, RZ, P1 ;  /* 0x000000ff03037208 */ /* 0x000fe40000800000 */
[----:B------:R-:W-:Y:S02]  /*0e80*/  FSETP.GEU.AND P1, PT, R4, RZ, PT ;  /* 0x000000ff0400720b */ /* 0x000fe40003f2e000 */
[----:B------:R-:W-:-:S05]  /*0e90*/  FSEL R3, R3, |R0|, P0 ;  /* 0x4000000003037208 */ /* 0x000fca0000000000 */
[----:B------:R-:W-:-:S04]  /*0ea0*/  FMUL R8, R3, R3 ;  /* 0x0000000303087220 */ /* 0x000fc80000400000 */
[----:B------:R-:W-:-:S04]  /*0eb0*/  FFMA R9, R8, R9, 0.018773360177874565125 ;  /* 0x3c99ca9708097423 */ /* 0x000fc80000000009 */
[----:B------:R-:W-:-:S04]  /*0ec0*/  FFMA R9, R8, R9, 0.046769052743911743164 ;  /* 0x3d3f90e808097423 */ /* 0x000fc80000000009 */
[----:B------:R-:W-:-:S04]  /*0ed0*/  FFMA R9, R8, R9, 0.074823014438152313232 ;  /* 0x3d993ccf08097423 */ /* 0x000fc80000000009 */
[----:B------:R-:W-:-:S04]  /*0ee0*/  FFMA R9, R8, R9, 0.16667181253433227539 ;  /* 0x3e2aac0408097423 */ /* 0x000fc80000000009 */
[----:B------:R-:W-:Y:S01]  /*0ef0*/  FMUL R8, R8, R9 ;  /* 0x0000000908087220 */ /* 0x000fe20000400000 */
[----:B------:R-:W-:-:S03]  /*0f00*/  HFMA2 R9, -RZ, RZ, 1.9599609375, 20144 ;  /* 0x3fd774ebff097431 */ /* 0x000fc600000001ff */
[----:B------:R-:W-:-:S04]  /*0f10*/  FFMA R3, R3, R8, R3 ;  /* 0x0000000803037223 */ /* 0x000fc80000000003 */
[----:B------:R-:W-:-:S04]  /*0f20*/  FMUL R2, R3, -2 ;  /* 0xc000000003027820 */ /* 0x000fc80000400000 */
[----:B------:R-:W-:-:S05]  /*0f30*/  @P0 FFMA R3, R9, 0.93318945169448852539, R2 ;  /* 0x3f6ee58109030823 */ /* 0x000fca0000000002 */
[C---:B------:R-:W-:Y:S02]  /*0f40*/  FSETP.NAN.AND P0, PT, R3.reuse, R3, PT ;  /* 0x000000030300720b */ /* 0x040fe40003f08000 */
[----:B------:R-:W-:-:S04]  /*0f50*/  LOP3.LUT R0, R3, 0x80000000, R0, 0xb8, !PT ;  /* 0x8000000003007812 */ /* 0x000fc800078eb800 */
[----:B------:R-:W-:-:S05]  /*0f60*/  FSEL R0, R0, R3, !P0 ;  /* 0x0000000300007208 */ /* 0x000fca0004000000 */
[----:B------:R-:W-:Y:S01]  /*0f70*/  FADD R8, -R0, 1.5707960128784179688 ;  /* 0x3fc90fd800087421 */ /* 0x000fe20000000100 */
[----:B------:R-:W-:Y:S06]  /*0f80*/  @P1 BRA `(.L_x_11) ;  /* 0x0000000000a01947 */ /* 0x000fec0003800000 */
        /* <DEDUP_REMOVED lines=10> */
[----:B------:R-:W-:Y:S01]  /*1030*/  MOV R54, 0x1060 ;  /* 0x0000106000367802 */ /* 0x000fe20000000f00 */
[----:B------:R-:W-:-:S07]  /*1040*/  IMAD.MOV.U32 R0, RZ, RZ, R7 ;  /* 0x000000ffff007224 */ /* 0x000fce00078e0007 */
[----:B------:R-:W-:Y:S05]  /*1050*/  CALL.REL.NOINC `($__internal_3_$__cuda_sm3x_div_rn_noftz_f32_slowpath) ;  /* 0x000000fc00847944 */ /* 0x000fea0003c00000 */
.L_x_13:
[----:B------:R-:W-:Y:S05]  /*1060*/  BSYNC.RECONVERGENT B3 ;  /* 0x0000000000037941 */ /* 0x000fea0003800200 */
.L_x_12:
[----:B------:R-:W-:Y:S01]  /*1070*/  MOV R3, 0x3f000000 ;  /* 0x3f00000000037802 */ /* 0x000fe20000000f00 */
[----:B------:R-:W-:Y:S01]  /*1080*/  IMAD.MOV.U32 R9, RZ, RZ, 0x3d4dd2f7 ;  /* 0x3d4dd2f7ff097424 */ /* 0x000fe200078e00ff */
[C---:B------:R-:W-:Y:S02]  /*1090*/  FSETP.NEU.AND P1, PT, |R0|.reuse, 1, PT ;  /* 0x3f8000000000780b */ /* 0x040fe40003f2d200 */
[C---:B------:R-:W-:Y:S01]  /*10a0*/  FSETP.GT.AND P0, PT, |R0|.reuse, 0.56000000238418579102, PT ;  /* 0x3f0f5c290000780b */ /* 0x040fe20003f04200 */
[----:B------:R-:W-:-:S04]  /*10b0*/  FFMA R2, |R0|, -R3, 0.5 ;  /* 0x3f00000000027423 */ /* 0x000fc80000000a03 */
[----:B------:R-:W0:Y:S02]  /*10c0*/  MUFU.RSQ R3, R2 ;  /* 0x0000000200037308 */ /* 0x000e240000001400 */
[----:B0-----:R-:W-:Y:S01]  /*10d0*/  FMUL R6, R2, R3 ;  /* 0x0000000302067220 */ /* 0x001fe20000400000 */
[----:B------:R-:W-:-:S04]  /*10e0*/  FMUL R3, R3, -0.5 ;  /* 0xbf00000003037820 */ /* 0x000fc80000400000 */
[----:B------:R-:W-:-:S04]  /*10f0*/  FFMA R3, R6, R3, 0.5 ;  /* 0x3f00000006037423 */ /* 0x000fc80000000003 */
[----:B------:R-:W-:-:S05]  /*1100*/  FFMA R3, R6, R3, R6 ;  /* 0x0000000306037223 */ /* 0x000fca0000000006 */
[----:B------:R-:W-:-:S04]  /*1110*/  FSEL R3, R3, RZ, P1 ;  /* 0x000000ff03037208 */ /* 0x000fc80000800000 */
[----:B------:R-:W-:-:S05]  /*1120*/  FSEL R3, R3, |R0|, P0 ;  /* 0x4000000003037208 */ /* 0x000fca0000000000 */
[----:B------:R-:W-:-:S04]  /*1130*/  FMUL R6, R3, R3 ;  /* 0x0000000303067220 */ /* 0x000fc80000400000 */
[----:B------:R-:W-:-:S04]  /*1140*/  FFMA R9, R6, R9, 0.018773360177874565125 ;  /* 0x3c99ca9706097423 */ /* 0x000fc80000000009 */
[----:B------:R-:W-:-:S04]  /*1150*/  FFMA R9, R6, R9, 0.046769052743911743164 ;  /* 0x3d3f90e806097423 */ /* 0x000fc80000000009 */
[----:B------:R-:W-:-:S04]  /*1160*/  FFMA R9, R6, R9, 0.074823014438152313232 ;  /* 0x3d993ccf06097423 */ /* 0x000fc80000000009 */
[----:B------:R-:W-:-:S04]  /*1170*/  FFMA R9, R6, R9, 0.16667181253433227539 ;  /* 0x3e2aac0406097423 */ /* 0x000fc80000000009 */
[----:B------:R-:W-:Y:S01]  /*1180*/  FMUL R6, R6, R9 ;  /* 0x0000000906067220 */ /* 0x000fe20000400000 */
[----:B------:R-:W-:-:S03]  /*1190*/  IMAD.MOV.U32 R9, RZ, RZ, 0x3fd774eb ;  /* 0x3fd774ebff097424 */ /* 0x000fc600078e00ff */
[----:B------:R-:W-:-:S04]  /*11a0*/  FFMA R3, R3, R6, R3 ;  /* 0x0000000603037223 */ /* 0x000fc80000000003 */
[----:B------:R-:W-:-:S04]  /*11b0*/  FMUL R2, R3, -2 ;  /* 0xc000000003027820 */ /* 0x000fc80000400000 */
[----:B------:R-:W-:-:S05]  /*11c0*/  @P0 FFMA R3, R9, 0.93318945169448852539, R2 ;  /* 0x3f6ee58109030823 */ /* 0x000fca0000000002 */
[C---:B------:R-:W-:Y:S02]  /*11d0*/  FSETP.NAN.AND P0, PT, R3.reuse, R3, PT ;  /* 0x000000030300720b */ /* 0x040fe40003f08000 */
[----:B------:R-:W-:-:S04]  /*11e0*/  LOP3.LUT R0, R3, 0x80000000, R0, 0xb8, !PT ;  /* 0x8000000003007812 */ /* 0x000fc800078eb800 */
[----:B------:R-:W-:Y:S01]  /*11f0*/  FSEL R12, R0, R3, !P0 ;  /* 0x00000003000c7208 */ /* 0x000fe20004000000 */
[----:B------:R-:W-:Y:S06]  /*1200*/  BRA `(.L_x_14) ;  /* 0x0000000000a07947 */ /* 0x000fec0003800000 */
.L_x_11:
        /* <DEDUP_REMOVED lines=9> */
[----:B------:R-:W-:Y:S01]  /*12a0*/  MOV R3, R6 ;  /* 0x0000000600037202 */ /* 0x000fe20000000f00 */
[----:B------:R-:W-:Y:S01]  /*12b0*/  IMAD.MOV.U32 R0, RZ, RZ, R7 ;  /* 0x000000ffff007224 */ /* 0x000fe200078e0007 */
[----:B------:R-:W-:-:S07]  /*12c0*/  MOV R54, 0x12e0 ;  /* 0x000012e000367802 */ /* 0x000fce0000000f00 */
[----:B------:R-:W-:Y:S05]  /*12d0*/  CALL.REL.NOINC `($__internal_3_$__cuda_sm3x_div_rn_noftz_f32_slowpath) ;  /* 0x000000f800e47944 */ /* 0x000fea0003c00000 */
.L_x_16:
[----:B------:R-:W-:Y:S05]  /*12e0*/  BSYNC.RECONVERGENT B3 ;  /* 0x0000000000037941 */ /* 0x000fea0003800200 */
.L_x_15:
[----:B------:R-:W-:Y:S01]  /*12f0*/  IMAD.MOV.U32 R3, RZ, RZ, 0x3f000000 ;  /* 0x3f000000ff037424 */ /* 0x000fe200078e00ff */
[C---:B------:R-:W-:Y:S01]  /*1300*/  FSETP.NEU.AND P1, PT, |R0|.reuse, 1, PT ;  /* 0x3f8000000000780b */ /* 0x040fe20003f2d200 */
[----:B------:R-:W-:Y:S01]  /*1310*/  HFMA2 R9, -RZ, RZ, 1.3251953125, -55.71875 ;  /* 0x3d4dd2f7ff097431 */ /* 0x000fe200000001ff */
        /* <DEDUP_REMOVED lines=21> */
[----:B------:R-:W-:-:S05]  /*1470*/  FSEL R0, R0, R3, !P0 ;  /* 0x0000000300007208 */ /* 0x000fca0004000000 */
[----:B------:R-:W-:-:S07]  /*1480*/  FADD R12, -R0, 3.1415920257568359375 ;  /* 0x40490fd8000c7421 */ /* 0x000fce0000000100 */
.L_x_14:
[----:B------:R-:W-:Y:S05]  /*1490*/  BSYNC.RECONVERGENT B2 ;  /* 0x0000000000027941 */ /* 0x000fea0003800200 */
.L_x_10:
[----:B------:R-:W0:Y:S02]  /*14a0*/  LDC.64 R18, c[0x0][0x3b0] ;  /* 0x0000ec00ff127b82 */ /* 0x000e240000000a00 */
[----:B0-----:R-:W2:Y:S02]  /*14b0*/  LDG.E R2, desc[UR8][R18.64] ;  /* 0x0000000812027981 */ /* 0x001ea4000c1e1900 */
[----:B--2---:R-:W0:Y:S08]  /*14c0*/  I2F.F64 R2, R2 ;  /* 0x0000000200027312 */ /* 0x004e300000201c00 */
[----:B0-----:R-:W0:Y:S01]  /*14d0*/  MUFU.RCP64H R17, R3 ;  /* 0x0000000300117308 */ /* 0x001e220000001800 */
[----:B------:R-:W-:-:S05]  /*14e0*/  VIADD R16, R3, 0x300402 ;  /* 0x0030040203107836 */ /* 0x000fca0000000000 */
[----:B------:R-:W-:Y:S01]  /*14f0*/  FSETP.GEU.AND P0, PT, |R16|, 5.8789094863358348022e-39, PT ;  /* 0x004004021000780b */ /* 0x000fe20003f0e200 */
[----:B0-----:R-:W-:-:S08]  /*1500*/  DFMA R14, -R2, R16, 1 ;  /* 0x3ff00000020e742b */ /* 0x001fd00000000110 */
[----:B------:R-:W-:-:S08]  /*1510*/  DFMA R14, R14, R14, R14 ;  /* 0x0000000e0e0e722b */ /* 0x000fd0000000000e */
[----:B------:R-:W-:-:S08]  /*1520*/  DFMA R14, R16, R14, R16 ;  /* 0x0000000e100e722b */ /* 0x000fd00000000010 */
[----:B------:R-:W-:-:S08]  /*1530*/  DFMA R20, -R2, R14, 1 ;  /* 0x3ff000000214742b */ /* 0x000fd0000000010e */
[----:B------:R-:W-:Y:S01]  /*1540*/  DFMA R20, R14, R20, R14 ;  /* 0x000000140e14722b */ /* 0x000fe2000000000e */
[----:B------:R-:W-:Y:S10]  /*1550*/  @P0 BRA `(.L_x_17) ;  /* 0x0000000000100947 */ /* 0x000ff40003800000 */
[----:B------:R-:W-:Y:S02]  /*1560*/  LOP3.LUT R14, R3, 0x7fffffff, RZ, 0xc0, !PT ;  /* 0x7fffffff030e7812 */ /* 0x000fe400078ec0ff */
[----:B------:R-:W-:Y:S02]  /*1570*/  MOV R0, 0x15a0 ;  /* 0x000015a000007802 */ /* 0x000fe40000000f00 */
[----:B------:R-:W-:-:S07]  /*1580*/  IADD3 R14, PT, PT, R14, -0x100000, RZ ;  /* 0xfff000000e0e7810 */ /* 0x000fce0007ffe0ff */
[----:B------:R-:W-:Y:S05]  /*1590*/  CALL.REL.NOINC `($__internal_0_$__cuda_sm20_dblrcp_rn_slowpath_v3) ;  /* 0x000000ec00bc7944 */ /* 0x000fea0003c00000 */
.L_x_17:
[----:B------:R-:W0:Y:S02]  /*15a0*/  LDC.64 R22, c[0x0][0x3a8] ;  /* 0x0000ea00ff167b82 */ /* 0x000e240000000a00 */
[----:B0-----:R-:W2:Y:S01]  /*15b0*/  LDG.E R11, desc[UR8][R22.64] ;  /* 0x00000008160b7981 */ /* 0x001ea2000c1e1900 */
[----:B------:R-:W-:Y:S01]  /*15c0*/  IMAD.MOV.U32 R14, RZ, RZ, 0x1 ;  /* 0x00000001ff0e7424 */ /* 0x000fe200078e00ff */
[----:B------:R-:W-:Y:S08]  /*15d0*/  F2F.F32.F64 R9, R20 ;  /* 0x0000001400097310 */ /* 0x000ff00000301000 */
[----:B--2---:R-:W0:Y:S08]  /*15e0*/  I2F.F64 R18, R11 ;  /* 0x0000000b00127312 */ /* 0x004e300000201c00 */
[----:B0-----:R-:W0:Y:S02]  /*15f0*/  MUFU.RCP64H R15, R19 ;  /* 0x00000013000f7308 */ /* 0x001e240000001800 */
[----:B0-----:R-:W-:-:S08]  /*1600*/  DFMA R2, -R18, R14, 1 ;  /* 0x3ff000001202742b */ /* 0x001fd0000000010e */
[----:B------:R-:W-:-:S08]  /*1610*/  DFMA R2, R2, R2, R2 ;  /* 0x000000020202722b */ /* 0x000fd00000000002 */
[----:B------:R-:W-:-:S08]  /*1620*/  DFMA R2, R14, R2, R14 ;  /* 0x000000020e02722b */ /* 0x000fd0000000000e */
[----:B------:R-:W-:-:S08]  /*1630*/  DFMA R16, -R18, R2, 1 ;  /* 0x3ff000001210742b */ /* 0x000fd00000000102 */
[----:B------:R-:W-:-:S08]  /*1640*/  DFMA R16, R2, R16, R2 ;  /* 0x000000100210722b */ /* 0x000fd00000000002 */
[----:B------:R-:W-:-:S08]  /*1650*/  DMUL R14, R16, 2 ;  /* 0x40000000100e7828 */ /* 0x000fd00000000000 */
[----:B------:R-:W-:-:S08]  /*1660*/  DFMA R2, -R18, R14, 2 ;  /* 0x400000001202742b */ /* 0x000fd0000000010e */
[----:B------:R-:W-:-:S10]  /*1670*/  DFMA R14, R16, R2, R14 ;  /* 0x00000002100e722b */ /* 0x000fd4000000000e */
[----:B------:R-:W-:-:S05]  /*1680*/  FFMA R0, RZ, R19, R15 ;  /* 0x00000013ff007223 */ /* 0x000fca000000000f */
[----:B------:R-:W-:-:S13]  /*1690*/  FSETP.GT.AND P0, PT, |R0|, 1.469367938527859385e-39, PT ;  /* 0x001000000000780b */ /* 0x000fda0003f04200 */
[----:B------:R-:W-:Y:S05]  /*16a0*/  @P0 BRA `(.L_x_18) ;  /* 0x0000000000080947 */ /* 0x000fea0003800000 */
[----:B------:R-:W-:-:S07]  /*16b0*/  MOV R0, 0x16d0 ;  /* 0x000016d000007802 */ /* 0x000fce0000000f00 */
[----:B------:R-:W-:Y:S05]  /*16c0*/  CALL.REL.NOINC `($__internal_1_$__cuda_sm20_div_rn_f64_full) ;  /* 0x000000f000187944 */ /* 0x000fea0003c00000 */
.L_x_18:
[----:B------:R-:W-:Y:S01]  /*16d0*/  FMUL R13, R9, 3.1415920257568359375 ;  /* 0x40490fd8090d7820 */ /* 0x000fe20000400000 */
[----:B------:R0:W1:Y:S01]  /*16e0*/  F2F.F32.F64 R6, R14 ;  /* 0x0000000e00067310 */ /* 0x0000620000301000 */
[----:B------:R-:W-:Y:S07]  /*16f0*/  BSSY.RECONVERGENT B2, `(.L_x_19) ;  /* 0x000000d000027945 */ /* 0x000fee0003800200 */
[----:B------:R-:W2:Y:S08]  /*1700*/  MUFU.RCP R0, R13 ;  /* 0x0000000d00007308 */ /* 0x000eb00000001000 */
[----:B------:R-:W3:Y:S01]  /*1710*/  FCHK P0, R8, R13 ;  /* 0x0000000d08007302 */ /* 0x000ee20000000000 */
[----:B--2---:R-:W-:-:S04]  /*1720*/  FFMA R3, -R13, R0, 1 ;  /* 0x3f8000000d037423 */ /* 0x004fc80000000100 */
[----:B------:R-:W-:-:S04]  /*1730*/  FFMA R3, R0, R3, R0 ;  /* 0x0000000300037223 */ /* 0x000fc80000000000 */
[----:B------:R-:W-:-:S04]  /*1740*/  FFMA R0, R8, R3, RZ ;  /* 0x0000000308007223 */ /* 0x000fc800000000ff */
[----:B------:R-:W-:-:S04]  /*1750*/  FFMA R2, -R13, R0, R8 ;  /* 0x000000000d027223 */ /* 0x000fc80000000108 */
[----:B------:R-:W-:Y:S01]  /*1760*/  FFMA R0, R3, R2, R0 ;  /* 0x0000000203007223 */ /* 0x000fe20000000000 */
[----:B01-3--:R-:W-:Y:S06]  /*1770*/  @!P0 BRA `(.L_x_20) ;  /* 0x0000000000108947 */ /* 0x00bfec0003800000 */
[----:B------:R-:W-:Y:S01]  /*1780*/  IMAD.MOV.U32 R3, RZ, RZ, R13 ;  /* 0x000000ffff037224 */ /* 0x000fe200078e000d */
[----:B------:R-:W-:Y:S02]  /*1790*/  MOV R0, R8 ;  /* 0x0000000800007202 */ /* 0x000fe40000000f00 */
[----:B------:R-:W-:-:S07]  /*17a0*/  MOV R54, 0x17c0 ;  /* 0x000017c000367802 */ /* 0x000fce0000000f00 */
[----:B------:R-:W-:Y:S05]  /*17b0*/  CALL.REL.NOINC `($__internal_3_$__cuda_sm3x_div_rn_noftz_f32_slowpath) ;  /* 0x000000f400ac7944 */ /* 0x000fea0003c00000 */
.L_x_20:
[----:B------:R-:W-:Y:S05]  /*17c0*/  BSYNC.RECONVERGENT B2 ;  /* 0x0000000000027941 */ /* 0x000fea0003800200 */
.L_x_19:
[----:B------:R-:W-:Y:S01]  /*17d0*/  FMUL R15, R6, 3.1415920257568359375 ;  /* 0x40490fd8060f7820 */ /* 0x000fe20000400000 */
[----:B------:R-:W-:Y:S01]  /*17e0*/  BSSY.RECONVERGENT B2, `(.L_x_21) ;  /* 0x000000e000027945 */ /* 0x000fe20003800200 */
[----:B------:R-:W-:Y:S08]  /*17f0*/  F2I.TRUNC.NTZ R6, R0 ;  /* 0x0000000000067305 */ /* 0x000ff0000020f100 */
[----:B------:R-:W0:Y:S08]  /*1800*/  MUFU.RCP R3, R15 ;  /* 0x0000000f00037308 */ /* 0x000e300000001000 */
[----:B------:R-:W1:Y:S01]  /*1810*/  FCHK P0, R12, R15 ;  /* 0x0000000f0c007302 */ /* 0x000e620000000000 */
[----:B0-----:R-:W-:-:S04]  /*1820*/  FFMA R2, -R15, R3, 1 ;  /* 0x3f8000000f027423 */ /* 0x001fc80000000103 */
[----:B------:R-:W-:-:S04]  /*1830*/  FFMA R3, R3, R2, R3 ;  /* 0x0000000203037223 */ /* 0x000fc80000000003 */
[----:B------:R-:W-:-:S04]  /*1840*/  FFMA R2, R3, R12, RZ ;  /* 0x0000000c03027223 */ /* 0x000fc800000000ff */
[----:B------:R-:W-:-:S04]  /*1850*/  FFMA R13, -R15, R2, R12 ;  /* 0x000000020f0d7223 */ /* 0x000fc8000000010c */
[----:B------:R-:W-:Y:S01]  /*1860*/  FFMA R0, R3, R13, R2 ;  /* 0x0000000d03007223 */ /* 0x000fe20000000002 */
[----:B-1----:R-:W-:Y:S06]  /*1870*/  @!P0 BRA `(.L_x_22) ;  /* 0x0000000000108947 */ /* 0x002fec0003800000 */
[----:B------:R-:W-:Y:S01]  /*1880*/  IMAD.MOV.U32 R0, RZ, RZ, R12 ;  /* 0x000000ffff007224 */ /* 0x000fe200078e000c */
[----:B------:R-:W-:Y:S01]  /*1890*/  MOV R54, 0x18c0 ;  /* 0x000018c000367802 */ /* 0x000fe20000000f00 */
[----:B------:R-:W-:-:S07]  /*18a0*/  IMAD.MOV.U32 R3, RZ, RZ, R15 ;  /* 0x000000ffff037224 */ /* 0x000fce00078e000f */
[----:B------:R-:W-:Y:S05]  /*18b0*/  CALL.REL.NOINC `($__internal_3_$__cuda_sm3x_div_rn_noftz_f32_slowpath) ;  /* 0x000000f4006c7944 */ /* 0x000fea0003c00000 */
.L_x_22:
[----:B------:R-:W-:Y:S05]  /*18c0*/  BSYNC.RECONVERGENT B2 ;  /* 0x0000000000027941 */ /* 0x000fea0003800200 */
.L_x_21:
[----:B------:R-:W0:Y:S01]  /*18d0*/  F2I.TRUNC.NTZ R0, R0 ;  /* 0x0000000000007305 */ /* 0x000e22000020f100 */
[----:B------:R-:W1:Y:S01]  /*18e0*/  LDCU.64 UR10, c[0x0][0x380] ;  /* 0x00007000ff0a77ac */ /* 0x000e620008000a00 */
[----:B0-----:R-:W-:-:S05]  /*18f0*/  IMAD R6, R11, R6, R0 ;  /* 0x000000060b067224 */ /* 0x001fca00078e0200 */
[----:B-1----:R-:W-:-:S04]  /*1900*/  IADD3 R2, P0, PT, R6, UR10, RZ ;  /* 0x0000000a06027c10 */ /* 0x002fc8000ff1e0ff */
[----:B------:R-:W-:-:S05]  /*1910*/  LEA.HI.X.SX32 R3, R6, UR11, 0x1, P0 ;  /* 0x0000000b06037c11 */ /* 0x000fca00080f0eff */
[----:B------:R-:W2:Y:S02]  /*1920*/  LDG.E.U8 R2, desc[UR8][R2.64] ;  /* 0x0000000802027981 */ /* 0x000ea4000c1e1100 */
[----:B--2---:R-:W-:-:S13]  /*1930*/  ISETP.NE.AND P0, PT, R2, RZ, PT ;  /* 0x000000ff0200720c */ /* 0x004fda0003f05270 */
[----:B------:R-:W-:-:S05]  /*1940*/  @!P0 MOV R11, 0xbf800000 ;  /* 0xbf800000000b8802 */ /* 0x000fca0000000f00 */
[----:B------:R0:W-:Y:S01]  /*1950*/  @!P0 STG.E desc[UR8][R28.64], R11 ;  /* 0x0000000b1c008986 */ /* 0x0001e2000c101908 */
[----:B------:R-:W-:Y:S05]  /*1960*/  @!P0 EXIT ;  /* 0x000000000000894d */ /* 0x000fea0003800000 */
[----:B------:R-:W1:Y:S01]  /*1970*/  I2F.U16 R0, R2 ;  /* 0x0000000200007306 */ /* 0x000e620000101000 */
[----:B------:R-:W-:Y:S01]  /*1980*/  IMAD.MOV.U32 R3, RZ, RZ, 0x3f000000 ;  /* 0x3f000000ff037424 */ /* 0x000fe200078e00ff */
[----:B------:R-:W-:Y:S03]  /*1990*/  BSSY.RECONVERGENT B2, `(.L_x_23) ;  /* 0x0000114000027945 */ /* 0x000fe60003800200 */
[----:B-1----:R-:W-:-:S04]  /*19a0*/  FFMA R0, R0, R3, -120 ;  /* 0xc2f0000000007423 */ /* 0x002fc80000000003 */
[----:B------:R-:W-:-:S04]  /*19b0*/  FMUL R0, R9, R0 ;  /* 0x0000000009007220 */ /* 0x000fc80000400000 */
[----:B------:R-:W-:Y:S01]  /*19c0*/  FMUL R17, R0, 3.1415920257568359375 ;  /* 0x40490fd800117820 */ /* 0x000fe20000400000 */
[----:B------:R-:W-:-:S04]  /*19d0*/  IMAD.MOV.U32 R0, RZ, RZ, 0x41f00000 ;  /* 0x41f00000ff007424 */ /* 0x000fc800078e00ff */
[----:B------:R-:W-:-:S04]  /*19e0*/  FSETP.GEU.AND P0, PT, R8, -R17, PT ;  /* 0x800000110800720b */ /* 0x000fc80003f0e000 */
[----:B------:R-:W-:-:S04]  /*19f0*/  FSEL R17, R17, 0.0099999997764825820923, P0 ;  /* 0x3c23d70a11117808 */ /* 0x000fc80000000000 */
[----:B------:R-:W-:-:S13]  /*1a00*/  FSETP.NEU.AND P0, PT, R17, RZ, PT ;  /* 0x000000ff1100720b */ /* 0x000fda0003f0d000 */
[----:B------:R-:W-:Y:S05]  /*1a10*/  @!P0 BRA `(.L_x_24) ;  /* 0x00000010002c8947 */ /* 0x000fea0003800000 */
[----:B------:R-:W0:Y:S02]  /*1a20*/  LDC.64 R2, c[0x0][0x3a0] ;  /* 0x0000e800ff027b82 */ /* 0x000e240000000a00 */
[----:B0-----:R0:W5:Y:S01]  /*1a30*/  LDG.E R11, desc[UR8][R2.64] ;  /* 0x00000008020b7981 */ /* 0x001162000c1e1900 */
[C---:B------:R-:W-:Y:S01]  /*1a40*/  FMUL R0, R8.reuse, 0.63661974668502807617 ;  /* 0x3f22f98308007820 */ /* 0x040fe20000400000 */
[----:B------:R-:W-:Y:S01]  /*1a50*/  FSETP.GE.AND P4, PT, |R8|, 105615, PT ;  /* 0x47ce47800800780b */ /* 0x000fe20003f86200 */
[----:B------:R-:W-:Y:S04]  /*1a60*/  BSSY.RECONVERGENT B0, `(.L_x_25) ;  /* 0x0000040000007945 */ /* 0x000fe80003800200 */
[----:B------:R-:W1:Y:S02]  /*1a70*/  F2I.NTZ R0, R0 ;  /* 0x0000000000007305 */ /* 0x000e640000203100 */
[----:B-1----:R-:W-:-:S05]  /*1a80*/  I2FP.F32.S32 R9, R0 ;  /* 0x0000000000097245 */ /* 0x002fca0000201400 */
[----:B------:R-:W-:-:S04]  /*1a90*/  FFMA R6, R9, -1.5707962512969970703, R8 ;  /* 0xbfc90fda09067823 */ /* 0x000fc80000000008 */
[----:B------:R-:W-:-:S04]  /*1aa0*/  FFMA R6, R9, -7.5497894158615963534e-08, R6 ;  /* 0xb3a2216809067823 */ /* 0x000fc80000000006 */
[----:B------:R-:W-:Y:S01]  /*1ab0*/  FFMA R6, R9, -5.3903029534742383927e-15, R6 ;  /* 0xa7c234c509067823 */ /* 0x000fe20000000006 */
[----:B------:R-:W-:-:S03]  /*1ac0*/  MOV R9, R0 ;  /* 0x0000000000097202 */ /* 0x000fc60000000f00 */
[----:B------:R-:W-:Y:S01]  /*1ad0*/  IMAD.MOV.U32 R14, RZ, RZ, R6 ;  /* 0x000000ffff0e7224 */ /* 0x000fe200078e0006 */
[----:B0-----:R-:W-:Y:S06]  /*1ae0*/  @!P4 BRA `(.L_x_26) ;  /* 0x0000000000dcc947 */ /* 0x001fec0003800000 */
[----:B------:R-:W-:-:S13]  /*1af0*/  FSETP.NEU.AND P0, PT, |R8|, +INF , PT ;  /* 0x7f8000000800780b */ /* 0x000fda0003f0d200 */
[----:B------:R-:W-:Y:S01]  /*1b00*/  @!P0 FMUL R14, RZ, R8 ;  /* 0x00000008ff0e8220 */ /* 0x000fe20000400000 */
[----:B------:R-:W-:Y:S01]  /*1b10*/  @!P0 IMAD.MOV.U32 R0, RZ, RZ, RZ ;  /* 0x000000ffff008224 */ /* 0x000fe200078e00ff */
[----:B------:R-:W-:Y:S06]  /*1b20*/  @!P0 BRA `(.L_x_26) ;  /* 0x0000000000cc8947 */ /* 0x000fec0003800000 */
[----:B------:R-:W-:Y:S01]  /*1b30*/  SHF.L.U32 R2, R8, 0x8, RZ ;  /* 0x0000000808027819 */ /* 0x000fe200000006ff */
[----:B------:R-:W-:Y:S01]  /*1b40*/  IMAD.MOV.U32 R14, RZ, RZ, RZ ;  /* 0x000000ffff0e7224 */ /* 0x000fe200078e00ff */
[----:B------:R-:W-:Y:S01]  /*1b50*/  MOV R0, R1 ;  /* 0x0000000100007202 */ /* 0x000fe20000000f00 */
[----:B------:R-:W0:Y:S01]  /*1b60*/  LDCU.64 UR10, c[0x4][URZ] ;  /* 0x01000000ff0a77ac */ /* 0x000e220008000a00 */
[----:B------:R-:W-:Y:S01]  /*1b70*/  LOP3.LUT R19, R2, 0x80000000, RZ, 0xfc, !PT ;  /* 0x8000000002137812 */ /* 0x000fe200078efcff */
[----:B------:R-:W-:Y:S01]  /*1b80*/  UMOV UR6, URZ ;  /* 0x000000ff00067c82 */ /* 0x000fe20008000000 */
[----:B------:R-:W-:-:S05]  /*1b90*/  UMOV UR5, URZ ;  /* 0x000000ff00057c82 */ /* 0x000fca0008000000 */
.L_x_27:
[----:B0-----:R-:W-:Y:S01]  /*1ba0*/  IMAD.U32 R2, RZ, RZ, UR10 ;  /* 0x0000000aff027e24 */ /* 0x001fe2000f8e00ff */
[----:B------:R-:W-:-:S05]  /*1bb0*/  MOV R3, UR11 ;  /* 0x0000000b00037c02 */ /* 0x000fca0008000f00 */
[----:B------:R-:W2:Y:S01]  /*1bc0*/  LDG.E.CONSTANT R2, desc[UR8][R2.64] ;  /* 0x0000000802027981 */ /* 0x000ea2000c1e9900 */
[----:B------:R-:W-:Y:S02]  /*1bd0*/  UIADD3 UR10, UP0, UPT, UR10, 0x4, URZ ;  /* 0x000000040a0a7890 */ /* 0x000fe4000ff1e0ff */
[----:B------:R-:W-:Y:S02]  /*1be0*/  UIADD3 UR5, UPT, UPT, UR5, 0x1, URZ ;  /* 0x0000000105057890 */ /* 0x000fe4000fffe0ff */
[----:B------:R-:W-:Y:S02]  /*1bf0*/  UIADD3.X UR11, UPT, UPT, URZ, UR11, URZ, UP0, !UPT ;  /* 0x0000000bff0b7290 */ /* 0x000fe400087fe4ff */
[----:B------:R-:W-:Y:S01]  /*1c00*/  UISETP.NE.AND UP0, UPT, UR5, 0x6, UPT ;  /* 0x000000060500788c */ /* 0x000fe2000bf05270 */
[----:B--2---:R-:W-:-:S03]  /*1c10*/  IMAD.WIDE.U32 R12, R2, R19, RZ ;  /* 0x00000013020c7225 */ /* 0x004fc600078e00ff */
[----:B------:R-:W-:-:S04]  /*1c20*/  IADD3 R15, P0, PT, R12, R14, RZ ;  /* 0x0000000e0c0f7210 */ /* 0x000fc80007f1e0ff */
[----:B------:R-:W-:Y:S01]  /*1c30*/  IADD3.X R14, PT, PT, R13, UR6, RZ, P0, !PT ;  /* 0x000000060d0e7c10 */ /* 0x000fe200087fe4ff */
[----:B------:R0:W-:Y:S02]  /*1c40*/  STL [R0], R15 ;  /* 0x0000000f00007387 */ /* 0x0001e40000100800 */
[----:B0-----:R-:W-:Y:S01]  /*1c50*/  VIADD R0, R0, 0x4 ;  /* 0x0000000400007836 */ /* 0x001fe20000000000 */
[----:B------:R-:W-:Y:S06]  /*1c60*/  BRA.U UP0, `(.L_x_27) ;  /* 0xfffffffd00cc7547 */ /* 0x000fec000b83ffff */
[----:B------:R-:W-:Y:S01]  /*1c70*/  SHF.R.U32.HI R12, RZ, 0x17, R8 ;  /* 0x00000017ff0c7819 */ /* 0x000fe20000011608 */
[----:B------:R0:W-:Y:S03]  /*1c80*/  STL [R1+0x18], R14 ;  /* 0x0000180e01007387 */ /* 0x0001e60000100800 */
[C---:B------:R-:W-:Y:S02]  /*1c90*/  LOP3.LUT R0, R12.reuse, 0xe0, RZ, 0xc0, !PT ;  /* 0x000000e00c007812 */ /* 0x040fe400078ec0ff */
[----:B------:R-:W-:Y:S02]  /*1ca0*/  LOP3.LUT P0, RZ, R12, 0x1f, RZ, 0xc0, !PT ;  /* 0x0000001f0cff7812 */ /* 0x000fe4000780c0ff */
[----:B------:R-:W-:-:S04]  /*1cb0*/  IADD3 R0, PT, PT, R0, -0x80, RZ ;  /* 0xffffff8000007810 */ /* 0x000fc80007ffe0ff */
[----:B------:R-:W-:-:S05]  /*1cc0*/  SHF.R.U32.HI R0, RZ, 0x5, R0 ;  /* 0x00000005ff007819 */ /* 0x000fca0000011600 */
[----:B------:R-:W-:-:S05]  /*1cd0*/  IMAD R13, R0, -0x4, R1 ;  /* 0xfffffffc000d7824 */ /* 0x000fca00078e0201 */
[----:B------:R-:W2:Y:S04]  /*1ce0*/  LDL R0, [R13+0x18] ;  /* 0x000018000d007983 */ /* 0x000ea80000100800 */
[----:B------:R-:W2:Y:S04]  /*1cf0*/  LDL R3, [R13+0x14] ;  /* 0x000014000d037983 */ /* 0x000ea80000100800 */
[----:B------:R-:W3:Y:S01]  /*1d00*/  @P0 LDL R2, [R13+0x10] ;  /* 0x000010000d020983 */ /* 0x000ee20000100800 */
[----:B------:R-:W-:Y:S01]  /*1d10*/  LOP3.LUT R12, R12, 0x1f, RZ, 0xc0, !PT ;  /* 0x0000001f0c0c7812 */ /* 0x000fe200078ec0ff */
[----:B------:R-:W-:Y:S01]  /*1d20*/  UMOV UR10, 0x54442d19 ;  /* 0x54442d19000a7882 */ /* 0x000fe20000000000 */
[----:B------:R-:W-:-:S02]  /*1d30*/  UMOV UR11, 0x3bf921fb ;  /* 0x3bf921fb000b7882 */ /* 0x000fc40000000000 */
[-C--:B--2---:R-:W-:Y:S02]  /*1d40*/  @P0 SHF.L.W.U32.HI R0, R3, R12.reuse, R0 ;  /* 0x0000000c03000219 */ /* 0x084fe40000010e00 */
[----:B---3--:R-:W-:Y:S02]  /*1d50*/  @P0 SHF.L.W.U32.HI R3, R2, R12, R3 ;  /* 0x0000000c02030219 */ /* 0x008fe40000010e03 */
[----:B------:R-:W-:Y:S02]  /*1d60*/  ISETP.GE.AND P0, PT, R8, RZ, PT ;  /* 0x000000ff0800720c */ /* 0x000fe40003f06270 */
[C-C-:B------:R-:W-:Y:S01]  /*1d70*/  SHF.L.W.U32.HI R15, R3.reuse, 0x2, R0.reuse ;  /* 0x00000002030f7819 */ /* 0x140fe20000010e00 */
[----:B------:R-:W-:Y:S01]  /*1d80*/  IMAD.SHL.U32 R3, R3, 0x4, RZ ;  /* 0x0000000403037824 */ /* 0x000fe200078e00ff */
[----:B------:R-:W-:Y:S02]  /*1d90*/  SHF.R.U32.HI R0, RZ, 0x1e, R0 ;  /* 0x0000001eff007819 */ /* 0x000fe40000011600 */
[----:B------:R-:W-:-:S02]  /*1da0*/  SHF.R.S32.HI R12, RZ, 0x1f, R15 ;  /* 0x0000001fff0c7819 */ /* 0x000fc4000001140f */
[C---:B0-----:R-:W-:Y:S02]  /*1db0*/  LOP3.LUT R14, R15.reuse, R8, RZ, 0x3c, !PT ;  /* 0x000000080f0e7212 */ /* 0x041fe400078e3cff */
[C---:B------:R-:W-:Y:S02]  /*1dc0*/  LOP3.LUT R2, R12.reuse, R3, RZ, 0x3c, !PT ;  /* 0x000000030c027212 */ /* 0x040fe400078e3cff */
[----:B------:R-:W-:Y:S02]  /*1dd0*/  LOP3.LUT R3, R12, R15, RZ, 0x3c, !PT ;  /* 0x0000000f0c037212 */ /* 0x000fe400078e3cff */
[----:B------:R-:W-:Y:S02]  /*1de0*/  LEA.HI R0, R15, R0, RZ, 0x1 ;  /* 0x000000000f007211 */ /* 0x000fe400078f08ff */
[----:B------:R-:W-:Y:S02]  /*1df0*/  ISETP.GE.AND P1, PT, R14, RZ, PT ;  /* 0x000000ff0e00720c */ /* 0x000fe40003f26270 */
[----:B------:R-:W0:Y:S01]  /*1e00*/  I2F.F64.S64 R2, R2 ;  /* 0x0000000200027312 */ /* 0x000e220000301c00 */
[----:B------:R-:W-:-:S05]  /*1e10*/  IADD3 R14, PT, PT, -R0, RZ, RZ ;  /* 0x000000ff000e7210 */ /* 0x000fca0007ffe1ff */
[----:B------:R-:W-:Y:S01]  /*1e20*/  @!P0 IMAD.MOV.U32 R0, RZ, RZ, R14 ;  /* 0x000000ffff008224 */ /* 0x000fe200078e000e */
[----:B0-----:R-:W-:-:S10]  /*1e30*/  DMUL R12, R2, UR10 ;  /* 0x0000000a020c7c28 */ /* 0x001fd40008000000 */
[----:B------:R-:W0:Y:S02]  /*1e40*/  F2F.F32.F64 R12, R12 ;  /* 0x0000000c000c7310 */ /* 0x000e240000301000 */
[----:B0-----:R-:W-:-:S07]  /*1e50*/  FSEL R14, -R12, R12, !P1 ;  /* 0x0000000c0c0e7208 */ /* 0x001fce0004800100 */
.L_x_26:
[----:B------:R-:W-:Y:S05]  /*1e60*/  BSYNC.RECONVERGENT B0 ;  /* 0x0000000000007941 */ /* 0x000fea0003800200 */
.L_x_25:
[----:B------:R-:W-:Y:S01]  /*1e70*/  FADD R18, R8, R17 ;  /* 0x0000001108127221 */ /* 0x000fe20000000000 */
[----:B------:R-:W-:Y:S01]  /*1e80*/  MOV R2, 0x37cbac00 ;  /* 0x37cbac0000027802 */ /* 0x000fe20000000f00 */
[----:B------:R-:W-:Y:S01]  /*1e90*/  FMUL R3, R14, R14 ;  /* 0x0000000e0e037220 */ /* 0x000fe20000400000 */
[----:B------:R-:W-:Y:S01]  /*1ea0*/  LOP3.LUT R12, R0, 0x1, RZ, 0xc0, !PT ;  /* 0x00000001000c7812 */ /* 0x000fe200078ec0ff */
[----:B------:R-:W-:Y:S01]  /*1eb0*/  FMUL R15, R18, 0.63661974668502807617 ;  /* 0x3f22f983120f7820 */ /* 0x000fe20000400000 */
[----:B------:R-:W-:Y:S01]  /*1ec0*/  MOV R13, 0x3effffff ;  /* 0x3effffff000d7802 */ /* 0x000fe20000000f00 */
[----:B------:R-:W-:Y:S01]  /*1ed0*/  FFMA R2, R3, R2, -0.0013887860113754868507 ;  /* 0xbab607ed03027423 */ /* 0x000fe20000000002 */
[----:B------:R-:W-:Y:S01]  /*1ee0*/  ISETP.NE.U32.AND P0, PT, R12, 0x1, PT ;  /* 0x000000010c00780c */ /* 0x000fe20003f05070 */
[----:B------:R-:W-:Y:S01]  /*1ef0*/  IMAD.MOV.U32 R12, RZ, RZ, 0x3d2aaabb ;  /* 0x3d2aaabbff0c7424 */ /* 0x000fe200078e00ff */
[----:B------:R-:W-:Y:S01]  /*1f00*/  LOP3.LUT P1, RZ, R0, 0x2, RZ, 0xc0, !PT ;  /* 0x0000000200ff7812 */ /* 0x000fe2000782c0ff */
[----:B------:R-:W0:Y:S01]  /*1f10*/  F2I.NTZ R15, R15 ;  /* 0x0000000f000f7305 */ /* 0x000e220000203100 */
[----:B------:R-:W-:Y:S01]  /*1f20*/  FSEL R2, R2, -0.00019574658654164522886, !P0 ;  /* 0xb94d415302027808 */ /* 0x000fe20004000000 */
[----:B------:R-:W-:Y:S01]  /*1f30*/  BSSY.RECONVERGENT B0, `(.L_x_28) ;  /* 0x0000046000007945 */ /* 0x000fe20003800200 */
[----:B------:R-:W-:-:S02]  /*1f40*/  FSEL R12, R12, 0.0083327032625675201416, !P0 ;  /* 0x3c0885e40c0c7808 */ /* 0x000fc40004000000 */
[----:B------:R-:W-:-:S03]  /*1f50*/  FSEL R0, R14, 1, P0 ;  /* 0x3f8000000e007808 */ /* 0x000fc60000000000 */
[----:B------:R-:W-:Y:S01]  /*1f60*/  FFMA R2, R3, R2, R12 ;  /* 0x0000000203027223 */ /* 0x000fe2000000000c */
[----:B------:R-:W-:Y:S02]  /*1f70*/  FSEL R12, -R13, -0.16666662693023681641, !P0 ;  /* 0xbe2aaaa80d0c7808 */ /* 0x000fe40004000100 */
[----:B------:R-:W-:-:S03]  /*1f80*/  FSETP.GE.AND P0, PT, |R18|, 105615, PT ;  /* 0x47ce47801200780b */ /* 0x000fc60003f06200 */
[C---:B------:R-:W-:Y:S01]  /*1f90*/  FFMA R2, R3.reuse, R2, R12 ;  /* 0x0000000203027223 */ /* 0x040fe2000000000c */
[----:B0-----:R-:W-:Y:S01]  /*1fa0*/  I2FP.F32.S32 R13, R15 ;  /* 0x0000000f000d7245 */ /* 0x001fe20000201400 */
[----:B------:R-:W-:-:S04]  /*1fb0*/  FFMA R3, R3, R0, RZ ;  /* 0x0000000003037223 */ /* 0x000fc800000000ff */
[----:B------:R-:W-:Y:S01]  /*1fc0*/  FFMA R12, R13, -1.5707962512969970703, R18 ;  /* 0xbfc90fda0d0c7823 */ /* 0x000fe20000000012 */
[----:B------:R-:W-:-:S03]  /*1fd0*/  FFMA R0, R3, R2, R0 ;  /* 0x0000000203007223 */ /* 0x000fc60000000000 */
[----:B------:R-:W-:Y:S01]  /*1fe0*/  FFMA R12, R13, -7.5497894158615963534e-08, R12 ;  /* 0xb3a221680d0c7823 */ /* 0x000fe2000000000c */
[----:B------:R-:W-:-:S03]  /*1ff0*/  @P1 FADD R0, RZ, -R0 ;  /* 0x80000000ff001221 */ /* 0x000fc60000000000 */
[----:B------:R-:W-:Y:S01]  /*2000*/  FFMA R2, R13, -5.3903029534742383927e-15, R12 ;  /* 0xa7c234c50d027823 */ /* 0x000fe2000000000c */
[----:B------:R-:W-:Y:S06]  /*2010*/  @!P0 BRA `(.L_x_29) ;  /* 0x0000000000dc8947 */ /* 0x000fec0003800000 */
        /* <DEDUP_REMOVED lines=11> */
.L_x_30:
        /* <DEDUP_REMOVED lines=33> */
[C---:B------:R-:W-:Y:S02]  /*22e0*/  LOP3.LUT R18, R15.reuse, R18, RZ, 0x3c, !PT ;  /* 0x000000120f127212 */ /* 0x040fe400078e3cff */
[C---:B------:R-:W-:Y:S02]  /*22f0*/  LOP3.LUT R2, R12.reuse, R3, RZ, 0x3c, !PT ;  /* 0x000000030c027212 */ /* 0x040fe400078e3cff */
[----:B------:R-:W-:Y:S02]  /*2300*/  LOP3.LUT R3, R12, R15, RZ, 0x3c, !PT ;  /* 0x0000000f0c037212 */ /* 0x000fe400078e3cff */
[----:B------:R-:W-:Y:S02]  /*2310*/  LEA.HI R15, R15, R14, RZ, 0x1 ;  /* 0x0000000e0f0f7211 */ /* 0x000fe400078f08ff */
[----:B------:R-:W-:Y:S02]  /*2320*/  ISETP.GE.AND P1, PT, R18, RZ, PT ;  /* 0x000000ff1200720c */ /* 0x000fe40003f26270 */
[----:B------:R-:W1:Y:S01]  /*2330*/  I2F.F64.S64 R2, R2 ;  /* 0x0000000200027312 */ /* 0x000e620000301c00 */
[----:B------:R-:W-:-:S05]  /*2340*/  IADD3 R14, PT, PT, -R15, RZ, RZ ;  /* 0x000000ff0f0e7210 */ /* 0x000fca0007ffe1ff */
[----:B------:R-:W-:Y:S01]  /*2350*/  @!P0 IMAD.MOV.U32 R15, RZ, RZ, R14 ;  /* 0x000000ffff0f8224 */ /* 0x000fe200078e000e */
[----:B-1----:R-:W-:-:S10]  /*2360*/  DMUL R12, R2, UR10 ;  /* 0x0000000a020c7c28 */ /* 0x002fd40008000000 */
[----:B------:R-:W1:Y:S02]  /*2370*/  F2F.F32.F64 R12, R12 ;  /* 0x0000000c000c7310 */ /* 0x000e640000301000 */
[----:B01----:R-:W-:-:S07]  /*2380*/  FSEL R2, -R12, R12, !P1 ;  /* 0x0000000c0c027208 */ /* 0x003fce0004800100 */
.L_x_29:
[----:B------:R-:W-:Y:S05]  /*2390*/  BSYNC.RECONVERGENT B0 ;  /* 0x0000000000007941 */ /* 0x000fea0003800200 */
.L_x_28:
[----:B------:R-:W-:Y:S01]  /*23a0*/  MOV R13, R2 ;  /* 0x00000002000d7202 */ /* 0x000fe20000000f00 */
[----:B------:R-:W-:Y:S01]  /*23b0*/  IMAD.MOV.U32 R3, RZ, RZ, 0x3c190000 ;  /* 0x3c190000ff037424 */ /* 0x000fe200078e00ff */
[----:B------:R-:W-:Y:S01]  /*23c0*/  LOP3.LUT R15, R15, 0x1, RZ, 0xc0, !PT ;  /* 0x000000010f0f7812 */ /* 0x000fe200078ec0ff */
[----:B------:R-:W-:Y:S01]  /*23d0*/  BSSY.RECONVERGENT B3, `(.L_x_31) ;  /* 0x0000018000037945 */ /* 0x000fe20003800200 */
[C---:B------:R-:W-:Y:S01]  /*23e0*/  FSETP.NEU.AND P0, PT, |R13|.reuse, 0.00049096695147454738617, PT ;  /* 0x3a00b43c0d00780b */ /* 0x040fe20003f0d200 */
[----:B------:R-:W-:Y:S01]  /*23f0*/  FMUL R2, R13, R13 ;  /* 0x0000000d0d027220 */ /* 0x000fe20000400000 */
[----:B------:R-:W-:-:S03]  /*2400*/  ISETP.NE.U32.AND P1, PT, R15, 0x1, PT ;  /* 0x000000010f00780c */ /* 0x000fc60003f25070 */
[----:B------:R-:W-:-:S04]  /*2410*/  FFMA R3, R2, R3, 0.003265380859375 ;  /* 0x3b56000002037423 */ /* 0x000fc80000000003 */
[----:B------:R-:W-:-:S04]  /*2420*/  FFMA R3, R2, R3, 0.0242919921875 ;  /* 0x3cc7000002037423 */ /* 0x000fc80000000003 */
[----:B------:R-:W-:-:S04]  /*2430*/  FFMA R3, R2, R3, 0.053466796875 ;  /* 0x3d5b000002037423 */ /* 0x000fc80000000003 */
[----:B------:R-:W-:-:S04]  /*2440*/  FFMA R3, R2, R3, 0.13337790966033935547 ;  /* 0x3e08943802037423 */ /* 0x000fc80000000003 */
[C---:B------:R-:W-:Y:S01]  /*2450*/  FFMA R3, R2.reuse, R3, 0.33333230018615722656 ;  /* 0x3eaaaa8802037423 */ /* 0x040fe20000000003 */
[----:B------:R-:W-:-:S04]  /*2460*/  FMUL R2, R2, R13 ;  /* 0x0000000d02027220 */ /* 0x000fc80000400000 */
[----:B------:R-:W-:-:S06]  /*2470*/  @P0 FFMA R13, R3, R2, R13 ;  /* 0x00000002030d0223 */ /* 0x000fcc000000000d */
[----:B------:R-:W0:Y:S08]  /*2480*/  @!P1 MUFU.RCP R13, -R13 ;  /* 0x8000000d000d9308 */ /* 0x000e300000001000 */
[----:B0-----:R-:W0:Y:S08]  /*2490*/  MUFU.RCP R2, R13 ;  /* 0x0000000d00027308 */ /* 0x001e300000001000 */
[----:B------:R-:W1:Y:S01]  /*24a0*/  FCHK P0, R0, R13 ;  /* 0x0000000d00007302 */ /* 0x000e620000000000 */
[----:B0-----:R-:W-:-:S04]  /*24b0*/  FFMA R3, -R13, R2, 1 ;  /* 0x3f8000000d037423 */ /* 0x001fc80000000102 */
[----:B------:R-:W-:-:S04]  /*24c0*/  FFMA R3, R2, R3, R2 ;  /* 0x0000000302037223 */ /* 0x000fc80000000002 */
[----:B------:R-:W-:-:S04]  /*24d0*/  FFMA R16, R0, R3, RZ ;  /* 0x0000000300107223 */ /* 0x000fc800000000ff */
[----:B------:R-:W-:-:S04]  /*24e0*/  FFMA R2, -R13, R16, R0 ;  /* 0x000000100d027223 */ /* 0x000fc80000000100 */
[----:B------:R-:W-:Y:S01]  /*24f0*/  FFMA R16, R3, R2, R16 ;  /* 0x0000000203107223 */ /* 0x000fe20000000010 */
[----:B-1----:R-:W-:Y:S06]  /*2500*/  @!P0 BRA `(.L_x_32) ;  /* 0x0000000000108947 */ /* 0x002fec0003800000 */
[----:B------:R-:W-:Y:S02]  /*2510*/  MOV R3, R13 ;  /* 0x0000000d00037202 */ /* 0x000fe40000000f00 */
[----:B------:R-:W-:-:S07]  /*2520*/  MOV R54, 0x2540 ;  /* 0x0000254000367802 */ /* 0x000fce0000000f00 */
[----:B-----5:R-:W-:Y:S05]  /*2530*/  CALL.REL.NOINC `($__internal_3_$__cuda_sm3x_div_rn_noftz_f32_slowpath) ;  /* 0x000000e8004c7944 */ /* 0x020fea0003c00000 */
[----:B------:R-:W-:-:S07]  /*2540*/  IMAD.MOV.U32 R16, RZ, RZ, R0 ;  /* 0x000000ffff107224 */ /* 0x000fce00078e0000 */
.L_x_32:
[----:B------:R-:W-:Y:S05]  /*2550*/  BSYNC.RECONVERGENT B3 ;  /* 0x0000000000037941 */ /* 0x000fea0003800200 */
.L_x_31:
[----:B------:R-:W-:Y:S04]  /*2560*/  BSSY.RECONVERGENT B0, `(.L_x_33) ;  /* 0x0000035000007945 */ /* 0x000fe80003800200 */
[----:B------:R-:W-:Y:S05]  /*2570*/  @!P4 BRA `(.L_x_34) ;  /* 0x0000000000ccc947 */ /* 0x000fea0003800000 */
[----:B------:R-:W-:-:S13]  /*2580*/  FSETP.NEU.AND P0, PT, |R8|, +INF , PT ;  /* 0x7f8000000800780b */ /* 0x000fda0003f0d200 */
[----:B------:R-:W-:Y:S01]  /*2590*/  @!P0 FMUL R6, RZ, R8 ;  /* 0x00000008ff068220 */ /* 0x000fe20000400000 */
[----:B------:R-:W-:Y:S01]  /*25a0*/  @!P0 MOV R9, RZ ;  /* 0x000000ff00098202 */ /* 0x000fe20000000f00 */
[----:B------:R-:W-:Y:S06]  /*25b0*/  @!P0 BRA `(.L_x_34) ;  /* 0x0000000000bc8947 */ /* 0x000fec0003800000 */
[----:B------:R-:W-:Y:S02]  /*25c0*/  IMAD.SHL.U32 R2, R8, 0x100, RZ ;  /* 0x0000010008027824 */ /* 0x000fe400078e00ff */
[----:B------:R-:W-:Y:S02]  /*25d0*/  HFMA2 R12, -RZ, RZ, 0, 0 ;  /* 0x00000000ff0c7431 */ /* 0x000fe400000001ff */
[----:B------:R-:W-:Y:S01]  /*25e0*/  IMAD.MOV.U32 R0, RZ, RZ, RZ ;  /* 0x000000ffff007224 */ /* 0x000fe200078e00ff */
[----:B------:R-:W-:Y:S01]  /*25f0*/  UMOV UR5, URZ ;  /* 0x000000ff00057c82 */ /* 0x000fe20008000000 */
[----:B------:R-:W-:-:S07]  /*2600*/  LOP3.LUT R13, R2, 0x80000000, RZ, 0xfc, !PT ;  /* 0x80000000020d7812 */ /* 0x000fce00078efcff */
.L_x_35:
[----:B0-----:R-:W0:Y:S02]  /*2610*/  LDC.64 R2, c[0x4][RZ] ;  /* 0x01000000ff027b82 */ /* 0x001e240000000a00 */
[----:B0-----:R-:W-:-:S05]  /*2620*/  IMAD.WIDE.U32 R14, R0, 0x4, R2 ;  /* 0x00000004000e7825 */ /* 0x001fca00078e0002 */
[----:B------:R-:W2:Y:S01]  /*2630*/  LDG.E.CONSTANT R2, desc[UR8][R14.64] ;  /* 0x000000080e027981 */ /* 0x000ea2000c1e9900 */
[C---:B------:R-:W-:Y:S01]  /*2640*/  LEA R6, R0.reuse, R1, 0x2 ;  /* 0x0000000100067211 */ /* 0x040fe200078e10ff */
[----:B------:R-:W-:-:S05]  /*2650*/  VIADD R0, R0, 0x1 ;  /* 0x0000000100007836 */ /* 0x000fca0000000000 */
[----:B------:R-:W-:Y:S01]  /*2660*/  ISETP.NE.AND P0, PT, R0, 0x6, PT ;  /* 0x000000060000780c */ /* 0x000fe20003f05270 */
[----:B--2---:R-:W-:-:S03]  /*2670*/  IMAD.WIDE.U32 R2, R2, R13, RZ ;  /* 0x0000000d02027225 */ /* 0x004fc600078e00ff */
[----:B------:R-:W-:-:S04]  /*2680*/  IADD3 R9, P1, PT, R2, R12, RZ ;  /* 0x0000000c02097210 */ /* 0x000fc80007f3e0ff */
[----:B------:R-:W-:Y:S01]  /*2690*/  IADD3.X R12, PT, PT, R3, UR5, RZ, P1, !PT ;  /* 0x00000005030c7c10 */ /* 0x000fe20008ffe4ff */
[----:B------:R0:W-:Y:S04]  /*26a0*/  STL [R6], R9 ;  /* 0x0000000906007387 */ /* 0x0001e80000100800 */
[----:B------:R-:W-:Y:S05]  /*26b0*/  @P0 BRA `(.L_x_35) ;  /* 0xfffffffc00d40947 */ /* 0x000fea000383ffff */
[----:B0-----:R-:W-:Y:S01]  /*26c0*/  SHF.R.U32.HI R6, RZ, 0x17, R8 ;  /* 0x00000017ff067819 */ /* 0x001fe20000011608 */
        /* <DEDUP_REMOVED lines=11> */
[----:B------:R-:W-:Y:S01]  /*2780*/  UMOV UR11, 0x3bf921fb ;  /* 0x3bf921fb000b7882 */ /* 0x000fe20000000000 */
[----:B------:R-:W-:-:S02]  /*2790*/  ISETP.GE.AND P1, PT, R8, RZ, PT ;  /* 0x000000ff0800720c */ /* 0x000fc40003f26270 */
[-C--:B--2---:R-:W-:Y:S02]  /*27a0*/  @P0 SHF.L.W.U32.HI R0, R3, R6.reuse, R0 ;  /* 0x0000000603000219 */ /* 0x084fe40000010e00 */
[----:B---3--:R-:W-:-:S04]  /*27b0*/  @P0 SHF.L.W.U32.HI R3, R2, R6, R3 ;  /* 0x0000000602030219 */ /* 0x008fc80000010e03 */
[C-C-:B------:R-:W-:Y:S01]  /*27c0*/  SHF.L.W.U32.HI R9, R3.reuse, 0x2, R0.reuse ;  /* 0x0000000203097819 */ /* 0x140fe20000010e00 */
[----:B------:R-:W-:Y:S01]  /*27d0*/  IMAD.SHL.U32 R3, R3, 0x4, RZ ;  /* 0x0000000403037824 */ /* 0x000fe200078e00ff */
[----:B------:R-:W-:Y:S02]  /*27e0*/  SHF.R.U32.HI R0, RZ, 0x1e, R0 ;  /* 0x0000001eff007819 */ /* 0x000fe40000011600 */
[----:B------:R-:W-:Y:S02]  /*27f0*/  SHF.R.S32.HI R6, RZ, 0x1f, R9 ;  /* 0x0000001fff067819 */ /* 0x000fe40000011409 */
[----:B------:R-:W-:Y:S02]  /*2800*/  LOP3.LUT R8, R9, R8, RZ, 0x3c, !PT ;  /* 0x0000000809087212 */ /* 0x000fe400078e3cff */
[C---:B------:R-:W-:Y:S02]  /*2810*/  LOP3.LUT R2, R6.reuse, R3, RZ, 0x3c, !PT ;  /* 0x0000000306027212 */ /* 0x040fe400078e3cff */
[----:B------:R-:W-:-:S02]  /*2820*/  LOP3.LUT R3, R6, R9, RZ, 0x3c, !PT ;  /* 0x0000000906037212 */ /* 0x000fc400078e3cff */
        /* <DEDUP_REMOVED lines=8> */
.L_x_34:
[----:B------:R-:W-:Y:S05]  /*28b0*/  BSYNC.RECONVERGENT B0 ;  /* 0x0000000000007941 */ /* 0x000fea0003800200 */
.L_x_33:
[----:B------:R-:W-:Y:S01]  /*28c0*/  MOV R0, 0x37cbac00 ;  /* 0x37cbac0000007802 */ /* 0x000fe20000000f00 */
[----:B------:R-:W-:Y:S01]  /*28d0*/  FMUL R3, R6, R6 ;  /* 0x0000000606037220 */ /* 0x000fe20000400000 */
[C---:B------:R-:W-:Y:S01]  /*28e0*/  LOP3.LUT R2, R9.reuse, 0x1, RZ, 0xc0, !PT ;  /* 0x0000000109027812 */ /* 0x040fe200078ec0ff */
[----:B------:R-:W-:Y:S01]  /*28f0*/  IMAD.MOV.U32 R13, RZ, RZ, 0x3e2aaaa8 ;  /* 0x3e2aaaa8ff0d7424 */ /* 0x000fe200078e00ff */
[----:B------:R-:W-:Y:S01]  /*2900*/  IADD3 R9, PT, PT, R9, 0x1, RZ ;  /* 0x0000000109097810 */ /* 0x000fe20007ffe0ff */
[----:B------:R-:W-:Y:S01]  /*2910*/  FFMA R0, R3, R0, -0.0013887860113754868507 ;  /* 0xbab607ed03007423 */ /* 0x000fe20000000000 */
[----:B------:R-:W-:Y:S01]  /*2920*/  ISETP.NE.U32.AND P0, PT, R2, 0x1, PT ;  /* 0x000000010200780c */ /* 0x000fe20003f05070 */
[----:B------:R-:W-:Y:S01]  /*2930*/  IMAD.MOV.U32 R2, RZ, RZ, 0x3c0885e4 ;  /* 0x3c0885e4ff027424 */ /* 0x000fe200078e00ff */
[----:B------:R-:W-:Y:S01]  /*2940*/  LOP3.LUT P1, RZ, R9, 0x2, RZ, 0xc0, !PT ;  /* 0x0000000209ff7812 */ /* 0x000fe2000782c0ff */
[----:B------:R-:W-:Y:S01]  /*2950*/  BSSY.RECONVERGENT B3, `(.L_x_24) ;  /* 0x0000017000037945 */ /* 0x000fe20003800200 */
[----:B------:R-:W-:-:S02]  /*2960*/  FSEL R0, R0, -0.00019574658654164522886, P0 ;  /* 0xb94d415300007808 */ /* 0x000fc40000000000 */
[----:B------:R-:W-:Y:S02]  /*2970*/  FSEL R2, R2, 0.041666727513074874878, !P0 ;  /* 0x3d2aaabb02027808 */ /* 0x000fe40004000000 */
[----:B------:R-:W-:Y:S02]  /*2980*/  FSEL R6, R6, 1, !P0 ;  /* 0x3f80000006067808 */ /* 0x000fe40004000000 */
[----:B------:R-:W-:Y:S01]  /*2990*/  FSEL R13, -R13, -0.4999999701976776123, !P0 ;  /* 0xbeffffff0d0d7808 */ /* 0x000fe20004000100 */
[C---:B------:R-:W-:Y:S02]  /*29a0*/  FFMA R0, R3.reuse, R0, R2 ;  /* 0x0000000003007223 */ /* 0x040fe40000000002 */
[C---:B------:R-:W-:Y:S02]  /*29b0*/  FFMA R9, R3.reuse, R6, RZ ;  /* 0x0000000603097223 */ /* 0x040fe400000000ff */
[----:B------:R-:W-:-:S04]  /*29c0*/  FFMA R0, R3, R0, R13 ;  /* 0x0000000003007223 */ /* 0x000fc8000000000d */
[----:B------:R-:W-:-:S04]  /*29d0*/  FFMA R9, R9, R0, R6 ;  /* 0x0000000009097223 */ /* 0x000fc80000000006 */
[----:B------:R-:W-:-:S04]  /*29e0*/  @P1 FADD R9, RZ, -R9 ;  /* 0x80000009ff091221 */ /* 0x000fc80000000000 */
[----:B------:R-:W-:-:S04]  /*29f0*/  FADD R16, -R9, R16 ;  /* 0x0000001009107221 */ /* 0x000fc80000000100 */
[----:B------:R-:W0:Y:S08]  /*2a00*/  MUFU.RCP R0, R16 ;  /* 0x0000001000007308 */ /* 0x000e300000001000 */
[----:B-----5:R-:W1:Y:S01]  /*2a10*/  FCHK P0, R11, R16 ;  /* 0x000000100b007302 */ /* 0x020e620000000000 */
[----:B0-----:R-:W-:-:S04]  /*2a20*/  FFMA R3, -R16, R0, 1 ;  /* 0x3f80000010037423 */ /* 0x001fc80000000100 */
[----:B------:R-:W-:-:S04]  /*2a30*/  FFMA R0, R0, R3, R0 ;  /* 0x0000000300007223 */ /* 0x000fc80000000000 */
[----:B------:R-:W-:-:S04]  /*2a40*/  FFMA R3, R11, R0, RZ ;  /* 0x000000000b037223 */ /* 0x000fc800000000ff */
[----:B------:R-:W-:-:S04]  /*2a50*/  FFMA R2, -R16, R3, R11 ;  /* 0x0000000310027223 */ /* 0x000fc8000000010b */
[----:B------:R-:W-:Y:S01]  /*2a60*/  FFMA R0, R0, R2, R3 ;  /* 0x0000000200007223 */ /* 0x000fe20000000003 */
[----:B-1----:R-:W-:Y:S06]  /*2a70*/  @!P0 BRA `(.L_x_36) ;  /* 0x0000000000108947 */ /* 0x002fec0003800000 */
[----:B------:R-:W-:Y:S01]  /*2a80*/  MOV R0, R11 ;  /* 0x0000000b00007202 */ /* 0x000fe20000000f00 */
[----:B------:R-:W-:Y:S01]  /*2a90*/  IMAD.MOV.U32 R3, RZ, RZ, R16 ;  /* 0x000000ffff037224 */ /* 0x000fe200078e0010 */
[----:B------:R-:W-:-:S07]  /*2aa0*/  MOV R54, 0x2ac0 ;  /* 0x00002ac000367802 */ /* 0x000fce0000000f00 */
[----:B------:R-:W-:Y:S05]  /*2ab0*/  CALL.REL.NOINC `($__internal_3_$__cuda_sm3x_div_rn_noftz_f32_slowpath) ;  /* 0x000000e000ec7944 */ /* 0x000fea0003c00000 */
.L_x_36:
[----:B------:R-:W-:Y:S05]  /*2ac0*/  BSYNC.RECONVERGENT B3 ;  /* 0x0000000000037941 */ /* 0x000fea0003800200 */
.L_x_24:
[----:B------:R-:W-:Y:S05]  /*2ad0*/  BSYNC.RECONVERGENT B2 ;  /* 0x0000000000027941 */ /* 0x000fea0003800200 */
.L_x_23:
[C---:B------:R-:W-:Y:S01]  /*2ae0*/  FSETP.GEU.AND P1, PT, R0.reuse, RZ, PT ;  /* 0x000000ff0000720b */ /* 0x040fe20003f2e000 */
[----:B0-----:R-:W0:Y:S01]  /*2af0*/  MUFU.RCP R11, R50 ;  /* 0x00000032000b7308 */ /* 0x001e220000001000 */
[----:B------:R-:W-:Y:S01]  /*2b00*/  FSETP.GT.AND P0, PT, R0, 30, PT ;  /* 0x41f000000000780b */ /* 0x000fe20003f04000 */
[----:B------:R-:W-:Y:S01]  /*2b10*/  FMUL R3, R52, 0.5 ;  /* 0x3f00000034037820 */ /* 0x000fe20000400000 */
[----:B------:R-:W-:Y:S01]  /*2b20*/  FSEL R9, R0, 30, P1 ;  /* 0x41f0000000097808 */ /* 0x000fe20000800000 */
[----:B------:R-:W-:Y:S03]  /*2b30*/  BSSY.RECONVERGENT B2, `(.L_x_37) ;  /* 0x000000f000027945 */ /* 0x000fe60003800200 */
[----:B------:R-:W-:-:S05]  /*2b40*/  FSEL R9, R9, 30, !P0 ;  /* 0x41f0000009097808 */ /* 0x000fca0004000000 */
[----:B------:R-:W-:-:S04]  /*2b50*/  FADD R6, |R4|, |R9| ;  /* 0x4000000904067221 */ /* 0x000fc80000000200 */
[----:B------:R-:W-:Y:S01]  /*2b60*/  FMUL R0, R6, R3 ;  /* 0x0000000306007220 */ /* 0x000fe20000400000 */
[----:B0-----:R-:W-:-:S03]  /*2b70*/  FFMA R2, -R50, R11, 1 ;  /* 0x3f80000032027423 */ /* 0x001fc6000000010b */
[----:B------:R-:W0:Y:S01]  /*2b80*/  FCHK P0, R0, R50 ;  /* 0x0000003200007302 */ /* 0x000e220000000000 */
[----:B------:R-:W-:-:S04]  /*2b90*/  FFMA R11, R11, R2, R11 ;  /* 0x000000020b0b7223 */ /* 0x000fc8000000000b */
[----:B------:R-:W-:-:S04]  /*2ba0*/  FFMA R2, R0, R11, RZ ;  /* 0x0000000b00027223 */ /* 0x000fc800000000ff */
[----:B------:R-:W-:-:S04]  /*2bb0*/  FFMA R3, -R50, R2, R0 ;  /* 0x0000000232037223 */ /* 0x000fc80000000100 */
[----:B------:R-:W-:Y:S01]  /*2bc0*/  FFMA R2, R11, R3, R2 ;  /* 0x000000030b027223 */ /* 0x000fe20000000002 */
[----:B0-----:R-:W-:Y:S06]  /*2bd0*/  @!P0 BRA `(.L_x_38) ;  /* 0x0000000000108947 */ /* 0x001fec0003800000 */
[----:B------:R-:W-:Y:S02]  /*2be0*/  MOV R3, R50 ;  /* 0x0000003200037202 */ /* 0x000fe40000000f00 */
[----:B------:R-:W-:-:S07]  /*2bf0*/  MOV R54, 0x2c10 ;  /* 0x00002c1000367802 */ /* 0x000fce0000000f00 */
[----:B------:R-:W-:Y:S05]  /*2c00*/  CALL.REL.NOINC `($__internal_3_$__cuda_sm3x_div_rn_noftz_f32_slowpath) ;  /* 0x000000e000987944 */ /* 0x000fea0003c00000 */
[----:B------:R-:W-:-:S07]  /*2c10*/  IMAD.MOV.U32 R2, RZ, RZ, R0 ;  /* 0x000000ffff027224 */ /* 0x000fce00078e0000 */
.L_x_38:
[----:B------:R-:W-:Y:S05]  /*2c20*/  BSYNC.RECONVERGENT B2 ;  /* 0x0000000000027941 */ /* 0x000fea0003800200 */
.L_x_37:
[----:B------:R-:W-:Y:S01]  /*2c30*/  FSETP.GT.AND P0, PT, |R7|, R2, PT ;  /* 0x000000020700720b */ /* 0x000fe20003f04200 */
[----:B------:R-:W-:-:S04]  /*2c40*/  FMUL R3, R51, 0.5 ;  /* 0x3f00000033037820 */ /* 0x000fc80000400000 */
[----:B------:R-:W-:-:S08]  /*2c50*/  FMUL R11, R6, R3 ;  /* 0x00000003060b7220 */ /* 0x000fd00000400000 */
[----:B------:R-:W-:Y:S05]  /*2c60*/  @P0 BRA `(.L_x_39) ;  /* 0x0000000000480947 */ /* 0x000fea0003800000 */
[----:B------:R-:W0:Y:S01]  /*2c70*/  MUFU.RCP R3, R50 ;  /* 0x0000003200037308 */ /* 0x000e220000001000 */
[----:B------:R-:W-:Y:S01]  /*2c80*/  FADD R6, -R46, R5 ;  /* 0x000000052e067221 */ /* 0x000fe20000000100 */
[----:B------:R-:W-:Y:S03]  /*2c90*/  BSSY.RECONVERGENT B2, `(.L_x_40) ;  /* 0x000000d000027945 */ /* 0x000fe60003800200 */
[----:B------:R-:W-:-:S03]  /*2ca0*/  FADD R6, -R49, R6 ;  /* 0x0000000631067221 */ /* 0x000fc60000000100 */
[----:B------:R-:W1:Y:S01]  /*2cb0*/  FCHK P0, R11, R50 ;  /* 0x000000320b007302 */ /* 0x000e620000000000 */
        /* <DEDUP_REMOVED lines=10> */
.L_x_41:
[----:B------:R-:W-:Y:S05]  /*2d60*/  BSYNC.RECONVERGENT B2 ;  /* 0x0000000000027941 */ /* 0x000fea0003800200 */
.L_x_40:
[----:B------:R-:W-:-:S13]  /*2d70*/  FSETP.GT.AND P0, PT, |R6|, R0, PT ;  /* 0x000000000600720b */ /* 0x000fda0003f04200 */
[----:B------:R-:W-:Y:S05]  /*2d80*/  @!P0 BRA `(.L_x_42) ;  /* 0x0000000000148947 */ /* 0x000fea0003800000 */
.L_x_39:
[----:B------:R-:W-:Y:S02]  /*2d90*/  HFMA2 R15, -RZ, RZ, 0, 2.384185791015625e-07 ;  /* 0x00000004ff0f7431 */ /* 0x000fe400000001ff */
[----:B------:R-:W-:-:S05]  /*2da0*/  IMAD.MOV.U32 R3, RZ, RZ, 0x44fa0000 ;  /* 0x44fa0000ff037424 */ /* 0x000fca00078e00ff */
[----:B------:R-:W-:Y:S04]  /*2db0*/  STG.E desc[UR8][R28.64], R3 ;  /* 0x000000031c007986 */ /* 0x000fe8000c101908 */
[----:B------:R-:W-:Y:S01]  /*2dc0*/  STG.E.U8 desc[UR8][R30.64], R15 ;  /* 0x0000000f1e007986 */ /* 0x000fe2000c101108 */
[----:B------:R-:W-:Y:S05]  /*2dd0*/  EXIT ;  /* 0x000000000000794d */ /* 0x000fea0003800000 */
.L_x_42:
[----:B------:R-:W-:Y:S02]  /*2de0*/  FSETP.NEU.AND P0, PT, R5, RZ, PT ;  /* 0x000000ff0500720b */ /* 0x000fe40003f0d000 */
[----:B------:R-:W-:Y:S02]  /*2df0*/  MOV R15, 0x4 ;  /* 0x00000004000f7802 */ /* 0x000fe40000000f00 */
[----:B------:R-:W-:-:S04]  /*2e00*/  FSETP.NEU.OR P0, PT, R4, RZ, P0 ;  /* 0x000000ff0400720b */ /* 0x000fc8000070d400 */
[----:B------:R-:W-:-:S13]  /*2e10*/  FSETP.NEU.OR P0, PT, R7, RZ, P0 ;  /* 0x000000ff0700720b */ /* 0x000fda000070d400 */
[----:B------:R-:W-:-:S05]  /*2e20*/  @!P0 IMAD.MOV.U32 R3, RZ, RZ, 0x44fa0000 ;  /* 0x44fa0000ff038424 */ /* 0x000fca00078e00ff */
[----:B------:R0:W-:Y:S04]  /*2e30*/  @!P0 STG.E desc[UR8][R28.64], R3 ;  /* 0x000000031c008986 */ /* 0x0001e8000c101908 */
[----:B------:R0:W-:Y:S01]  /*2e40*/  @!P0 STG.E.U8 desc[UR8][R30.64], R15 ;  /* 0x0000000f1e008986 */ /* 0x0001e2000c101108 */
[----:B------:R-:W-:Y:S05]  /*2e50*/  @!P0 EXIT ;  /* 0x000000000000894d */ /* 0x000fea0003800000 */
[----:B------:R-:W1:Y:S02]  /*2e60*/  LDCU.64 UR10, c[0x0][0x388] ;  /* 0x00007100ff0a77ac */ /* 0x000e640008000a00 */
[----:B-1----:R-:W-:-:S04]  /*2e70*/  IADD3 R2, P0, PT, R38, UR10, RZ ;  /* 0x0000000a26027c10 */ /* 0x002fc8000ff1e0ff */
[----:B0-----:R-:W-:-:S05]  /*2e80*/  LEA.HI.X.SX32 R3, R38, UR11, 0x1, P0 ;  /* 0x0000000b26037c11 */ /* 0x001fca00080f0eff */
[----:B------:R-:W2:Y:S01]  /*2e90*/  LDG.E.U8 R2, desc[UR8][R2.64] ;  /* 0x0000000802027981 */ /* 0x000ea2000c1e1100 */
[----:B------:R-:W-:Y:S01]  /*2ea0*/  HFMA2 R15, -RZ, RZ, 0, 5.9604644775390625e-08 ;  /* 0x00000001ff0f7431 */ /* 0x000fe200000001ff */
[----:B--2---:R-:W-:-:S13]  /*2eb0*/  ISETP.NE.AND P0, PT, R2, RZ, PT ;  /* 0x000000ff0200720c */ /* 0x004fda0003f05270 */
[----:B------:R0:W-:Y:S04]  /*2ec0*/  @P0 STG.E desc[UR8][R28.64], RZ ;  /* 0x000000ff1c000986 */ /* 0x0001e8000c101908 */
[----:B------:R0:W-:Y:S01]  /*2ed0*/  @P0 STG.E.U8 desc[UR8][R30.64], R15 ;  /* 0x0000000f1e000986 */ /* 0x0001e2000c101108 */
[----:B------:R-:W-:Y:S05]  /*2ee0*/  @P0 EXIT ;  /* 0x000000000000094d */ /* 0x000fea0003800000 */
[----:B------:R-:W-:Y:S01]  /*2ef0*/  FADD R0, R9, -R10 ;  /* 0x8000000a09007221 */ /* 0x000fe20000000000 */
[----:B------:R-:W-:Y:S01]  /*2f00*/  UMOV UR10, 0xd2f1a9fc ;  /* 0xd2f1a9fc000a7882 */ /* 0x000fe20000000000 */
[----:B------:R-:W-:Y:S01]  /*2f10*/  UMOV UR11, 0x3f50624d ;  /* 0x3f50624d000b7882 */ /* 0x000fe20000000000 */
[----:B------:R-:W-:Y:S01]  /*2f20*/  BSSY.RECONVERGENT B2, `(.L_x_43) ;  /* 0x000000f000027945 */ /* 0x000fe20003800200 */
[----:B------:R-:W1:Y:S08]  /*2f30*/  MUFU.RCP R5, |R0| ;  /* 0x4000000000057308 */ /* 0x000e700000001000 */
[----:B------:R-:W2:Y:S08]  /*2f40*/  F2F.F64.F32 R2, |R0| ;  /* 0x4000000000027310 */ /* 0x000eb00000201800 */
[----:B------:R-:W3:Y:S01]  /*2f50*/  FCHK P0, R0, |R0| ;  /* 0x4000000000007302 */ /* 0x000ee20000000000 */
[----:B-1----:R-:W-:-:S04]  /*2f60*/  FFMA R4, -|R0|, R5, 1 ;  /* 0x3f80000000047423 */ /* 0x002fc80000000305 */
[----:B------:R-:W-:Y:S01]  /*2f70*/  FFMA R5, R5, R4, R5 ;  /* 0x0000000405057223 */ /* 0x000fe20000000005 */
[----:B--2---:R-:W-:-:S03]  /*2f80*/  DSETP.GEU.AND P4, PT, R2, UR10, PT ;  /* 0x0000000a02007e2a */ /* 0x004fc6000bf8e000 */
[----:B------:R-:W-:-:S04]  /*2f90*/  FFMA R4, R0, R5, RZ ;  /* 0x0000000500047223 */ /* 0x000fc800000000ff */
[----:B------:R-:W-:-:S04]  /*2fa0*/  FFMA R2, -|R0|, R4, R0 ;  /* 0x0000000400027223 */ /* 0x000fc80000000300 */
[----:B------:R-:W-:Y:S01]  /*2fb0*/  FFMA R11, R5, R2, R4 ;  /* 0x00000002050b7223 */ /* 0x000fe20000000004 */
[----:B---3--:R-:W-:Y:S06]  /*2fc0*/  @!P0 BRA `(.L_x_44) ;  /* 0x0000000000108947 */ /* 0x008fec0003800000 */
[----:B------:R-:W-:Y:S01]  /*2fd0*/  FADD R3, |R0|, -RZ ;  /* 0x800000ff00037221 */ /* 0x000fe20000000200 */
[----:B------:R-:W-:-:S07]  /*2fe0*/  MOV R54, 0x3000 ;  /* 0x0000300000367802 */ /* 0x000fce0000000f00 */
[----:B0-----:R-:W-:Y:S05]  /*2ff0*/  CALL.REL.NOINC `($__internal_3_$__cuda_sm3x_div_rn_noftz_f32_slowpath) ;  /* 0x000000dc009c7944 */ /* 0x001fea0003c00000 */
[----:B------:R-:W-:-:S07]  /*3000*/  IMAD.MOV.U32 R11, RZ, RZ, R0 ;  /* 0x000000ffff0b7224 */ /* 0x000fce00078e0000 */
.L_x_44:
[----:B------:R-:W-:Y:S05]  /*3010*/  BSYNC.RECONVERGENT B2 ;  /* 0x0000000000027941 */ /* 0x000fea0003800200 */
.L_x_43:
[----:B------:R-:W-:Y:S01]  /*3020*/  FSEL R11, R11, 1, P4 ;  /* 0x3f8000000b0b7808 */ /* 0x000fe20002000000 */
[----:B------:R-:W-:Y:S01]  /*3030*/  BSSY.RECONVERGENT B5, `(.L_x_1) ;  /* 0x000017a000057945 */ /* 0x000fe20003800200 */
[----:B------:R-:W-:Y:S02]  /*3040*/  IADD3 R5, PT, PT, R37, 0x1, RZ ;  /* 0x0000000125057810 */ /* 0x000fe40007ffe0ff */
[----:B------:R-:W-:Y:S01]  /*3050*/  FSETP.GT.AND P0, PT, R11, RZ, PT ;  /* 0x000000ff0b00720b */ /* 0x000fe20003f04000 */
[----:B------:R1:W-:Y:S01]  /*3060*/  STG.E desc[UR8][R28.64], R11 ;  /* 0x0000000b1c007986 */ /* 0x0003e2000c101908 */
[----:B------:R-:W-:Y:S02]  /*3070*/  VIADDMNMX R18, R34, -R37, RZ, !PT ;  /* 0x8000002522127246 */ /* 0x000fe400078001ff */
[----:B------:R-:W-:Y:S02]  /*3080*/  SEL R3, RZ, 0x2, P0 ;  /* 0x00000002ff037807 */ /* 0x000fe40000000000 */
[----:B------:R-:W-:-:S03]  /*3090*/  VIADDMNMX R9, R5, R34, R43, PT ;  /* 0x0000002205097246 */ /* 0x000fc6000380012b */
[----:B------:R1:W-:Y:S01]  /*30a0*/  STG.E.U8 desc[UR8][R30.64], R3 ;  /* 0x000000031e007986 */ /* 0x0003e2000c101108 */
[----:B------:R-:W-:-:S13]  /*30b0*/  ISETP.GE.AND P0, PT, R18, R9, PT ;  /* 0x000000091200720c */ /* 0x000fda0003f06270 */
[----:B-1----:R-:W-:Y:S05]  /*30c0*/  @P0 BRA `(.L_x_45) ;  /* 0x0000001400c00947 */ /* 0x002fea0003800000 */
[C---:B------:R-:W-:Y:S02]  /*30d0*/  VIADDMNMX R7, R5.reuse, R35, R40, PT ;  /* 0x0000002305077246 */ /* 0x040fe40003800128 */
[----:B------:R-:W-:Y:S02]  /*30e0*/  VIADDMNMX R5, R5, R36, R41, PT ;  /* 0x0000002405057246 */ /* 0x000fe40003800129 */
[-C--:B------:R-:W-:Y:S02]  /*30f0*/  VIADDMNMX R8, R35, -R37.reuse, RZ, !PT ;  /* 0x8000002523087246 */ /* 0x080fe400078001ff */
[-C--:B------:R-:W-:Y:S02]  /*3100*/  VIADDMNMX R6, R36, -R37.reuse, RZ, !PT ;  /* 0x8000002524067246 */ /* 0x080fe400078001ff */
[----:B------:R-:W-:-:S07]  /*3110*/  I2FP.F32.S32 R3, R37 ;  /* 0x0000002500037245 */ /* 0x000fce0000201400 */
.L_x_101:
[----:B------:R-:W-:Y:S01]  /*3120*/  ISETP.GE.AND P0, PT, R8, R7, PT ;  /* 0x000000070800720c */ /* 0x000fe20003f06270 */
[----:B------:R-:W-:-:S12]  /*3130*/  BSSY.RECONVERGENT B4, `(.L_x_46) ;  /* 0x0000166000047945 */ /* 0x000fd80003800200 */
[----:B0123--:R-:W-:Y:S05]  /*3140*/  @P0 BRA `(.L_x_47) ;  /* 0x0000001400900947 */ /* 0x00ffea0003800000 */
[----:B------:R-:W-:-:S07]  /*3150*/  IMAD.MOV.U32 R17, RZ, RZ, R8 ;  /* 0x000000ffff117224 */ /* 0x000fce00078e0008 */
.L_x_100:
[----:B------:R-:W-:Y:S01]  /*3160*/  ISETP.GE.AND P0, PT, R6, R5, PT ;  /* 0x000000050600720c */ /* 0x000fe20003f06270 */
[----:B------:R-:W-:-:S12]  /*3170*/  BSSY.RECONVERGENT B3, `(.L_x_48) ;  /* 0x000015e000037945 */ /* 0x000fd80003800200 */
[----:B0123--:R-:W-:Y:S05]  /*3180*/  @P0 BRA `(.L_x_49) ;  /* 0x0000001400700947 */ /* 0x00ffea0003800000 */
[----:B------:R-:W-:Y:S01]  /*3190*/  IADD3 R12, PT, PT, -R6, R5, RZ ;  /* 0x00000005060c7210 */ /* 0x000fe20007ffe1ff */
[----:B------:R-:W-:Y:S01]  /*31a0*/  IMAD.IADD R2, R34, 0x1, -R18 ;  /* 0x0000000122027824 */ /* 0x000fe200078e0a12 */
[----:B------:R-:W-:Y:S01]  /*31b0*/  IADD3 R0, PT, PT, R35, -R17, RZ ;  /* 0x8000001123007210 */ /* 0x000fe20007ffe0ff */
[----:B------:R-:W-:Y:S01]  /*31c0*/  BSSY.RECONVERGENT B2, `(.L_x_50) ;  /* 0x0000095000027945 */ /* 0x000fe20003800200 */
[----:B------:R-:W-:Y:S01]  /*31d0*/  LOP3.LUT P0, R12, R12, 0x3, RZ, 0xc0, !PT ;  /* 0x000000030c0c7812 */ /* 0x000fe2000780c0ff */
[----:B------:R-:W-:Y:S01]  /*31e0*/  IMAD.MOV.U32 R13, RZ, RZ, R6 ;  /* 0x000000ffff0d7224 */ /* 0x000fe200078e0006 */
[----:B------:R-:W-:Y:S02]  /*31f0*/  IABS R0, R0 ;  /* 0x0000000000007213 */ /* 0x000fe40000000000 */
[----:B0-----:R-:W-:Y:S02]  /*3200*/  IABS R15, R2 ;  /* 0x00000002000f7213 */ /* 0x001fe40000000000 */
[----:B------:R-:W-:-:S02]  /*3210*/  I2FP.F32.S32 R0, R0 ;  /* 0x0000000000007245 */ /* 0x000fc40000201400 */
[----:B------:R-:W-:-:S03]  /*3220*/  I2FP.F32.S32 R15, R15 ;  /* 0x0000000f000f7245 */ /* 0x000fc60000201400 */
[----:B------:R-:W-:-:S04]  /*3230*/  FMUL R4, R0, R0 ;  /* 0x0000000000047220 */ /* 0x000fc80000400000 */
[----:B------:R-:W-:Y:S01]  /*3240*/  FFMA R4, R15, R15, R4 ;  /* 0x0000000f0f047223 */ /* 0x000fe20000000004 */
[----:B------:R-:W-:Y:S06]  /*3250*/  @!P0 BRA `(.L_x_51) ;  /* 0x00000008002c8947 */ /* 0x000fec0003800000 */
[----:B------:R-:W0:Y:S01]  /*3260*/  LDCU.64 UR10, c[0x0][0x388] ;  /* 0x00007100ff0a77ac */ /* 0x000e220008000a00 */
[----:B------:R-:W-:-:S04]  /*3270*/  IMAD R10, R40, R6, R17 ;  /* 0x00000006280a7224 */ /* 0x000fc800078e0211 */
[----:B------:R-:W-:-:S05]  /*3280*/  IMAD R10, R43, R10, R18 ;  /* 0x0000000a2b0a7224 */ /* 0x000fca00078e0212 */
[----:B0-----:R-:W-:-:S04]  /*3290*/  IADD3 R14, P0, PT, R10, UR10, RZ ;  /* 0x0000000a0a0e7c10 */ /* 0x001fc8000ff1e0ff */
[----:B------:R-:W-:-:S05]  /*32a0*/  LEA.HI.X.SX32 R15, R10, UR11, 0x1, P0 ;  /* 0x0000000b0a0f7c11 */ /* 0x000fca00080f0eff */
[----:B------:R-:W2:Y:S01]  /*32b0*/  LDG.E.U8 R14, desc[UR8][R14.64] ;  /* 0x000000080e0e7981 */ /* 0x000ea2000c1e1100 */
[----:B------:R-:W-:Y:S01]  /*32c0*/  BSSY.RECONVERGENT B6, `(.L_x_52) ;  /* 0x0000026000067945 */ /* 0x000fe20003800200 */
[----:B--2---:R-:W-:-:S13]  /*32d0*/  ISETP.NE.AND P0, PT, R14, RZ, PT ;  /* 0x000000ff0e00720c */ /* 0x004fda0003f05270 */
[----:B------:R-:W-:Y:S05]  /*32e0*/  @!P0 BRA `(.L_x_53) ;  /* 0x00000000008c8947 */ /* 0x000fea0003800000 */
[----:B------:R-:W-:Y:S01]  /*32f0*/  IADD3 R0, PT, PT, R36, -R6, RZ ;  /* 0x8000000624007210 */ /* 0x000fe20007ffe0ff */
[----:B------:R-:W-:Y:S03]  /*3300*/  BSSY.RECONVERGENT B0, `(.L_x_54) ;  /* 0x0000010000007945 */ /* 0x000fe60003800200 */
[----:B------:R-:W-:-:S04]  /*3310*/  IABS R13, R0 ;  /* 0x00000000000d7213 */ /* 0x000fc80000000000 */
[----:B------:R-:W-:-:S05]  /*3320*/  I2FP.F32.S32 R13, R13 ;  /* 0x0000000d000d7245 */ /* 0x000fca0000201400 */
[----:B------:R-:W-:-:S04]  /*3330*/  FFMA R0, R13, R13, R4 ;  /* 0x0000000d0d007223 */ /* 0x000fc80000000004 */
[----:B------:R-:W-:Y:S01]  /*3340*/  VIADD R2, R0, 0xf3000000 ;  /* 0xf300000000027836 */ /* 0x000fe20000000000 */
[----:B------:R0:W1:Y:S04]  /*3350*/  MUFU.RSQ R13, R0 ;  /* 0x00000000000d7308 */ /* 0x0000680000001400 */
[----:B------:R-:W-:-:S13]  /*3360*/  ISETP.GT.U32.AND P0, PT, R2, 0x727fffff, PT ;  /* 0x727fffff0200780c */ /* 0x000fda0003f04070 */
[----:B01----:R-:W-:Y:S05]  /*3370*/  @!P0 BRA `(.L_x_55) ;  /* 0x0000000000108947 */ /* 0x003fea0003800000 */
[----:B------:R-:W-:Y:S02]  /*3380*/  MOV R2, R0 ;  /* 0x0000000000027202 */ /* 0x000fe40000000f00 */
[----:B------:R-:W-:-:S07]  /*3390*/  MOV R0, 0x33b0 ;  /* 0x000033b000007802 */ /* 0x000fce0000000f00 */
[----:B------:R-:W-:Y:S05]  /*33a0*/  CALL.REL.NOINC `($__internal_2_$__cuda_sm20_sqrt_rn_f32_slowpath) ;  /* 0x000000d800587944 */ /* 0x000fea0003c00000 */
[----:B------:R-:W-:Y:S05]  /*33b0*/  BRA `(.L_x_56) ;  /* 0x0000000000107947 */ /* 0x000fea0003800000 */
.L_x_55:
[----:B------:R-:W-:Y:S01]  /*33c0*/  FMUL.FTZ R55, R0, R13 ;  /* 0x0000000d00377220 */ /* 0x000fe20000410000 */
[----:B------:R-:W-:-:S03]  /*33d0*/  FMUL.FTZ R2, R13, 0.5 ;  /* 0x3f0000000d027820 */ /* 0x000fc60000410000 */
[----:B------:R-:W-:-:S04]  /*33e0*/  FFMA R0, -R55, R55, R0 ;  /* 0x0000003737007223 */ /* 0x000fc80000000100 */
[----:B------:R-:W-:-:S07]  /*33f0*/  FFMA R55, R0, R2, R55 ;  /* 0x0000000200377223 */ /* 0x000fce0000000037 */
.L_x_56:
[----:B------:R-:W-:Y:S05]  /*3400*/  BSYNC.RECONVERGENT B0 ;  /* 0x0000000000007941 */ /* 0x000fea0003800200 */
.L_x_54:
[----:B------:R-:W0:Y:S01]  /*3410*/  MUFU.RCP R0, R3 ;  /* 0x0000000300007308 */ /* 0x000e220000001000 */
[----:B------:R-:W-:Y:S07]  /*3420*/  BSSY.RECONVERGENT B7, `(.L_x_57) ;  /* 0x000000b000077945 */ /* 0x000fee0003800200 */
        /* <DEDUP_REMOVED lines=8> */
[----:B------:R-:W-:-:S07]  /*34b0*/  MOV R54, 0x34d0 ;  /* 0x000034d000367802 */ /* 0x000fce0000000f00 */
[----:B------:R-:W-:Y:S05]  /*34c0*/  CALL.REL.NOINC `($__internal_3_$__cuda_sm3x_div_rn_noftz_f32_slowpath) ;  /* 0x000000d800687944 */ /* 0x000fea0003c00000 */
.L_x_58:
[----:B------:R-:W-:Y:S05]  /*34d0*/  BSYNC.RECONVERGENT B7 ;  /* 0x0000000000077941 */ /* 0x000fea0003800200 */
.L_x_57:
[----:B------:R-:W2:Y:S02]  /*34e0*/  LDG.E R13, desc[UR8][R28.64] ;  /* 0x000000081c0d7981 */ /* 0x000ea4000c1e1900 */
[----:B--2---:R-:W-:-:S13]  /*34f0*/  FSETP.GEU.AND P0, PT, R0, |R13|, PT ;  /* 0x4000000d0000720b */ /* 0x004fda0003f0e000 */
[----:B------:R-:W-:-:S05]  /*3500*/  @!P0 FMUL R13, R11, R0 ;  /* 0x000000000b0d8220 */ /* 0x000fca0000400000 */
[----:B------:R0:W-:Y:S02]  /*3510*/  @!P0 STG.E desc[UR8][R28.64], R13 ;  /* 0x0000000d1c008986 */ /* 0x0001e4000c101908 */
.L_x_53:
[----:B------:R-:W-:Y:S05]  /*3520*/  BSYNC.RECONVERGENT B6 ;  /* 0x0000000000067941 */ /* 0x000fea0003800200 */
.L_x_52:
[----:B------:R-:W-:Y:S02]  /*3530*/  ISETP.NE.AND P0, PT, R12, 0x1, PT ;  /* 0x000000010c00780c */ /* 0x000fe40003f05270 */
[----:B0-----:R-:W-:-:S11]  /*3540*/  IADD3 R13, PT, PT, R6, 0x1, RZ ;  /* 0x00000001060d7810 */ /* 0x001fd60007ffe0ff */
[----:B------:R-:W-:Y:S05]  /*3550*/  @!P0 BRA `(.L_x_51) ;  /* 0x00000004006c8947 */ /* 0x000fea0003800000 */
[----:B------:R-:W0:Y:S01]  /*3560*/  LDCU.64 UR10, c[0x0][0x388] ;  /* 0x00007100ff0a77ac */ /* 0x000e220008000a00 */
[----:B------:R-:W-:-:S05]  /*3570*/  IMAD.IADD R10, R39, 0x1, R10 ;  /* 0x00000001270a7824 */ /* 0x000fca00078e020a */
        /* <DEDUP_REMOVED lines=19> */
.L_x_62:
[----:B------:R-:W-:Y:S01]  /*36b0*/  FMUL.FTZ R55, R0, R13 ;  /* 0x0000000d00377220 */ /* 0x000fe20000410000 */
[----:B------:R-:W-:-:S03]  /*36c0*/  FMUL.FTZ R2, R13, 0.5 ;  /* 0x3f0000000d027820 */ /* 0x000fc60000410000 */
[----:B------:R-:W-:-:S04]  /*36d0*/  FFMA R0, -R55, R55, R0 ;  /* 0x0000003737007223 */ /* 0x000fc80000000100 */
[----:B------:R-:W-:-:S07]  /*36e0*/  FFMA R55, R0, R2, R55 ;  /* 0x0000000200377223 */ /* 0x000fce0000000037 */
.L_x_63:
[----:B------:R-:W-:Y:S05]  /*36f0*/  BSYNC.RECONVERGENT B0 ;  /* 0x0000000000007941 */ /* 0x000fea0003800200 */
.L_x_61:
        /* <DEDUP_REMOVED lines=12> */
.L_x_65:
[----:B------:R-:W-:Y:S05]  /*37c0*/  BSYNC.RECONVERGENT B7 ;  /* 0x0000000000077941 */ /* 0x000fea0003800200 */
.L_x_64:
[----:B------:R-:W2:Y:S02]  /*37d0*/  LDG.E R13, desc[UR8][R28.64] ;  /* 0x000000081c0d7981 */ /* 0x000ea4000c1e1900 */
[----:B--2---:R-:W-:-:S13]  /*37e0*/  FSETP.GEU.AND P0, PT, R0, |R13|, PT ;  /* 0x4000000d0000720b */ /* 0x004fda0003f0e000 */
[----:B------:R-:W-:-:S05]  /*37f0*/  @!P0 FMUL R13, R11, R0 ;  /* 0x000000000b0d8220 */ /* 0x000fca0000400000 */
[----:B------:R0:W-:Y:S02]  /*3800*/  @!P0 STG.E desc[UR8][R28.64], R13 ;  /* 0x0000000d1c008986 */ /* 0x0001e4000c101908 */
.L_x_60:
[----:B------:R-:W-:Y:S05]  /*3810*/  BSYNC.RECONVERGENT B6 ;  /* 0x0000000000067941 */ /* 0x000fea0003800200 */
.L_x_59:
[----:B------:R-:W-:Y:S02]  /*3820*/  ISETP.NE.AND P0, PT, R12, 0x2, PT ;  /* 0x000000020c00780c */ /* 0x000fe40003f05270 */
[----:B------:R-:W-:-:S05]  /*3830*/  IADD3 R19, PT, PT, R6, 0x2, RZ ;  /* 0x0000000206137810 */ /* 0x000fca0007ffe0ff */
[----:B0-----:R-:W-:-:S06]  /*3840*/  IMAD.MOV.U32 R13, RZ, RZ, R19 ;  /* 0x000000ffff0d7224 */ /* 0x001fcc00078e0013 */
[----:B------:R-:W-:Y:S05]  /*3850*/  @!P0 BRA `(.L_x_51) ;  /* 0x0000000000ac8947 */ /* 0x000fea0003800000 */
[----:B------:R-:W0:Y:S01]  /*3860*/  LDCU.64 UR10, c[0x0][0x388] ;  /* 0x00007100ff0a77ac */ /* 0x000e220008000a00 */
[----:B------:R-:W-:-:S04]  /*3870*/  IADD3 R10, PT, PT, R39, R10, RZ ;  /* 0x0000000a270a7210 */ /* 0x000fc80007ffe0ff */
[----:B0-----:R-:W-:-:S04]  /*3880*/  IADD3 R14, P0, PT, R10, UR10, RZ ;  /* 0x0000000a0a0e7c10 */ /* 0x001fc8000ff1e0ff */
[----:B------:R-:W-:-:S05]  /*3890*/  LEA.HI.X.SX32 R15, R10, UR11, 0x1, P0 ;  /* 0x0000000b0a0f7c11 */ /* 0x000fca00080f0eff */
[----:B------:R-:W2:Y:S01]  /*38a0*/  LDG.E.U8 R14, desc[UR8][R14.64] ;  /* 0x000000080e0e7981 */ /* 0x000ea2000c1e1100 */
[----:B------:R-:W-:Y:S01]  /*38b0*/  VIADD R13, R6, 0x3 ;  /* 0x00000003060d7836 */ /* 0x000fe20000000000 */
        /* <DEDUP_REMOVED lines=15> */
.L_x_67:
[----:B------:R-:W-:Y:S01]  /*39b0*/  FMUL.FTZ R55, R0, R15 ;  /* 0x0000000f00377220 */ /* 0x000fe20000410000 */
[----:B------:R-:W-:-:S03]  /*39c0*/  FMUL.FTZ R2, R15, 0.5 ;  /* 0x3f0000000f027820 */ /* 0x000fc60000410000 */
[----:B------:R-:W-:-:S04]  /*39d0*/  FFMA R0, -R55, R55, R0 ;  /* 0x0000003737007223 */ /* 0x000fc80000000100 */
[----:B------:R-:W-:-:S07]  /*39e0*/  FFMA R55, R0, R2, R55 ;  /* 0x0000000200377223 */ /* 0x000fce0000000037 */
.L_x_68:
[----:B------:R-:W-:Y:S05]  /*39f0*/  BSYNC.RECONVERGENT B0 ;  /* 0x0000000000007941 */ /* 0x000fea0003800200 */
.L_x_66:
        /* <DEDUP_REMOVED lines=12> */
.L_x_70:
[----:B------:R-:W-:Y:S05]  /*3ac0*/  BSYNC.RECONVERGENT B6 ;  /* 0x0000000000067941 */ /* 0x000fea0003800200 */
.L_x_69:
[----:B------:R-:W2:Y:S02]  /*3ad0*/  LDG.E R15, desc[UR8][R28.64] ;  /* 0x000000081c0f7981 */ /* 0x000ea4000c1e1900 */
[----:B--2---:R-:W-:-:S13]  /*3ae0*/  FSETP.GEU.AND P0, PT, R0, |R15|, PT ;  /* 0x4000000f0000720b */ /* 0x004fda0003f0e000 */
[----:B------:R-:W-:-:S05]  /*3af0*/  @!P0 FMUL R15, R11, R0 ;  /* 0x000000000b0f8220 */ /* 0x000fca0000400000 */
[----:B------:R0:W-:Y:S02]  /*3b00*/  @!P0 STG.E desc[UR8][R28.64], R15 ;  /* 0x0000000f1c008986 */ /* 0x0001e4000c101908 */
.L_x_51:
[----:B------:R-:W-:Y:S05]  /*3b10*/  BSYNC.RECONVERGENT B2 ;  /* 0x0000000000027941 */ /* 0x000fea0003800200 */
.L_x_50:
[----:B------:R-:W-:-:S04]  /*3b20*/  IADD3 R0, PT, PT, R6, -R5, RZ ;  /* 0x8000000506007210 */ /* 0x000fc80007ffe0ff */
[----:B------:R-:W-:-:S13]  /*3b30*/  ISETP.GT.U32.AND P0, PT, R0, -0x4, PT ;  /* 0xfffffffc0000780c */ /* 0x000fda0003f04070 */
[----:B------:R-:W-:Y:S05]  /*3b40*/  @P0 BRA `(.L_x_49) ;  /* 0x0000000c00000947 */ /* 0x000fea0003800000 */
[C---:B------:R-:W-:Y:S01]  /*3b50*/  IADD3 R10, PT, PT, R13.reuse, 0x3, RZ ;  /* 0x000000030d0a7810 */ /* 0x040fe20007ffe0ff */
[-C--:B------:R-:W-:Y:S01]  /*3b60*/  IMAD R0, R40, R13.reuse, R40 ;  /* 0x0000000d28007224 */ /* 0x080fe200078e0228 */
[----:B0-----:R-:W-:Y:S01]  /*3b70*/  IADD3 R15, PT, PT, R36, -0x3, -R13 ;  /* 0xfffffffd240f7810 */ /* 0x001fe20007ffe80d */
[----:B------:R-:W-:Y:S02]  /*3b80*/  VIADD R2, R13, 0x2 ;  /* 0x000000020d027836 */ /* 0x000fe40000000000 */
[-CC-:B------:R-:W-:Y:S01]  /*3b90*/  IMAD R14, R40, R13.reuse, R17.reuse ;  /* 0x0000000d280e7224 */ /* 0x180fe200078e0211 */
[----:B------:R-:W-:Y:S01]  /*3ba0*/  IADD3 R13, PT, PT, -R5, R13, RZ ;  /* 0x0000000d050d7210 */ /* 0x000fe20007ffe1ff */
[--C-:B------:R-:W-:Y:S02]  /*3bb0*/  IMAD.IADD R0, R0, 0x1, R17.reuse ;  /* 0x0000000100007824 */ /* 0x100fe400078e0211 */
[C-C-:B------:R-:W-:Y:S02]  /*3bc0*/  IMAD R2, R40.reuse, R2, R17.reuse ;  /* 0x0000000228027224 */ /* 0x140fe400078e0211 */
[----:B------:R-:W-:-:S02]  /*3bd0*/  IMAD R12, R40, R10, R17 ;  /* 0x0000000a280c7224 */ /* 0x000fc400078e0211 */
[C-C-:B------:R-:W-:Y:S02]  /*3be0*/  IMAD R10, R43.reuse, R14, R18.reuse ;  /* 0x0000000e2b0a7224 */ /* 0x140fe400078e0212 */
[C-C-:B------:R-:W-:Y:S02]  /*3bf0*/  IMAD R16, R43.reuse, R0, R18.reuse ;  /* 0x000000002b107224 */ /* 0x140fe400078e0212 */
[C-C-:B------:R-:W-:Y:S02]  /*3c00*/  IMAD R14, R43.reuse, R2, R18.reuse ;  /* 0x000000022b0e7224 */ /* 0x140fe400078e0212 */
[----:B------:R-:W-:-:S07]  /*3c10*/  IMAD R12, R43, R12, R18 ;  /* 0x0000000c2b0c7224 */ /* 0x000fce00078e0212 */
.L_x_99:
[----:B0-----:R-:W0:Y:S02]  /*3c20*/  LDCU.64 UR10, c[0x0][0x388] ;  /* 0x00007100ff0a77ac */ /* 0x001e240008000a00 */
[----:B0-----:R-:W-:-:S04]  /*3c30*/  IADD3 R20, P0, PT, R10, UR10, RZ ;  /* 0x0000000a0a147c10 */ /* 0x001fc8000ff1e0ff */
[----:B------:R-:W-:-:S05]  /*3c40*/  LEA.HI.X.SX32 R21, R10, UR11, 0x1, P0 ;  /* 0x0000000b0a157c11 */ /* 0x000fca00080f0eff */
[----:B--2---:R-:W2:Y:S01]  /*3c50*/  LDG.E.U8 R20, desc[UR8][R20.64] ;  /* 0x0000000814147981 */ /* 0x004ea2000c1e1100 */
[----:B------:R-:W-:Y:S01]  /*3c60*/  BSSY.RECONVERGENT B2, `(.L_x_71) ;  /* 0x0000026000027945 */ /* 0x000fe20003800200 */
[----:B--2---:R-:W-:-:S13]  /*3c70*/  ISETP.NE.AND P0, PT, R20, RZ, PT ;  /* 0x000000ff1400720c */ /* 0x004fda0003f05270 */
[----:B-1-3--:R-:W-:Y:S05]  /*3c80*/  @!P0 BRA `(.L_x_72) ;  /* 0x00000000008c8947 */ /* 0x00afea0003800000 */
[----:B------:R-:W-:Y:S01]  /*3c90*/  VIADD R0, R15, 0x3 ;  /* 0x000000030f007836 */ /* 0x000fe20000000000 */
[----:B------:R-:W-:Y:S04]  /*3ca0*/  BSSY.RECONVERGENT B0, `(.L_x_73) ;  /* 0x0000010000007945 */ /* 0x000fe80003800200 */
[----:B------:R-:W-:-:S04]  /*3cb0*/  IABS R19, R0 ;  /* 0x0000000000137213 */ /* 0x000fc80000000000 */
[----:B------:R-:W-:-:S05]  /*3cc0*/  I2FP.F32.S32 R19, R19 ;  /* 0x0000001300137245 */ /* 0x000fca0000201400 */
[----:B------:R-:W-:-:S04]  /*3cd0*/  FFMA R0, R19, R19, R4 ;  /* 0x0000001313007223 */ /* 0x000fc80000000004 */
[----:B------:R0:W1:Y:S01]  /*3ce0*/  MUFU.RSQ R19, R0 ;  /* 0x0000000000137308 */ /* 0x0000620000001400 */
[----:B------:R-:W-:-:S04]  /*3cf0*/  IADD3 R2, PT, PT, R0, -0xd000000, RZ ;  /* 0xf300000000027810 */ /* 0x000fc80007ffe0ff */
[----:B------:R-:W-:-:S13]  /*3d00*/  ISETP.GT.U32.AND P0, PT, R2, 0x727fffff, PT ;  /* 0x727fffff0200780c */ /* 0x000fda0003f04070 */
[----:B01----:R-:W-:Y:S05]  /*3d10*/  @!P0 BRA `(.L_x_74) ;  /* 0x0000000000108947 */ /* 0x003fea0003800000 */
[----:B------:R-:W-:Y:S01]  /*3d20*/  IMAD.MOV.U32 R2, RZ, RZ, R0 ;  /* 0x000000ffff027224 */ /* 0x000fe200078e0000 */
[----:B------:R-:W-:-:S07]  /*3d30*/  MOV R0, 0x3d50 ;  /* 0x00003d5000007802 */ /* 0x000fce0000000f00 */
[----:B------:R-:W-:Y:S05]  /*3d40*/  CALL.REL.NOINC `($__internal_2_$__cuda_sm20_sqrt_rn_f32_slowpath) ;  /* 0x000000cc00f07944 */ /* 0x000fea0003c00000 */
[----:B------:R-:W-:Y:S05]  /*3d50*/  BRA `(.L_x_75) ;  /* 0x0000000000107947 */ /* 0x000fea0003800000 */
.L_x_74:
[----:B------:R-:W-:Y:S01]  /*3d60*/  FMUL.FTZ R55, R0, R19 ;  /* 0x0000001300377220 */ /* 0x000fe20000410000 */
[----:B------:R-:W-:-:S03]  /*3d70*/  FMUL.FTZ R2, R19, 0.5 ;  /* 0x3f00000013027820 */ /* 0x000fc60000410000 */
[----:B------:R-:W-:-:S04]  /*3d80*/  FFMA R0, -R55, R55, R0 ;  /* 0x0000003737007223 */ /* 0x000fc80000000100 */
[----:B------:R-:W-:-:S07]  /*3d90*/  FFMA R55, R0, R2, R55 ;  /* 0x0000000200377223 */ /* 0x000fce0000000037 */
.L_x_75:
[----:B------:R-:W-:Y:S05]  /*3da0*/  BSYNC.RECONVERGENT B0 ;  /* 0x0000000000007941 */ /* 0x000fea0003800200 */
.L_x_73:
        /* <DEDUP_REMOVED lines=11> */
[----:B------:R-:W-:Y:S05]  /*3e60*/  CALL.REL.NOINC `($__internal_3_$__cuda_sm3x_div_rn_noftz_f32_slowpath) ;  /* 0x000000d000007944 */ /* 0x000fea0003c00000 */
.L_x_77:
[----:B------:R-:W-:Y:S05]  /*3e70*/  BSYNC.RECONVERGENT B6 ;  /* 0x0000000000067941 */ /* 0x000fea0003800200 */
.L_x_76:
[----:B------:R-:W2:Y:S02]  /*3e80*/  LDG.E R19, desc[UR8][R28.64] ;  /* 0x000000081c137981 */ /* 0x000ea4000c1e1900 */
[----:B--2---:R-:W-:-:S13]  /*3e90*/  FSETP.GEU.AND P0, PT, R0, |R19|, PT ;  /* 0x400000130000720b */ /* 0x004fda0003f0e000 */
[----:B------:R-:W-:-:S05]  /*3ea0*/  @!P0 FMUL R19, R11, R0 ;  /* 0x000000000b138220 */ /* 0x000fca0000400000 */
[----:B------:R0:W-:Y:S02]  /*3eb0*/  @!P0 STG.E desc[UR8][R28.64], R19 ;  /* 0x000000131c008986 */ /* 0x0001e4000c101908 */
.L_x_72:
[----:B------:R-:W-:Y:S05]  /*3ec0*/  BSYNC.RECONVERGENT B2 ;  /* 0x0000000000027941 */ /* 0x000fea0003800200 */
.L_x_71:
[----:B------:R-:W1:Y:S02]  /*3ed0*/  LDCU.64 UR10, c[0x0][0x388] ;  /* 0x00007100ff0a77ac */ /* 0x000e640008000a00 */
[----:B-1----:R-:W-:-:S04]  /*3ee0*/  IADD3 R20, P0, PT, R16, UR10, RZ ;  /* 0x0000000a10147c10 */ /* 0x002fc8000ff1e0ff */
[----:B------:R-:W-:-:S05]  /*3ef0*/  LEA.HI.X.SX32 R21, R16, UR11, 0x1, P0 ;  /* 0x0000000b10157c11 */ /* 0x000fca00080f0eff */
[----:B------:R-:W2:Y:S01]  /*3f00*/  LDG.E.U8 R20, desc[UR8][R20.64] ;  /* 0x0000000814147981 */ /* 0x000ea2000c1e1100 */
[----:B------:R-:W-:Y:S01]  /*3f10*/  BSSY.RECONVERGENT B2, `(.L_x_78) ;  /* 0x0000026000027945 */ /* 0x000fe20003800200 */
[----:B--2---:R-:W-:-:S13]  /*3f20*/  ISETP.NE.AND P0, PT, R20, RZ, PT ;  /* 0x000000ff1400720c */ /* 0x004fda0003f05270 */
[----:B------:R-:W-:Y:S05]  /*3f30*/  @!P0 BRA `(.L_x_79) ;  /* 0x00000000008c8947 */ /* 0x000fea0003800000 */
[----:B------:R-:W-:Y:S01]  /*3f40*/  VIADD R0, R15, 0x2 ;  /* 0x000000020f007836 */ /* 0x000fe20000000000 */
[----:B------:R-:W-:Y:S04]  /*3f50*/  BSSY.RECONVERGENT B0, `(.L_x_80) ;  /* 0x0000010000007945 */ /* 0x000fe80003800200 */
[----:B0-----:R-:W-:-:S04]  /*3f60*/  IABS R19, R0 ;  /* 0x0000000000137213 */ /* 0x001fc80000000000 */
        /* <DEDUP_REMOVED lines=10> */
.L_x_81:
[----:B------:R-:W-:Y:S01]  /*4010*/  FMUL.FTZ R55, R0, R19 ;  /* 0x0000001300377220 */ /* 0x000fe20000410000 */
[----:B------:R-:W-:-:S03]  /*4020*/  FMUL.FTZ R2, R19, 0.5 ;  /* 0x3f00000013027820 */ /* 0x000fc60000410000 */
[----:B------:R-:W-:-:S04]  /*4030*/  FFMA R0, -R55, R55, R0 ;  /* 0x0000003737007223 */ /* 0x000fc80000000100 */
[----:B------:R-:W-:-:S07]  /*4040*/  FFMA R55, R0, R2, R55 ;  /* 0x0000000200377223 */ /* 0x000fce0000000037 */
.L_x_82:
[----:B------:R-:W-:Y:S05]  /*4050*/  BSYNC.RECONVERGENT B0 ;  /* 0x0000000000007941 */ /* 0x000fea0003800200 */
.L_x_80:
        /* <DEDUP_REMOVED lines=12> */
.L_x_84:
[----:B------:R-:W-:Y:S05]  /*4120*/  BSYNC.RECONVERGENT B6 ;  /* 0x0000000000067941 */ /* 0x000fea0003800200 */
.L_x_83:
[----:B------:R-:W2:Y:S02]  /*4130*/  LDG.E R19, desc[UR8][R28.64] ;  /* 0x000000081c137981 */ /* 0x000ea4000c1e1900 */
[----:B--2---:R-:W-:-:S13]  /*4140*/  FSETP.GEU.AND P0, PT, R0, |R19|, PT ;  /* 0x400000130000720b */ /* 0x004fda0003f0e000 */
[----:B------:R-:W-:-:S05]  /*4150*/  @!P0 FMUL R19, R11, R0 ;  /* 0x000000000b138220 */ /* 0x000fca0000400000 */
[----:B------:R1:W-:Y:S02]  /*4160*/  @!P0 STG.E desc[UR8][R28.64], R19 ;  /* 0x000000131c008986 */ /* 0x0003e4000c101908 */
.L_x_79:
[----:B------:R-:W-:Y:S05]  /*4170*/  BSYNC.RECONVERGENT B2 ;  /* 0x0000000000027941 */ /* 0x000fea0003800200 */
.L_x_78:
[----:B------:R-:W2:Y:S02]  /*4180*/  LDCU.64 UR10, c[0x0][0x388] ;  /* 0x00007100ff0a77ac */ /* 0x000ea40008000a00 */
[----:B--2---:R-:W-:-:S04]  /*4190*/  IADD3 R20, P0, PT, R14, UR10, RZ ;  /* 0x0000000a0e147c10 */ /* 0x004fc8000ff1e0ff */
[----:B------:R-:W-:-:S05]  /*41a0*/  LEA.HI.X.SX32 R21, R14, UR11, 0x1, P0 ;  /* 0x0000000b0e157c11 */ /* 0x000fca00080f0eff */
[----:B------:R-:W2:Y:S01]  /*41b0*/  LDG.E.U8 R20, desc[UR8][R20.64] ;  /* 0x0000000814147981 */ /* 0x000ea2000c1e1100 */
[----:B------:R-:W-:Y:S01]  /*41c0*/  BSSY.RECONVERGENT B2, `(.L_x_85) ;  /* 0x0000026000027945 */ /* 0x000fe20003800200 */
[----:B--2---:R-:W-:-:S13]  /*41d0*/  ISETP.NE.AND P0, PT, R20, RZ, PT ;  /* 0x000000ff1400720c */ /* 0x004fda0003f05270 */
[----:B------:R-:W-:Y:S05]  /*41e0*/  @!P0 BRA `(.L_x_86) ;  /* 0x00000000008c8947 */ /* 0x000fea0003800000 */
[----:B------:R-:W-:Y:S01]  /*41f0*/  VIADD R0, R15, 0x1 ;  /* 0x000000010f007836 */ /* 0x000fe20000000000 */
[----:B------:R-:W-:Y:S04]  /*4200*/  BSSY.RECONVERGENT B0, `(.L_x_87) ;  /* 0x0000010000007945 */ /* 0x000fe80003800200 */
[----:B01----:R-:W-:-:S04]  /*4210*/  IABS R19, R0 ;  /* 0x0000000000137213 */ /* 0x003fc80000000000 */
        /* <DEDUP_REMOVED lines=10> */
.L_x_88:
[----:B------:R-:W-:Y:S01]  /*42c0*/  FMUL.FTZ R55, R0, R19 ;  /* 0x0000001300377220 */ /* 0x000fe20000410000 */
[----:B------:R-:W-:-:S03]  /*42d0*/  FMUL.FTZ R2, R19, 0.5 ;  /* 0x3f00000013027820 */ /* 0x000fc60000410000 */
[----:B------:R-:W-:-:S04]  /*42e0*/  FFMA R0, -R55, R55, R0 ;  /* 0x0000003737007223 */ /* 0x000fc80000000100 */
[----:B------:R-:W-:-:S07]  /*42f0*/  FFMA R55, R0, R2, R55 ;  /* 0x0000000200377223 */ /* 0x000fce0000000037 */
.L_x_89:
[----:B------:R-:W-:Y:S05]  /*4300*/  BSYNC.RECONVERGENT B0 ;  /* 0x0000000000007941 */ /* 0x000fea0003800200 */
.L_x_87:
        /* <DEDUP_REMOVED lines=12> */
.L_x_91:
[----:B------:R-:W-:Y:S05]  /*43d0*/  BSYNC.RECONVERGENT B6 ;  /* 0x0000000000067941 */ /* 0x000fea0003800200 */
.L_x_90:
[----:B------:R-:W2:Y:S02]  /*43e0*/  LDG.E R19, desc[UR8][R28.64] ;  /* 0x000000081c137981 */ /* 0x000ea4000c1e1900 */
[----:B--2---:R-:W-:-:S13]  /*43f0*/  FSETP.GEU.AND P0, PT, R0, |R19|, PT ;  /* 0x400000130000720b */ /* 0x004fda0003f0e000 */
[----:B------:R-:W-:-:S05]  /*4400*/  @!P0 FMUL R19, R11, R0 ;  /* 0x000000000b138220 */ /* 0x000fca0000400000 */
[----:B------:R2:W-:Y:S02]  /*4410*/  @!P0 STG.E desc[UR8][R28.64], R19 ;  /* 0x000000131c008986 */ /* 0x0005e4000c101908 */
.L_x_86:
[----:B------:R-:W-:Y:S05]  /*4420*/  BSYNC.RECONVERGENT B2 ;  /* 0x0000000000027941 */ /* 0x000fea0003800200 */
.L_x_85:
[----:B------:R-:W3:Y:S02]  /*4430*/  LDCU.64 UR10, c[0x0][0x388] ;  /* 0x00007100ff0a77ac */ /* 0x000ee40008000a00 */
[----:B---3--:R-:W-:-:S04]  /*4440*/  IADD3 R20, P0, PT, R12, UR10, RZ ;  /* 0x0000000a0c147c10 */ /* 0x008fc8000ff1e0ff */
[----:B------:R-:W-:-:S05]  /*4450*/  LEA.HI.X.SX32 R21, R12, UR11, 0x1, P0 ;  /* 0x0000000b0c157c11 */ /* 0x000fca00080f0eff */
[----:B------:R-:W3:Y:S01]  /*4460*/  LDG.E.U8 R20, desc[UR8][R20.64] ;  /* 0x0000000814147981 */ /* 0x000ee2000c1e1100 */
[----:B------:R-:W-:Y:S01]  /*4470*/  BSSY.RECONVERGENT B2, `(.L_x_92) ;  /* 0x0000025000027945 */ /* 0x000fe20003800200 */
[----:B---3--:R-:W-:-:S13]  /*4480*/  ISETP.NE.AND P0, PT, R20, RZ, PT ;  /* 0x000000ff1400720c */ /* 0x008fda0003f05270 */
[----:B------:R-:W-:Y:S05]  /*4490*/  @!P0 BRA `(.L_x_93) ;  /* 0x0000000000888947 */ /* 0x000fea0003800000 */
[----:B012---:R-:W-:Y:S01]  /*44a0*/  IABS R19, R15 ;  /* 0x0000000f00137213 */ /* 0x007fe20000000000 */
[----:B------:R-:W-:Y:S03]  /*44b0*/  BSSY.RECONVERGENT B0, `(.L_x_94) ;  /* 0x000000f000007945 */ /* 0x000fe60003800200 */
        /* <DEDUP_REMOVED lines=10> */
.L_x_95:
[----:B------:R-:W-:Y:S01]  /*4560*/  FMUL.FTZ R55, R0, R19 ;  /* 0x0000001300377220 */ /* 0x000fe20000410000 */
[----:B------:R-:W-:-:S03]  /*4570*/  FMUL.FTZ R2, R19, 0.5 ;  /* 0x3f00000013027820 */ /* 0x000fc60000410000 */
[----:B------:R-:W-:-:S04]  /*4580*/  FFMA R0, -R55, R55, R0 ;  /* 0x0000003737007223 */ /* 0x000fc80000000100 */
[----:B------:R-:W-:-:S07]  /*4590*/  FFMA R55, R0, R2, R55 ;  /* 0x0000000200377223 */ /* 0x000fce0000000037 */
.L_x_96:
[----:B------:R-:W-:Y:S05]  /*45a0*/  BSYNC.RECONVERGENT B0 ;  /* 0x0000000000007941 */ /* 0x000fea0003800200 */
.L_x_94:
        /* <DEDUP_REMOVED lines=12> */
.L_x_98:
[----:B------:R-:W-:Y:S05]  /*4670*/  BSYNC.RECONVERGENT B6 ;  /* 0x0000000000067941 */ /* 0x000fea0003800200 */
.L_x_97:
[----:B------:R-:W2:Y:S02]  /*4680*/  LDG.E R19, desc[UR8][R28.64] ;  /* 0x000000081c137981 */ /* 0x000ea4000c1e1900 */
[----:B--2---:R-:W-:-:S13]  /*4690*/  FSETP.GEU.AND P0, PT, R0, |R19|, PT ;  /* 0x400000130000720b */ /* 0x004fda0003f0e000 */
[----:B------:R-:W-:-:S05]  /*46a0*/  @!P0 FMUL R19, R11, R0 ;  /* 0x000000000b138220 */ /* 0x000fca0000400000 */
[----:B------:R3:W-:Y:S02]  /*46b0*/  @!P0 STG.E desc[UR8][R28.64], R19 ;  /* 0x000000131c008986 */ /* 0x0007e4000c101908 */
.L_x_93:
[----:B------:R-:W-:Y:S05]  /*46c0*/  BSYNC.RECONVERGENT B2 ;  /* 0x0000000000027941 */ /* 0x000fea0003800200 */
.L_x_92:
[----:B------:R-:W-:Y:S01]  /*46d0*/  IADD3 R13, PT, PT, R13, 0x4, RZ ;  /* 0x000000040d0d7810 */ /* 0x000fe20007ffe0ff */
[----:B------:R-:W-:Y:S01]  /*46e0*/  VIADD R15, R15, 0xfffffffc ;  /* 0xfffffffc0f0f7836 */ /* 0x000fe20000000000 */
[C---:B------:R-:W-:Y:S01]  /*46f0*/  LEA R16, R39.reuse, R16, 0x2 ;  /* 0x0000001027107211 */ /* 0x040fe200078e10ff */
[----:B------:R-:W-:Y:S01]  /*4700*/  IMAD R14, R39, 0x4, R14 ;  /* 0x00000004270e7824 */ /* 0x000fe200078e020e */
[----:B------:R-:W-:Y:S01]  /*4710*/  ISETP.NE.AND P0, PT, R13, RZ, PT ;  /* 0x000000ff0d00720c */ /* 0x000fe20003f05270 */
[C---:B------:R-:W-:Y:S01]  /*4720*/  IMAD R10, R39.reuse, 0x4, R10 ;  /* 0x00000004270a7824 */ /* 0x040fe200078e020a */
[----:B------:R-:W-:-:S11]  /*4730*/  LEA R12, R39, R12, 0x2 ;  /* 0x0000000c270c7211 */ /* 0x000fd600078e10ff */
[----:B------:R-:W-:Y:S05]  /*4740*/  @P0 BRA `(.L_x_99) ;  /* 0xfffffff400340947 */ /* 0x000fea000383ffff */
.L_x_49:
[----:B------:R-:W-:Y:S05]  /*4750*/  BSYNC.RECONVERGENT B3 ;  /* 0x0000000000037941 */ /* 0x000fea0003800200 */
.L_x_48:
[----:B------:R-:W-:-:S04]  /*4760*/  IADD3 R17, PT, PT, R17, 0x1, RZ ;  /* 0x0000000111117810 */ /* 0x000fc80007ffe0ff */
[----:B------:R-:W-:-:S13]  /*4770*/  ISETP.NE.AND P0, PT, R17, R7, PT ;  /* 0x000000071100720c */ /* 0x000fda0003f05270 */
[----:B------:R-:W-:Y:S05]  /*4780*/  @P0 BRA `(.L_x_100) ;  /* 0xffffffe800740947 */ /* 0x000fea000383ffff */
.L_x_47:
[----:B------:R-:W-:Y:S05]  /*4790*/  BSYNC.RECONVERGENT B4 ;  /* 0x0000000000047941 */ /* 0x000fea0003800200 */
.L_x_46:
[----:B------:R-:W-:-:S05]  /*47a0*/  VIADD R18, R18, 0x1 ;  /* 0x0000000112127836 */ /* 0x000fca0000000000 */
[----:B------:R-:W-:-:S13]  /*47b0*/  ISETP.NE.AND P0, PT, R18, R9, PT ;  /* 0x000000091200720c */ /* 0x000fda0003f05270 */
[----:B------:R-:W-:Y:S05]  /*47c0*/  @P0 BRA `(.L_x_101) ;  /* 0xffffffe800540947 */ /* 0x000fea000383ffff */
.L_x_45:
[----:B------:R-:W-:Y:S05]  /*47d0*/  BSYNC.RECONVERGENT B5 ;  /* 0x0000000000057941 */ /* 0x000fea0003800200 */
.L_x_1:
[----:B------:R-:W4:Y:S02]  /*47e0*/  LDC.64 R2, c[0x0][0x3c0] ;  /* 0x0000f000ff027b82 */ /* 0x000f240000000a00 */
[----:B----4-:R-:W4:Y:S02]  /*47f0*/  LDG.E R2, desc[UR8][R2.64] ;  /* 0x0000000802027981 */ /* 0x010f24000c1e1900 */
[----:B----4-:R-:W-:-:S13]  /*4800*/  ISETP.NE.AND P0, PT, R2, 0x2, PT ;  /* 0x000000020200780c */ /* 0x010fda0003f05270 */
[----:B------:R-:W-:Y:S05]  /*4810*/  @P0 BRA `(.L_x_102) ;  /* 0x0000003c00a40947 */ /* 0x000fea0003800000 */
[----:B------:R-:W-:Y:S01]  /*4820*/  LEA.HI R0, R41, R41, RZ, 0x1 ;  /* 0x0000002929007211 */ /* 0x000fe200078f08ff */
[----:B0-----:R-:W-:Y:S01]  /*4830*/  HFMA2 R15, -RZ, RZ, 0, 1.78813934326171875e-07 ;  /* 0x00000003ff0f7431 */ /* 0x001fe200000001ff */
[----:B------:R-:W-:Y:S02]  /*4840*/  I2FP.F32.S32 R3, R34 ;  /* 0x0000002200037245 */ /* 0x000fe40000201400 */
[----:B------:R-:W-:Y:S02]  /*4850*/  SHF.R.S32.HI R0, RZ, 0x1, R0 ;  /* 0x00000001ff007819 */ /* 0x000fe40000011400 */
[----:B------:R-:W-:Y:S02]  /*4860*/  I2FP.F32.S32 R5, R35 ;  /* 0x0000002300057245 */ /* 0x000fe40000201400 */
[----:B------:R-:W-:-:S03]  /*4870*/  I2FP.F32.S32 R0, R0 ;  /* 0x0000000000007245 */ /* 0x000fc60000201400 */
[----:B-----5:R-:W-:Y:S02]  /*4880*/  FFMA R5, R53, R5, R46 ;  /* 0x0000000535057223 */ /* 0x020fe4000000002e */
[----:B------:R-:W-:-:S03]  /*4890*/  FADD R0, R3, -R0 ;  /* 0x8000000003007221 */ /* 0x000fc60000000000 */
[----:B------:R-:W-:Y:S01]  /*48a0*/  FSETP.GEU.AND P0, PT, R5, R46, PT ;  /* 0x0000002e0500720b */ /* 0x000fe20003f0e000 */
[----:B------:R-:W-:Y:S01]  /*48b0*/  FMUL R4, R53, R0 ;  /* 0x0000000035047220 */ /* 0x000fe20000400000 */
[----:B------:R-:W-:-:S04]  /*48c0*/  I2FP.F32.S32 R0, R36 ;  /* 0x0000002400007245 */ /* 0x000fc80000201400 */
[----:B------:R-:W-:Y:S01]  /*48d0*/  FSETP.GEU.AND P0, PT, R4, R48, P0 ;  /* 0x000000300400720b */ /* 0x000fe2000070e000 */
[----:B------:R-:W-:-:S03]  /*48e0*/  FMUL R7, R53, R0 ;  /* 0x0000000035077220 */ /* 0x000fc60000400000 */
[----:B------:R-:W-:-:S04]  /*48f0*/  FSETP.LEU.AND P0, PT, R4, R47, P0 ;  /* 0x0000002f0400720b */ /* 0x000fc8000070b000 */
[----:B------:R-:W-:-:S04]  /*4900*/  FSETP.LEU.AND P0, PT, R5, R45, P0 ;  /* 0x0000002d0500720b */ /* 0x000fc8000070b000 */
[----:B------:R-:W-:-:S04]  /*4910*/  FSETP.GEU.AND P0, PT, R7, R44, P0 ;  /* 0x0000002c0700720b */ /* 0x000fc8000070e000 */
[----:B------:R-:W-:-:S13]  /*4920*/  FSETP.LEU.AND P0, PT, R7, R42, P0 ;  /* 0x0000002a0700720b */ /* 0x000fda000070b000 */
[----:B------:R-:W-:-:S05]  /*4930*/  @!P0 IMAD.MOV.U32 R3, RZ, RZ, 0x44fa0000 ;  /* 0x44fa0000ff038424 */ /* 0x000fca00078e00ff */
[----:B------:R0:W-:Y:S04]  /*4940*/  @!P0 STG.E desc[UR8][R28.64], R3 ;  /* 0x000000031c008986 */ /* 0x0001e8000c101908 */
[----:B------:R0:W-:Y:S01]  /*4950*/  @!P0 STG.E.U8 desc[UR8][R30.64], R15 ;  /* 0x0000000f1e008986 */ /* 0x0001e2000c101108 */
[----:B------:R-:W-:Y:S05]  /*4960*/  @!P0 EXIT ;  /* 0x000000000000894d */ /* 0x000fea0003800000 */
[----:B------:R-:W-:Y:S01]  /*4970*/  FMUL R0, R4, R4 ;  /* 0x0000000404007220 */ /* 0x000fe20000400000 */
[----:B------:R-:W-:Y:S03]  /*4980*/  BSSY.RECONVERGENT B0, `(.L_x_103) ;  /* 0x000000e000007945 */ /* 0x000fe60003800200 */
[----:B------:R-:W-:-:S04]  /*4990*/  FFMA R2, R7, R7, R0 ;  /* 0x0000000707027223 */ /* 0x000fc80000000000 */
[----:B0-----:R0:W4:Y:S01]  /*49a0*/  MUFU.RSQ R3, R2 ;  /* 0x0000000200037308 */ /* 0x0011220000001400 */
[----:B------:R-:W-:-:S04]  /*49b0*/  IADD3 R0, PT, PT, R2, -0xd000000, RZ ;  /* 0xf300000002007810 */ /* 0x000fc80007ffe0ff */
[----:B------:R-:W-:-:S13]  /*49c0*/  ISETP.GT.U32.AND P0, PT, R0, 0x727fffff, PT ;  /* 0x727fffff0000780c */ /* 0x000fda0003f04070 */
[----:B0---4-:R-:W-:Y:S05]  /*49d0*/  @!P0 BRA `(.L_x_104) ;  /* 0x0000000000108947 */ /* 0x011fea0003800000 */
[----:B------:R-:W-:-:S07]  /*49e0*/  MOV R0, 0x4a00 ;  /* 0x00004a0000007802 */ /* 0x000fce0000000f00 */
[----:B-123--:R-:W-:Y:S05]  /*49f0*/  CALL.REL.NOINC `($__internal_2_$__cuda_sm20_sqrt_rn_f32_slowpath) ;  /* 0x000000c000c47944 */ /* 0x00efea0003c00000 */
[----:B------:R-:W-:Y:S01]  /*4a00*/  IMAD.MOV.U32 R6, RZ, RZ, R55 ;  /* 0x000000ffff067224 */ /* 0x000fe200078e0037 */
[----:B------:R-:W-:Y:S06]  /*4a10*/  BRA `(.L_x_105) ;  /* 0x0000000000107947 */ /* 0x000fec0003800000 */
.L_x_104:
[----:B------:R-:W-:Y:S01]  /*4a20*/  FMUL.FTZ R6, R2, R3 ;  /* 0x0000000302067220 */ /* 0x000fe20000410000 */
[----:B------:R-:W-:-:S03]  /*4a30*/  FMUL.FTZ R0, R3, 0.5 ;  /* 0x3f00000003007820 */ /* 0x000fc60000410000 */
[----:B------:R-:W-:-:S04]  /*4a40*/  FFMA R3, -R6, R6, R2 ;  /* 0x0000000606037223 */ /* 0x000fc80000000102 */
[----:B------:R-:W-:-:S07]  /*4a50*/  FFMA R6, R3, R0, R6 ;  /* 0x0000000003067223 */ /* 0x000fce0000000006 */
.L_x_105:
[----:B------:R-:W-:Y:S05]  /*4a60*/  BSYNC.RECONVERGENT B0 ;  /* 0x0000000000007941 */ /* 0x000fea0003800200 */
.L_x_103:
[----:B------:R-:W-:Y:S01]  /*4a70*/  FMUL R0, R6, R6 ;  /* 0x0000000606007220 */ /* 0x000fe20000400000 */
[----:B------:R-:W-:Y:S03]  /*4a80*/  BSSY.RECONVERGENT B0, `(.L_x_106) ;  /* 0x000000e000007945 */ /* 0x000fe60003800200 */
[----:B------:R-:W-:-:S04]  /*4a90*/  FFMA R2, R5, R5, R0 ;  /* 0x0000000505027223 */ /* 0x000fc80000000000 */
[----:B------:R0:W4:Y:S01]  /*4aa0*/  MUFU.RSQ R3, R2 ;  /* 0x0000000200037308 */ /* 0x0001220000001400 */
[----:B------:R-:W-:-:S04]  /*4ab0*/  IADD3 R0, PT, PT, R2, -0xd000000, RZ ;  /* 0xf300000002007810 */ /* 0x000fc80007ffe0ff */
[----:B------:R-:W-:-:S13]  /*4ac0*/  ISETP.GT.U32.AND P0, PT, R0, 0x727fffff, PT ;  /* 0x727fffff0000780c */ /* 0x000fda0003f04070 */
[----:B0---4-:R-:W-:Y:S05]  /*4ad0*/  @!P0 BRA `(.L_x_107) ;  /* 0x0000000000108947 */ /* 0x011fea0003800000 */
[----:B------:R-:W-:-:S07]  /*4ae0*/  MOV R0, 0x4b00 ;  /* 0x00004b0000007802 */ /* 0x000fce0000000f00 */
[----:B-123--:R-:W-:Y:S05]  /*4af0*/  CALL.REL.NOINC `($__internal_2_$__cuda_sm20_sqrt_rn_f32_slowpath) ;  /* 0x000000c000847944 */ /* 0x00efea0003c00000 */
[----:B------:R-:W-:Y:S01]  /*4b00*/  IMAD.MOV.U32 R10, RZ, RZ, R55 ;  /* 0x000000ffff0a7224 */ /* 0x000fe200078e0037 */
[----:B------:R-:W-:Y:S06]  /*4b10*/  BRA `(.L_x_108) ;  /* 0x0000000000107947 */ /* 0x000fec0003800000 */
.L_x_107:
[----:B------:R-:W-:Y:S01]  /*4b20*/  FMUL.FTZ R10, R2, R3 ;  /* 0x00000003020a7220 */ /* 0x000fe20000410000 */
[----:B------:R-:W-:-:S03]  /*4b30*/  FMUL.FTZ R0, R3, 0.5 ;  /* 0x3f00000003007820 */ /* 0x000fc60000410000 */
[----:B------:R-:W-:-:S04]  /*4b40*/  FFMA R3, -R10, R10, R2 ;  /* 0x0000000a0a037223 */ /* 0x000fc80000000102 */
[----:B------:R-:W-:-:S07]  /*4b50*/  FFMA R10, R3, R0, R10 ;  /* 0x00000000030a7223 */ /* 0x000fce000000000a */
.L_x_108:
[----:B------:R-:W-:Y:S05]  /*4b60*/  BSYNC.RECONVERGENT B0 ;  /* 0x0000000000007941 */ /* 0x000fea0003800200 */
.L_x_106:
[----:B------:R-:W0:Y:S01]  /*4b70*/  MUFU.RCP R3, R10 ;  /* 0x0000000a00037308 */ /* 0x000e220000001000 */
[----:B------:R-:W-:Y:S07]  /*4b80*/  BSSY.RECONVERGENT B2, `(.L_x_109) ;  /* 0x000000c000027945 */ /* 0x000fee0003800200 */
[----:B------:R-:W4:Y:S01]  /*4b90*/  FCHK P0, R5, R10 ;  /* 0x0000000a05007302 */ /* 0x000f220000000000 */
[----:B0-----:R-:W-:-:S04]  /*4ba0*/  FFMA R0, R3, -R10, 1 ;  /* 0x3f80000003007423 */ /* 0x001fc8000000080a */
[----:B------:R-:W-:-:S04]  /*4bb0*/  FFMA R0, R3, R0, R3 ;  /* 0x0000000003007223 */ /* 0x000fc80000000003 */
[----:B------:R-:W-:-:S04]  /*4bc0*/  FFMA R3, R5, R0, RZ ;  /* 0x0000000005037223 */ /* 0x000fc800000000ff */
[----:B------:R-:W-:-:S04]  /*4bd0*/  FFMA R2, R3, -R10, R5 ;  /* 0x8000000a03027223 */ /* 0x000fc80000000005 */
[----:B------:R-:W-:Y:S01]  /*4be0*/  FFMA R0, R0, R2, R3 ;  /* 0x0000000200007223 */ /* 0x000fe20000000003 */
[----:B----4-:R-:W-:Y:S06]  /*4bf0*/  @!P0 BRA `(.L_x_110) ;  /* 0x0000000000108947 */ /* 0x010fec0003800000 */
[----:B------:R-:W-:Y:S01]  /*4c00*/  MOV R0, R5 ;  /* 0x0000000500007202 */ /* 0x000fe20000000f00 */
[----:B------:R-:W-:Y:S01]  /*4c10*/  IMAD.MOV.U32 R3, RZ, RZ, R10 ;  /* 0x000000ffff037224 */ /* 0x000fe200078e000a */
[----:B------:R-:W-:-:S07]  /*4c20*/  MOV R54, 0x4c40 ;  /* 0x00004c4000367802 */ /* 0x000fce0000000f00 */
[----:B-123--:R-:W-:Y:S05]  /*4c30*/  CALL.REL.NOINC `($__internal_3_$__cuda_sm3x_div_rn_noftz_f32_slowpath) ;  /* 0x000000c0008c7944 */ /* 0x00efea0003c00000 */
.L_x_110:
[----:B------:R-:W-:Y:S05]  /*4c40*/  BSYNC.RECONVERGENT B2 ;  /* 0x0000000000027941 */ /* 0x000fea0003800200 */
.L_x_109:
[----:B------:R-:W-:Y:S01]  /*4c50*/  HFMA2 R3, -RZ, RZ, 1.75, 0 ;  /* 0x3f000000ff037431 */ /* 0x000fe200000001ff */
[C---:B------:R-:W-:Y:S01]  /*4c60*/  FSETP.NEU.AND P1, PT, |R0|.reuse, 1, PT ;  /* 0x3f8000000000780b */ /* 0x040fe20003f2d200 */
[----:B------:R-:W-:Y:S01]  /*4c70*/  IMAD.MOV.U32 R9, RZ, RZ, 0x3d4dd2f7 ;  /* 0x3d4dd2f7ff097424 */ /* 0x000fe200078e00ff */
[C---:B------:R-:W-:Y:S01]  /*4c80*/  FSETP.GT.AND P0, PT, |R0|.reuse, 0.56000000238418579102, PT ;  /* 0x3f0f5c290000780b */ /* 0x040fe20003f04200 */
[----:B------:R-:W-:Y:S01]  /*4c90*/  BSSY.RECONVERGENT B2, `(.L_x_111) ;  /* 0x0000069000027945 */ /* 0x000fe20003800200 */
[----:B------:R-:W-:-:S04]  /*4ca0*/  FFMA R2, |R0|, -R3, 0.5 ;  /* 0x3f00000000027423 */ /* 0x000fc80000000a03 */
        /* <DEDUP_REMOVED lines=14> */
[----:B------:R-:W-:-:S03]  /*4d90*/  MOV R9, 0x3fd774eb ;  /* 0x3fd774eb00097802 */ /* 0x000fc60000000f00 */
        /* <DEDUP_REMOVED lines=17> */
[----:B------:R-:W-:Y:S01]  /*4eb0*/  IMAD.MOV.U32 R3, RZ, RZ, R6 ;  /* 0x000000ffff037224 */ /* 0x000fe200078e0006 */
[----:B------:R-:W-:Y:S02]  /*4ec0*/  MOV R0, R7 ;  /* 0x0000000700007202 */ /* 0x000fe40000000f00 */
[----:B------:R-:W-:-:S07]  /*4ed0*/  MOV R54, 0x4ef0 ;  /* 0x00004ef000367802 */ /* 0x000fce0000000f00 */
[----:B-123--:R-:W-:Y:S05]  /*4ee0*/  CALL.REL.NOINC `($__internal_3_$__cuda_sm3x_div_rn_noftz_f32_slowpath) ;  /* 0x000000bc00e07944 */ /* 0x00efea0003c00000 */
.L_x_114:
[----:B------:R-:W-:Y:S05]  /*4ef0*/  BSYNC.RECONVERGENT B3 ;  /* 0x0000000000037941 */ /* 0x000fea0003800200 */
.L_x_113:
        /* <DEDUP_REMOVED lines=26> */
.L_x_112:
        /* <DEDUP_REMOVED lines=13> */
.L_x_117:
[----:B------:R-:W-:Y:S05]  /*5170*/  BSYNC.RECONVERGENT B3 ;  /* 0x0000000000037941 */ /* 0x000fea0003800200 */
.L_x_116:
[----:B------:R-:W-:Y:S01]  /*5180*/  HFMA2 R3, -RZ, RZ, 1.75, 0 ;  /* 0x3f000000ff037431 */ /* 0x000fe200000001ff */
[C---:B------:R-:W-:Y:S01]  /*5190*/  FSETP.NEU.AND P1, PT, |R0|.reuse, 1, PT ;  /* 0x3f8000000000780b */ /* 0x040fe20003f2d200 */
[----:B------:R-:W-:Y:S01]  /*51a0*/  IMAD.MOV.U32 R9, RZ, RZ, 0x3d4dd2f7 ;  /* 0x3d4dd2f7ff097424 */ /* 0x000fe200078e00ff */
[C---:B------:R-:W-:Y:S02]  /*51b0*/  FSETP.GT.AND P0, PT, |R0|.reuse, 0.56000000238418579102, PT ;  /* 0x3f0f5c290000780b */ /* 0x040fe40003f04200 */
        /* <DEDUP_REMOVED lines=21> */
[----:B------:R-:W-:-:S07]  /*5310*/  FADD R12, -R0, 3.1415920257568359375 ;  /* 0x40490fd8000c7421 */ /* 0x000fce0000000100 */
.L_x_115:
[----:B------:R-:W-:Y:S05]  /*5320*/  BSYNC.RECONVERGENT B2 ;  /* 0x0000000000027941 */ /* 0x000fea0003800200 */
.L_x_111:
[----:B-123--:R-:W0:Y:S02]  /*5330*/  LDC.64 R18, c[0x0][0x3b0] ;  /* 0x0000ec00ff127b82 */ /* 0x00ee240000000a00 */
        /* <DEDUP_REMOVED lines=15> */
.L_x_118:
        /* <DEDUP_REMOVED lines=19> */
.L_x_119:
        /* <DEDUP_REMOVED lines=11> */
[----:B------:R-:W-:Y:S01]  /*5610*/  MOV R3, R13 ;  /* 0x0000000d00037202 */ /* 0x000fe20000000f00 */
[----:B------:R-:W-:Y:S01]  /*5620*/  IMAD.MOV.U32 R0, RZ, RZ, R8 ;  /* 0x000000ffff007224 */ /* 0x000fe200078e0008 */
[----:B------:R-:W-:-:S07]  /*5630*/  MOV R54, 0x5650 ;  /* 0x0000565000367802 */ /* 0x000fce0000000f00 */
[----:B------:R-:W-:Y:S05]  /*5640*/  CALL.REL.NOINC `($__internal_3_$__cuda_sm3x_div_rn_noftz_f32_slowpath) ;  /* 0x000000b800087944 */ /* 0x000fea0003c00000 */
.L_x_121:
[----:B------:R-:W-:Y:S05]  /*5650*/  BSYNC.RECONVERGENT B2 ;  /* 0x0000000000027941 */ /* 0x000fea0003800200 */
.L_x_120:
        /* <DEDUP_REMOVED lines=15> */
.L_x_123:
[----:B------:R-:W-:Y:S05]  /*5750*/  BSYNC.RECONVERGENT B2 ;  /* 0x0000000000027941 */ /* 0x000fea0003800200 */
.L_x_122:
        /* <DEDUP_REMOVED lines=16> */
[----:B------:R-:W-:-:S04]  /*5860*/  HFMA2 R0, -RZ, RZ, 2.96875, 0 ;  /* 0x41f00000ff007431 */ /* 0x000fc800000001ff */
        /* <DEDUP_REMOVED lines=14> */
[----:B------:R-:W-:-:S04]  /*5950*/  IMAD.MOV.U32 R9, RZ, RZ, R0 ;  /* 0x000000ffff097224 */ /* 0x000fc800078e0000 */
[----:B------:R-:W-:Y:S01]  /*5960*/  MOV R14, R6 ;  /* 0x00000006000e7202 */ /* 0x000fe20000000f00 */
        /* <DEDUP_REMOVED lines=12> */
.L_x_128:
        /* <DEDUP_REMOVED lines=44> */
.L_x_127:
[----:B------:R-:W-:Y:S05]  /*5cf0*/  BSYNC.RECONVERGENT B0 ;  /* 0x0000000000007941 */ /* 0x000fea0003800200 */
.L_x_126:
        /* <DEDUP_REMOVED lines=38> */
.L_x_131:
        /* <DEDUP_REMOVED lines=44> */
.L_x_130:
[----:B------:R-:W-:Y:S05]  /*6220*/  BSYNC.RECONVERGENT B0 ;  /* 0x0000000000007941 */ /* 0x000fea0003800200 */
.L_x_129:
        /* <DEDUP_REMOVED lines=27> */
.L_x_133:
[----:B------:R-:W-:Y:S05]  /*63e0*/  BSYNC.RECONVERGENT B3 ;  /* 0x0000000000037941 */ /* 0x000fea0003800200 */
.L_x_132:
        /* <DEDUP_REMOVED lines=11> */
.L_x_136:
        /* <DEDUP_REMOVED lines=42> */
.L_x_135:
[----:B------:R-:W-:Y:S05]  /*6740*/  BSYNC.RECONVERGENT B0 ;  /* 0x0000000000007941 */ /* 0x000fea0003800200 */
.L_x_134:
        /* <DEDUP_REMOVED lines=32> */
.L_x_137:
[----:B------:R-:W-:Y:S05]  /*6950*/  BSYNC.RECONVERGENT B3 ;  /* 0x0000000000037941 */ /* 0x000fea0003800200 */
.L_x_125:
[----:B------:R-:W-:Y:S05]  /*6960*/  BSYNC.RECONVERGENT B2 ;  /* 0x0000000000027941 */ /* 0x000fea0003800200 */
.L_x_124:
[C---:B------:R-:W-:Y:S01]  /*6970*/  FSETP.GEU.AND P1, PT, R0.reuse, RZ, PT ;  /* 0x000000ff0000720b */ /* 0x040fe20003f2e000 */
[----:B------:R-:W1:Y:S01]  /*6980*/  MUFU.RCP R3, R50 ;  /* 0x0000003200037308 */ /* 0x000e620000001000 */
[----:B------:R-:W-:Y:S01]  /*6990*/  FSETP.GT.AND P0, PT, R0, 30, PT ;  /* 0x41f000000000780b */ /* 0x000fe20003f04000 */
[----:B------:R-:W-:Y:S01]  /*69a0*/  FMUL R9, R52, 0.5 ;  /* 0x3f00000034097820 */ /* 0x000fe20000400000 */
[----:B------:R-:W-:Y:S01]  /*69b0*/  FSEL R8, R0, 30, P1 ;  /* 0x41f0000000087808 */ /* 0x000fe20000800000 */
[----:B------:R-:W-:Y:S03]  /*69c0*/  BSSY.RECONVERGENT B2, `(.L_x_138) ;  /* 0x000000f000027945 */ /* 0x000fe60003800200 */
[----:B------:R-:W-:-:S05]  /*69d0*/  FSEL R8, R8, 30, !P0 ;  /* 0x41f0000008087808 */ /* 0x000fca0004000000 */
[----:B------:R-:W-:-:S04]  /*69e0*/  FADD R6, |R7|, |R8| ;  /* 0x4000000807067221 */ /* 0x000fc80000000200 */
[----:B------:R-:W-:Y:S01]  /*69f0*/  FMUL R9, R9, R6 ;  /* 0x0000000609097220 */ /* 0x000fe20000400000 */
[----:B-1----:R-:W-:-:S03]  /*6a00*/  FFMA R0, -R50, R3, 1 ;  /* 0x3f80000032007423 */ /* 0x002fc60000000103 */
[----:B------:R-:W1:Y:S01]  /*6a10*/  FCHK P0, R9, R50 ;  /* 0x0000003209007302 */ /* 0x000e620000000000 */
        /* <DEDUP_REMOVED lines=8> */
[----:B0-----:R-:W-:Y:S05]  /*6aa0*/  CALL.REL.NOINC `($__internal_3_$__cuda_sm3x_div_rn_noftz_f32_slowpath) ;  /* 0x000000a000f07944 */ /* 0x001fea0003c00000 */
.L_x_139:
[----:B------:R-:W-:Y:S05]  /*6ab0*/  BSYNC.RECONVERGENT B2 ;  /* 0x0000000000027941 */ /* 0x000fea0003800200 */
.L_x_138:
[----:B------:R-:W-:Y:S01]  /*6ac0*/  FSETP.GT.AND P0, PT, |R4|, R0, PT ;  /* 0x000000000400720b */ /* 0x000fe20003f04200 */
[----:B------:R-:W-:-:S04]  /*6ad0*/  FMUL R9, R51, 0.5 ;  /* 0x3f00000033097820 */ /* 0x000fc80000400000 */
[----:B------:R-:W-:-:S08]  /*6ae0*/  FMUL R9, R9, R6 ;  /* 0x0000000609097220 */ /* 0x000fd00000400000 */
[----:B------:R-:W-:Y:S05]  /*6af0*/  @P0 BRA `(.L_x_140) ;  /* 0x0000000000480947 */ /* 0x000fea0003800000 */
[----:B------:R-:W1:Y:S01]  /*6b00*/  MUFU.RCP R3, R50 ;  /* 0x0000003200037308 */ /* 0x000e620000001000 */
[----:B------:R-:W-:Y:S01]  /*6b10*/  FADD R6, -R46, R5 ;  /* 0x000000052e067221 */ /* 0x000fe20000000100 */
[----:B------:R-:W-:Y:S03]  /*6b20*/  BSSY.RECONVERGENT B2, `(.L_x_141) ;  /* 0x000000d000027945 */ /* 0x000fe60003800200 */
[----:B------:R-:W-:-:S03]  /*6b30*/  FADD R6, -R49, R6 ;  /* 0x0000000631067221 */ /* 0x000fc60000000100 */
[----:B------:R-:W2:Y:S01]  /*6b40*/  FCHK P0, R9, R50 ;  /* 0x0000003209007302 */ /* 0x000ea20000000000 */
[----:B-1----:R-:W-:-:S04]  /*6b50*/  FFMA R0, -R50, R3, 1 ;  /* 0x3f80000032007423 */ /* 0x002fc80000000103 */
[----:B------:R-:W-:-:S04]  /*6b60*/  FFMA R0, R3, R0, R3 ;  /* 0x0000000003007223 */ /* 0x000fc80000000003 */
[----:B------:R-:W-:-:S04]  /*6b70*/  FFMA R3, R0, R9, RZ ;  /* 0x0000000900037223 */ /* 0x000fc800000000ff */
[----:B------:R-:W-:-:S04]  /*6b80*/  FFMA R2, -R50, R3, R9 ;  /* 0x0000000332027223 */ /* 0x000fc80000000109 */
[----:B------:R-:W-:Y:S01]  /*6b90*/  FFMA R0, R0, R2, R3 ;  /* 0x0000000200007223 */ /* 0x000fe20000000003 */
[----:B--2---:R-:W-:Y:S06]  /*6ba0*/  @!P0 BRA `(.L_x_142) ;  /* 0x0000000000108947 */ /* 0x004fec0003800000 */
[----:B------:R-:W-:Y:S01]  /*6bb0*/  MOV R0, R9 ;  /* 0x0000000900007202 */ /* 0x000fe20000000f00 */
[----:B------:R-:W-:Y:S01]  /*6bc0*/  IMAD.MOV.U32 R3, RZ, RZ, R50 ;  /* 0x000000ffff037224 */ /* 0x000fe200078e0032 */
[----:B------:R-:W-:-:S07]  /*6bd0*/  MOV R54, 0x6bf0 ;  /* 0x00006bf000367802 */ /* 0x000fce0000000f00 */
[----:B0-----:R-:W-:Y:S05]  /*6be0*/  CALL.REL.NOINC `($__internal_3_$__cuda_sm3x_div_rn_noftz_f32_slowpath) ;  /* 0x000000a000a07944 */ /* 0x001fea0003c00000 */
.L_x_142:
[----:B------:R-:W-:Y:S05]  /*6bf0*/  BSYNC.RECONVERGENT B2 ;  /* 0x0000000000027941 */ /* 0x000fea0003800200 */
.L_x_141:
[----:B------:R-:W-:-:S13]  /*6c00*/  FSETP.GT.AND P0, PT, |R6|, R0, PT ;  /* 0x000000000600720b */ /* 0x000fda0003f04200 */
[----:B------:R-:W-:Y:S05]  /*6c10*/  @!P0 BRA `(.L_x_143) ;  /* 0x0000000000148947 */ /* 0x000fea0003800000 */
.L_x_140:
[----:B------:R-:W-:Y:S02]  /*6c20*/  HFMA2 R15, -RZ, RZ, 0, 2.384185791015625e-07 ;  /* 0x00000004ff0f7431 */ /* 0x000fe400000001ff */
[----:B------:R-:W-:-:S05]  /*6c30*/  IMAD.MOV.U32 R3, RZ, RZ, 0x44fa0000 ;  /* 0x44fa0000ff037424 */ /* 0x000fca00078e00ff */
[----:B------:R-:W-:Y:S04]  /*6c40*/  STG.E desc[UR8][R28.64], R3 ;  /* 0x000000031c007986 */ /* 0x000fe8000c101908 */
[----:B------:R-:W-:Y:S01]  /*6c50*/  STG.E.U8 desc[UR8][R30.64], R15 ;  /* 0x0000000f1e007986 */ /* 0x000fe2000c101108 */
[----:B------:R-:W-:Y:S05]  /*6c60*/  EXIT ;  /* 0x000000000000794d */ /* 0x000fea0003800000 */
.L_x_143:
        /* <DEDUP_REMOVED lines=8> */
[----:B------:R-:W2:Y:S02]  /*6cf0*/  LDCU.64 UR10, c[0x0][0x388] ;  /* 0x00007100ff0a77ac */ /* 0x000ea40008000a00 */
[----:B--2---:R-:W-:-:S04]  /*6d00*/  IADD3 R2, P0, PT, R38, UR10, RZ ;  /* 0x0000000a26027c10 */ /* 0x004fc8000ff1e0ff */
[----:B-1----:R-:W-:-:S05]  /*6d10*/  LEA.HI.X.SX32 R3, R38, UR11, 0x1, P0 ;  /* 0x0000000b26037c11 */ /* 0x002fca00080f0eff */
        /* <DEDUP_REMOVED lines=10> */
[----:B------:R-:W2:Y:S08]  /*6dc0*/  MUFU.RCP R5, |R0| ;  /* 0x4000000000057308 */ /* 0x000eb00000001000 */
[----:B------:R-:W3:Y:S08]  /*6dd0*/  F2F.F64.F32 R2, |R0| ;  /* 0x4000000000027310 */ /* 0x000ef00000201800 */
[----:B------:R-:W4:Y:S01]  /*6de0*/  FCHK P0, R0, |R0| ;  /* 0x4000000000007302 */ /* 0x000f220000000000 */
[----:B--2---:R-:W-:-:S04]  /*6df0*/  FFMA R4, -|R0|, R5, 1 ;  /* 0x3f80000000047423 */ /* 0x004fc80000000305 */
[----:B------:R-:W-:Y:S01]  /*6e00*/  FFMA R5, R5, R4, R5 ;  /* 0x0000000405057223 */ /* 0x000fe20000000005 */
[----:B---3--:R-:W-:-:S03]  /*6e10*/  DSETP.GEU.AND P4, PT, R2, UR10, PT ;  /* 0x0000000a02007e2a */ /* 0x008fc6000bf8e000 */
[----:B------:R-:W-:-:S04]  /*6e20*/  FFMA R4, R0, R5, RZ ;  /* 0x0000000500047223 */ /* 0x000fc800000000ff */
[----:B------:R-:W-:-:S04]  /*6e30*/  FFMA R2, -|R0|, R4, R0 ;  /* 0x0000000400027223 */ /* 0x000fc80000000300 */
[----:B-1----:R-:W-:Y:S01]  /*6e40*/  FFMA R15, R5, R2, R4 ;  /* 0x00000002050f7223 */ /* 0x002fe20000000004 */
[----:B----4-:R-:W-:Y:S06]  /*6e50*/  @!P0 BRA `(.L_x_145) ;  /* 0x0000000000108947 */ /* 0x010fec0003800000 */
[----:B------:R-:W-:Y:S01]  /*6e60*/  FADD R3, |R0|, -RZ ;  /* 0x800000ff00037221 */ /* 0x000fe20000000200 */
[----:B------:R-:W-:-:S07]  /*6e70*/  MOV R54, 0x6e90 ;  /* 0x00006e9000367802 */ /* 0x000fce0000000f00 */
[----:B0-----:R-:W-:Y:S05]  /*6e80*/  CALL.REL.NOINC `($__internal_3_$__cuda_sm3x_div_rn_noftz_f32_slowpath) ;  /* 0x0000009c00f87944 */ /* 0x001fea0003c00000 */
[----:B------:R-:W-:-:S07]  /*6e90*/  IMAD.MOV.U32 R15, RZ, RZ, R0 ;  /* 0x000000ffff0f7224 */ /* 0x000fce00078e0000 */
.L_x_145:
[----:B------:R-:W-:Y:S05]  /*6ea0*/  BSYNC.RECONVERGENT B2 ;  /* 0x0000000000027941 */ /* 0x000fea0003800200 */
.L_x_144:
[----:B------:R-:W-:Y:S01]  /*6eb0*/  FSEL R15, R15, 1, P4 ;  /* 0x3f8000000f0f7808 */ /* 0x000fe20002000000 */
[----:B------:R-:W-:Y:S01]  /*6ec0*/  BSSY.RECONVERGENT B5, `(.L_x_102) ;  /* 0x000017e000057945 */ /* 0x000fe20003800200 */
[----:B0-----:R-:W-:Y:S02]  /*6ed0*/  IADD3 R11, PT, PT, R37, 0x1, RZ ;  /* 0x00000001250b7810 */ /* 0x001fe40007ffe0ff */
[----:B------:R-:W-:Y:S01]  /*6ee0*/  FSETP.GT.AND P0, PT, R15, RZ, PT ;  /* 0x000000ff0f00720b */ /* 0x000fe20003f04000 */
[----:B------:R0:W-:Y:S01]  /*6ef0*/  STG.E desc[UR8][R28.64], R15 ;  /* 0x0000000f1c007986 */ /* 0x0001e2000c101908 */
[----:B------:R-:W-:Y:S02]  /*6f00*/  VIADDMNMX R22, R34, -R37, RZ, !PT ;  /* 0x8000002522167246 */ /* 0x000fe400078001ff */
[----:B------:R-:W-:Y:S02]  /*6f10*/  SEL R3, RZ, 0x2, P0 ;  /* 0x00000002ff037807 */ /* 0x000fe40000000000 */
[----:B------:R-:W-:-:S03]  /*6f20*/  VIADDMNMX R13, R11, R34, R43, PT ;  /* 0x000000220b0d7246 */ /* 0x000fc6000380012b */
[----:B------:R0:W-:Y:S01]  /*6f30*/  STG.E.U8 desc[UR8][R30.64], R3 ;  /* 0x000000031e007986 */ /* 0x0001e2000c101108 */
[----:B------:R-:W-:-:S13]  /*6f40*/  ISETP.GE.AND P0, PT, R22, R13, PT ;  /* 0x0000000d1600720c */ /* 0x000fda0003f06270 */
[----:B0-----:R-:W-:Y:S05]  /*6f50*/  @P0 BRA `(.L_x_146) ;  /* 0x0000001400d00947 */ /* 0x001fea0003800000 */
[C---:B------:R-:W-:Y:S02]  /*6f60*/  VIADDMNMX R12, R11.reuse, R36, R41, PT ;  /* 0x000000240b0c7246 */ /* 0x040fe40003800129 */
[----:B------:R-:W-:Y:S02]  /*6f70*/  VIADDMNMX R5, R36, -R37, RZ, !PT ;  /* 0x8000002524057246 */ /* 0x000fe400078001ff */
[----:B------:R-:W-:Y:S02]  /*6f80*/  VIADDMNMX R11, R11, R35, R40, PT ;  /* 0x000000230b0b7246 */ /* 0x000fe40003800128 */
[-C--:B------:R-:W-:Y:S01]  /*6f90*/  VIADDMNMX R4, R35, -R37.reuse, RZ, !PT ;  /* 0x8000002523047246 */ /* 0x080fe200078001ff */
[----:B------:R-:W-:Y:S01]  /*6fa0*/  IMAD.IADD R10, R12, 0x1, -R5 ;  /* 0x000000010c0a7824 */ /* 0x000fe200078e0a05 */
[----:B------:R-:W-:Y:S01]  /*6fb0*/  I2FP.F32.S32 R3, R37 ;  /* 0x0000002500037245 */ /* 0x000fe20000201400 */
[C---:B------:R-:W-:Y:S01]  /*6fc0*/  VIADD R7, R5.reuse, 0x2 ;  /* 0x0000000205077836 */ /* 0x040fe20000000000 */
[----:B------:R-:W-:-:S02]  /*6fd0*/  IADD3 R9, PT, PT, R5, 0x1, RZ ;  /* 0x0000000105097810 */ /* 0x000fc40007ffe0ff */
[----:B------:R-:W-:Y:S02]  /*6fe0*/  IADD3 R6, PT, PT, R5, 0x3, RZ ;  /* 0x0000000305067810 */ /* 0x000fe40007ffe0ff */
[----:B------:R-:W-:-:S07]  /*6ff0*/  LOP3.LUT R10, R10, 0x3, RZ, 0xc0, !PT ;  /* 0x000000030a0a7812 */ /* 0x000fce00078ec0ff */
.L_x_202:
[----:B------:R-:W-:Y:S01]  /*7000*/  ISETP.GE.AND P0, PT, R4, R11, PT ;  /* 0x0000000b0400720c */ /* 0x000fe20003f06270 */
[----:B------:R-:W-:-:S12]  /*7010*/  BSSY.RECONVERGENT B4, `(.L_x_147) ;  /* 0x0000165000047945 */ /* 0x000fd80003800200 */
[----:B0123--:R-:W-:Y:S05]  /*7020*/  @P0 BRA `(.L_x_148) ;  /* 0x00000014008c0947 */ /* 0x00ffea0003800000 */
[----:B------:R-:W-:-:S07]  /*7030*/  IMAD.MOV.U32 R21, RZ, RZ, R4 ;  /* 0x000000ffff157224 */ /* 0x000fce00078e0004 */
.L_x_201:
[----:B------:R-:W-:Y:S01]  /*7040*/  ISETP.GE.AND P0, PT, R5, R12, PT ;  /* 0x0000000c0500720c */ /* 0x000fe20003f06270 */
[----:B------:R-:W-:-:S12]  /*7050*/  BSSY.RECONVERGENT B3, `(.L_x_149) ;  /* 0x000015d000037945 */ /* 0x000fd80003800200 */
[----:B0123--:R-:W-:Y:S05]  /*7060*/  @P0 BRA `(.L_x_150) ;  /* 0x00000014006c0947 */ /* 0x00ffea0003800000 */
[----:B------:R-:W-:Y:S01]  /*7070*/  IADD3 R0, PT, PT, R35, -R21, RZ ;  /* 0x8000001523007210 */ /* 0x000fe20007ffe0ff */
[----:B------:R-:W-:Y:S01]  /*7080*/  IMAD.IADD R2, R34, 0x1, -R22 ;  /* 0x0000000122027824 */ /* 0x000fe200078e0a16 */
[----:B------:R-:W-:Y:S01]  /*7090*/  ISETP.NE.AND P0, PT, R10, RZ, PT ;  /* 0x000000ff0a00720c */ /* 0x000fe20003f05270 */
[----:B------:R-:W-:Y:S01]  /*70a0*/  BSSY.RECONVERGENT B2, `(.L_x_151) ;  /* 0x0000094000027945 */ /* 0x000fe20003800200 */
[----:B------:R-:W-:Y:S02]  /*70b0*/  IABS R0, R0 ;  /* 0x0000000000007213 */ /* 0x000fe40000000000 */
[----:B------:R-:W-:Y:S02]  /*70c0*/  IABS R17, R2 ;  /* 0x0000000200117213 */ /* 0x000fe40000000000 */
[----:B------:R-:W-:Y:S02]  /*70d0*/  I2FP.F32.S32 R0, R0 ;  /* 0x0000000000007245 */ /* 0x000fe40000201400 */
[----:B------:R-:W-:-:S02]  /*70e0*/  I2FP.F32.S32 R17, R17 ;  /* 0x0000001100117245 */ /* 0x000fc40000201400 */
[----:B------:R-:W-:Y:S01]  /*70f0*/  MOV R23, R5 ;  /* 0x0000000500177202 */ /* 0x000fe20000000f00 */
        /* <DEDUP_REMOVED lines=12> */
[----:B------:R-:W-:Y:S01]  /*71c0*/  IMAD.IADD R0, R36, 0x1, -R5 ;  /* 0x0000000124007824 */ /* 0x000fe200078e0a05 */
        /* <DEDUP_REMOVED lines=12> */
.L_x_156:
[----:B------:R-:W-:Y:S01]  /*7290*/  FMUL.FTZ R55, R0, R17 ;  /* 0x0000001100377220 */ /* 0x000fe20000410000 */
[----:B------:R-:W-:-:S03]  /*72a0*/  FMUL.FTZ R2, R17, 0.5 ;  /* 0x3f00000011027820 */ /* 0x000fc60000410000 */
[----:B------:R-:W-:-:S04]  /*72b0*/  FFMA R0, -R55, R55, R0 ;  /* 0x0000003737007223 */ /* 0x000fc80000000100 */
[----:B------:R-:W-:-:S07]  /*72c0*/  FFMA R55, R0, R2, R55 ;  /* 0x0000000200377223 */ /* 0x000fce0000000037 */
.L_x_157:
[----:B------:R-:W-:Y:S05]  /*72d0*/  BSYNC.RECONVERGENT B0 ;  /* 0x0000000000007941 */ /* 0x000fea0003800200 */
.L_x_155:
        /* <DEDUP_REMOVED lines=12> */
.L_x_159:
[----:B------:R-:W-:Y:S05]  /*73a0*/  BSYNC.RECONVERGENT B7 ;  /* 0x0000000000077941 */ /* 0x000fea0003800200 */
.L_x_158:
[----:B------:R-:W2:Y:S02]  /*73b0*/  LDG.E R17, desc[UR8][R28.64] ;  /* 0x000000081c117981 */ /* 0x000ea4000c1e1900 */
[----:B--2---:R-:W-:-:S13]  /*73c0*/  FSETP.GEU.AND P0, PT, R0, |R17|, PT ;  /* 0x400000110000720b */ /* 0x004fda0003f0e000 */
[----:B------:R-:W-:-:S05]  /*73d0*/  @!P0 FMUL R17, R15, R0 ;  /* 0x000000000f118220 */ /* 0x000fca0000400000 */
[----:B------:R0:W-:Y:S02]  /*73e0*/  @!P0 STG.E desc[UR8][R28.64], R17 ;  /* 0x000000111c008986 */ /* 0x0001e4000c101908 */
.L_x_154:
[----:B------:R-:W-:Y:S05]  /*73f0*/  BSYNC.RECONVERGENT B6 ;  /* 0x0000000000067941 */ /* 0x000fea0003800200 */
.L_x_153:
[----:B------:R-:W-:Y:S01]  /*7400*/  ISETP.NE.AND P0, PT, R10, 0x1, PT ;  /* 0x000000010a00780c */ /* 0x000fe20003f05270 */
[----:B------:R-:W-:-:S12]  /*7410*/  IMAD.MOV.U32 R23, RZ, RZ, R9 ;  /* 0x000000ffff177224 */ /* 0x000fd800078e0009 */
[----:B------:R-:W-:Y:S05]  /*7420*/  @!P0 BRA `(.L_x_152) ;  /* 0x00000004006c8947 */ /* 0x000fea0003800000 */
[----:B------:R-:W1:Y:S01]  /*7430*/  LDCU.64 UR10, c[0x0][0x388] ;  /* 0x00007100ff0a77ac */ /* 0x000e620008000a00 */
[----:B------:R-:W-:-:S04]  /*7440*/  IADD3 R14, PT, PT, R39, R14, RZ ;  /* 0x0000000e270e7210 */ /* 0x000fc80007ffe0ff */
[----:B-1----:R-:W-:-:S04]  /*7450*/  IADD3 R16, P0, PT, R14, UR10, RZ ;  /* 0x0000000a0e107c10 */ /* 0x002fc8000ff1e0ff */
[----:B0-----:R-:W-:-:S05]  /*7460*/  LEA.HI.X.SX32 R17, R14, UR11, 0x1, P0 ;  /* 0x0000000b0e117c11 */ /* 0x001fca00080f0eff */
        /* <DEDUP_REMOVED lines=17> */
.L_x_163:
[----:B------:R-:W-:Y:S01]  /*7580*/  FMUL.FTZ R55, R0, R17 ;  /* 0x0000001100377220 */ /* 0x000fe20000410000 */
[----:B------:R-:W-:-:S03]  /*7590*/  FMUL.FTZ R2, R17, 0.5 ;  /* 0x3f00000011027820 */ /* 0x000fc60000410000 */
[----:B------:R-:W-:-:S04]  /*75a0*/  FFMA R0, -R55, R55, R0 ;  /* 0x0000003737007223 */ /* 0x000fc80000000100 */
[----:B------:R-:W-:-:S07]  /*75b0*/  FFMA R55, R0, R2, R55 ;  /* 0x0000000200377223 */ /* 0x000fce0000000037 */
.L_x_164:
[----:B------:R-:W-:Y:S05]  /*75c0*/  BSYNC.RECONVERGENT B0 ;  /* 0x0000000000007941 */ /* 0x000fea0003800200 */
.L_x_162:
        /* <DEDUP_REMOVED lines=12> */
.L_x_166:
[----:B------:R-:W-:Y:S05]  /*7690*/  BSYNC.RECONVERGENT B7 ;  /* 0x0000000000077941 */ /* 0x000fea0003800200 */
.L_x_165:
[----:B------:R-:W2:Y:S02]  /*76a0*/  LDG.E R17, desc[UR8][R28.64] ;  /* 0x000000081c117981 */ /* 0x000ea4000c1e1900 */
[----:B--2---:R-:W-:-:S13]  /*76b0*/  FSETP.GEU.AND P0, PT, R0, |R17|, PT ;  /* 0x400000110000720b */ /* 0x004fda0003f0e000 */
[----:B------:R-:W-:-:S05]  /*76c0*/  @!P0 FMUL R17, R15, R0 ;  /* 0x000000000f118220 */ /* 0x000fca0000400000 */
[----:B------:R0:W-:Y:S02]  /*76d0*/  @!P0 STG.E desc[UR8][R28.64], R17 ;  /* 0x000000111c008986 */ /* 0x0001e4000c101908 */
.L_x_161:
[----:B------:R-:W-:Y:S05]  /*76e0*/  BSYNC.RECONVERGENT B6 ;  /* 0x0000000000067941 */ /* 0x000fea0003800200 */
.L_x_160:
        /* <DEDUP_REMOVED lines=8> */
[----:B------:R-:W-:Y:S01]  /*7770*/  IMAD.MOV.U32 R23, RZ, RZ, R6 ;  /* 0x000000ffff177224 */ /* 0x000fe200078e0006 */
        /* <DEDUP_REMOVED lines=15> */
.L_x_168:
[----:B------:R-:W-:Y:S01]  /*7870*/  FMUL.FTZ R55, R0, R17 ;  /* 0x0000001100377220 */ /* 0x000fe20000410000 */
[----:B------:R-:W-:-:S03]  /*7880*/  FMUL.FTZ R2, R17, 0.5 ;  /* 0x3f00000011027820 */ /* 0x000fc60000410000 */
[----:B------:R-:W-:-:S04]  /*7890*/  FFMA R0, -R55, R55, R0 ;  /* 0x0000003737007223 */ /* 0x000fc80000000100 */
[----:B------:R-:W-:-:S07]  /*78a0*/  FFMA R55, R0, R2, R55 ;  /* 0x0000000200377223 */ /* 0x000fce0000000037 */
.L_x_169:
[----:B------:R-:W-:Y:S05]  /*78b0*/  BSYNC.RECONVERGENT B0 ;  /* 0x0000000000007941 */ /* 0x000fea0003800200 */
.L_x_167:
        /* <DEDUP_REMOVED lines=12> */
.L_x_171:
[----:B------:R-:W-:Y:S05]  /*7980*/  BSYNC.RECONVERGENT B6 ;  /* 0x0000000000067941 */ /* 0x000fea0003800200 */
.L_x_170:
[----:B------:R-:W2:Y:S01]  /*7990*/  LDG.E R17, desc[UR8][R28.64] ;  /* 0x000000081c117981 */ /* 0x000ea2000c1e1900 */
[----:B------:R-:W-:Y:S02]  /*79a0*/  MOV R23, R6 ;  /* 0x0000000600177202 */ /* 0x000fe40000000f00 */
[----:B--2---:R-:W-:-:S13]  /*79b0*/  FSETP.GEU.AND P0, PT, R0, |R17|, PT ;  /* 0x400000110000720b */ /* 0x004fda0003f0e000 */
[----:B------:R-:W-:-:S05]  /*79c0*/  @!P0 FMUL R17, R15, R0 ;  /* 0x000000000f118220 */ /* 0x000fca0000400000 */
[----:B------:R1:W-:Y:S02]  /*79d0*/  @!P0 STG.E desc[UR8][R28.64], R17 ;  /* 0x000000111c008986 */ /* 0x0003e4000c101908 */
.L_x_152:
[----:B------:R-:W-:Y:S05]  /*79e0*/  BSYNC.RECONVERGENT B2 ;  /* 0x0000000000027941 */ /* 0x000fea0003800200 */
.L_x_151:
[----:B------:R-:W-:-:S05]  /*79f0*/  IMAD.IADD R0, R5, 0x1, -R12 ;  /* 0x0000000105007824 */ /* 0x000fca00078e0a0c */
[----:B------:R-:W-:-:S13]  /*7a00*/  ISETP.GT.U32.AND P0, PT, R0, -0x4, PT ;  /* 0xfffffffc0000780c */ /* 0x000fda0003f04070 */
[----:B------:R-:W-:Y:S05]  /*7a10*/  @P0 BRA `(.L_x_150) ;  /* 0x0000000c00000947 */ /* 0x000fea0003800000 */
[-C--:B------:R-:W-:Y:S01]  /*7a20*/  IMAD R0, R40, R23.reuse, R40 ;  /* 0x0000001728007224 */ /* 0x080fe200078e0228 */
[C---:B------:R-:W-:Y:S01]  /*7a30*/  IADD3 R2, PT, PT, R23.reuse, 0x2, RZ ;  /* 0x0000000217027810 */ /* 0x040fe20007ffe0ff */
[----:B------:R-:W-:Y:S01]  /*7a40*/  VIADD R14, R23, 0x3 ;  /* 0x00000003170e7836 */ /* 0x000fe20000000000 */
[----:B------:R-:W-:Y:S01]  /*7a50*/  IADD3 R19, PT, PT, R36, -0x3, -R23 ;  /* 0xfffffffd24137810 */ /* 0x000fe20007ffe817 */
[--C-:B------:R-:W-:Y:S01]  /*7a60*/  IMAD R18, R40, R23, R21.reuse ;  /* 0x0000001728127224 */ /* 0x100fe200078e0215 */
[----:B------:R-:W-:Y:S01]  /*7a70*/  IADD3 R0, PT, PT, R0, R21, RZ ;  /* 0x0000001500007210 */ /* 0x000fe20007ffe0ff */
[C-C-:B------:R-:W-:Y:S02]  /*7a80*/  IMAD R2, R40.reuse, R2, R21.reuse ;  /* 0x0000000228027224 */ /* 0x140fe400078e0215 */
[----:B------:R-:W-:Y:S02]  /*7a90*/  IMAD R16, R40, R14, R21 ;  /* 0x0000000e28107224 */ /* 0x000fe400078e0215 */
[----:B------:R-:W-:-:S02]  /*7aa0*/  IMAD R14, R43, R18, R22 ;  /* 0x000000122b0e7224 */ /* 0x000fc400078e0216 */
[----:B01----:R-:W-:Y:S02]  /*7ab0*/  IMAD.IADD R17, R23, 0x1, -R12 ;  /* 0x0000000117117824 */ /* 0x003fe400078e0a0c */
[C-C-:B------:R-:W-:Y:S02]  /*7ac0*/  IMAD R20, R43.reuse, R0, R22.reuse ;  /* 0x000000002b147224 */ /* 0x140fe400078e0216 */
[C-C-:B------:R-:W-:Y:S02]  /*7ad0*/  IMAD R18, R43.reuse, R2, R22.reuse ;  /* 0x000000022b127224 */ /* 0x140fe400078e0216 */
[----:B------:R-:W-:-:S07]  /*7ae0*/  IMAD R16, R43, R16, R22 ;  /* 0x000000102b107224 */ /* 0x000fce00078e0216 */
.L_x_200:
[----:B0-----:R-:W0:Y:S02]  /*7af0*/  LDCU.64 UR10, c[0x0][0x388] ;  /* 0x00007100ff0a77ac */ /* 0x001e240008000a00 */
[----:B0-----:R-:W-:-:S04]  /*7b00*/  IADD3 R24, P0, PT, R14, UR10, RZ ;  /* 0x0000000a0e187c10 */ /* 0x001fc8000ff1e0ff */
[----:B------:R-:W-:-:S05]  /*7b10*/  LEA.HI.X.SX32 R25, R14, UR11, 0x1, P0 ;  /* 0x0000000b0e197c11 */ /* 0x000fca00080f0eff */
[----:B--2---:R-:W2:Y:S01]  /*7b20*/  LDG.E.U8 R24, desc[UR8][R24.64] ;  /* 0x0000000818187981 */ /* 0x004ea2000c1e1100 */
[----:B------:R-:W-:Y:S01]  /*7b30*/  BSSY.RECONVERGENT B2, `(.L_x_172) ;  /* 0x0000026000027945 */ /* 0x000fe20003800200 */
[----:B--2---:R-:W-:-:S13]  /*7b40*/  ISETP.NE.AND P0, PT, R24, RZ, PT ;  /* 0x000000ff1800720c */ /* 0x004fda0003f05270 */
[----:B-1-3--:R-:W-:Y:S05]  /*7b50*/  @!P0 BRA `(.L_x_173) ;  /* 0x00000000008c8947 */ /* 0x00afea0003800000 */
[----:B------:R-:W-:Y:S01]  /*7b60*/  IADD3 R0, PT, PT, R19, 0x3, RZ ;  /* 0x0000000313007810 */ /* 0x000fe20007ffe0ff */
        /* <DEDUP_REMOVED lines=12> */
.L_x_175:
[----:B------:R-:W-:Y:S01]  /*7c30*/  FMUL.FTZ R55, R0, R23 ;  /* 0x0000001700377220 */ /* 0x000fe20000410000 */
[----:B------:R-:W-:-:S03]  /*7c40*/  FMUL.FTZ R2, R23, 0.5 ;  /* 0x3f00000017027820 */ /* 0x000fc60000410000 */
[----:B------:R-:W-:-:S04]  /*7c50*/  FFMA R0, -R55, R55, R0 ;  /* 0x0000003737007223 */ /* 0x000fc80000000100 */
[----:B------:R-:W-:-:S07]  /*7c60*/  FFMA R55, R0, R2, R55 ;  /* 0x0000000200377223 */ /* 0x000fce0000000037 */
.L_x_176:
[----:B------:R-:W-:Y:S05]  /*7c70*/  BSYNC.RECONVERGENT B0 ;  /* 0x0000000000007941 */ /* 0x000fea0003800200 */
.L_x_174:
        /* <DEDUP_REMOVED lines=12> */
.L_x_178:
[----:B------:R-:W-:Y:S05]  /*7d40*/  BSYNC.RECONVERGENT B6 ;  /* 0x0000000000067941 */ /* 0x000fea0003800200 */
.L_x_177:
[----:B------:R-:W2:Y:S02]  /*7d50*/  LDG.E R23, desc[UR8][R28.64] ;  /* 0x000000081c177981 */ /* 0x000ea4000c1e1900 */
[----:B--2---:R-:W-:-:S13]  /*7d60*/  FSETP.GEU.AND P0, PT, R0, |R23|, PT ;  /* 0x400000170000720b */ /* 0x004fda0003f0e000 */
[----:B------:R-:W-:-:S05]  /*7d70*/  @!P0 FMUL R23, R15, R0 ;  /* 0x000000000f178220 */ /* 0x000fca0000400000 */
[----:B------:R0:W-:Y:S02]  /*7d80*/  @!P0 STG.E desc[UR8][R28.64], R23 ;  /* 0x000000171c008986 */ /* 0x0001e4000c101908 */
.L_x_173:
[----:B------:R-:W-:Y:S05]  /*7d90*/  BSYNC.RECONVERGENT B2 ;  /* 0x0000000000027941 */ /* 0x000fea0003800200 */
.L_x_172:
[----:B------:R-:W1:Y:S02]  /*7da0*/  LDCU.64 UR10, c[0x0][0x388] ;  /* 0x00007100ff0a77ac */ /* 0x000e640008000a00 */
[----:B-1----:R-:W-:-:S04]  /*7db0*/  IADD3 R24, P0, PT, R20, UR10, RZ ;  /* 0x0000000a14187c10 */ /* 0x002fc8000ff1e0ff */
[----:B------:R-:W-:-:S05]  /*7dc0*/  LEA.HI.X.SX32 R25, R20, UR11, 0x1, P0 ;  /* 0x0000000b14197c11 */ /* 0x000fca00080f0eff */
[----:B------:R-:W2:Y:S01]  /*7dd0*/  LDG.E.U8 R24, desc[UR8][R24.64] ;  /* 0x0000000818187981 */ /* 0x000ea2000c1e1100 */
[----:B------:R-:W-:Y:S01]  /*7de0*/  BSSY.RECONVERGENT B2, `(.L_x_179) ;  /* 0x0000026000027945 */ /* 0x000fe20003800200 */
[----:B--2---:R-:W-:-:S13]  /*7df0*/  ISETP.NE.AND P0, PT, R24, RZ, PT ;  /* 0x000000ff1800720c */ /* 0x004fda0003f05270 */
[----:B------:R-:W-:Y:S05]  /*7e00*/  @!P0 BRA `(.L_x_180) ;  /* 0x00000000008c8947 */ /* 0x000fea0003800000 */
[----:B------:R-:W-:Y:S01]  /*7e10*/  IADD3 R0, PT, PT, R19, 0x2, RZ ;  /* 0x0000000213007810 */ /* 0x000fe20007ffe0ff */
[----:B------:R-:W-:Y:S03]  /*7e20*/  BSSY.RECONVERGENT B0, `(.L_x_181) ;  /* 0x0000010000007945 */ /* 0x000fe60003800200 */
[----:B0-----:R-:W-:-:S04]  /*7e30*/  IABS R23, R0 ;  /* 0x0000000000177213 */ /* 0x001fc80000000000 */
        /* <DEDUP_REMOVED lines=10> */
.L_x_182:
[----:B------:R-:W-:Y:S01]  /*7ee0*/  FMUL.FTZ R55, R0, R23 ;  /* 0x0000001700377220 */ /* 0x000fe20000410000 */
[----:B------:R-:W-:-:S03]  /*7ef0*/  FMUL.FTZ R2, R23, 0.5 ;  /* 0x3f00000017027820 */ /* 0x000fc60000410000 */
[----:B------:R-:W-:-:S04]  /*7f00*/  FFMA R0, -R55, R55, R0 ;  /* 0x0000003737007223 */ /* 0x000fc80000000100 */
[----:B------:R-:W-:-:S07]  /*7f10*/  FFMA R55, R0, R2, R55 ;  /* 0x0000000200377223 */ /* 0x000fce0000000037 */
.L_x_183:
[----:B------:R-:W-:Y:S05]  /*7f20*/  BSYNC.RECONVERGENT B0 ;  /* 0x0000000000007941 */ /* 0x000fea0003800200 */
.L_x_181:
        /* <DEDUP_REMOVED lines=12> */
.L_x_185:
[----:B------:R-:W-:Y:S05]  /*7ff0*/  BSYNC.RECONVERGENT B6 ;  /* 0x0000000000067941 */ /* 0x000fea0003800200 */
.L_x_184:
[----:B------:R-:W2:Y:S02]  /*8000*/  LDG.E R23, desc[UR8][R28.64] ;  /* 0x000000081c177981 */ /* 0x000ea4000c1e1900 */
[----:B--2---:R-:W-:-:S13]  /*8010*/  FSETP.GEU.AND P0, PT, R0, |R23|, PT ;  /* 0x400000170000720b */ /* 0x004fda0003f0e000 */
[----:B------:R-:W-:-:S05]  /*8020*/  @!P0 FMUL R23, R15, R0 ;  /* 0x000000000f178220 */ /* 0x000fca0000400000 */
[----:B------:R1:W-:Y:S02]  /*8030*/  @!P0 STG.E desc[UR8][R28.64], R23 ;  /* 0x000000171c008986 */ /* 0x0003e4000c101908 */
.L_x_180:
[----:B------:R-:W-:Y:S05]  /*8040*/  BSYNC.RECONVERGENT B2 ;  /* 0x0000000000027941 */ /* 0x000fea0003800200 */
.L_x_179:
[----:B------:R-:W2:Y:S02]  /*8050*/  LDCU.64 UR10, c[0x0][0x388] ;  /* 0x00007100ff0a77ac */ /* 0x000ea40008000a00 */
[----:B--2---:R-:W-:-:S04]  /*8060*/  IADD3 R24, P0, PT, R18, UR10, RZ ;  /* 0x0000000a12187c10 */ /* 0x004fc8000ff1e0ff */
[----:B------:R-:W-:-:S05]  /*8070*/  LEA.HI.X.SX32 R25, R18, UR11, 0x1, P0 ;  /* 0x0000000b12197c11 */ /* 0x000fca00080f0eff */
[----:B------:R-:W2:Y:S01]  /*8080*/  LDG.E.U8 R24, desc[UR8][R24.64] ;  /* 0x0000000818187981 */ /* 0x000ea2000c1e1100 */
[----:B------:R-:W-:Y:S01]  /*8090*/  BSSY.RECONVERGENT B2, `(.L_x_186) ;  /* 0x0000026000027945 */ /* 0x000fe20003800200 */
[----:B--2---:R-:W-:-:S13]  /*80a0*/  ISETP.NE.AND P0, PT, R24, RZ, PT ;  /* 0x000000ff1800720c */ /* 0x004fda0003f05270 */
[----:B------:R-:W-:Y:S05]  /*80b0*/  @!P0 BRA `(.L_x_187) ;  /* 0x00000000008c8947 */ /* 0x000fea0003800000 */
[----:B------:R-:W-:Y:S01]  /*80c0*/  IADD3 R0, PT, PT, R19, 0x1, RZ ;  /* 0x0000000113007810 */ /* 0x000fe20007ffe0ff */
[----:B------:R-:W-:Y:S03]  /*80d0*/  BSSY.RECONVERGENT B0, `(.L_x_188) ;  /* 0x0000010000007945 */ /* 0x000fe60003800200 */
[----:B01----:R-:W-:-:S04]  /*80e0*/  IABS R23, R0 ;  /* 0x0000000000177213 */ /* 0x003fc80000000000 */
        /* <DEDUP_REMOVED lines=10> */
.L_x_189:
[----:B------:R-:W-:Y:S01]  /*8190*/  FMUL.FTZ R55, R0, R23 ;  /* 0x0000001700377220 */ /* 0x000fe20000410000 */
[----:B------:R-:W-:-:S03]  /*81a0*/  FMUL.FTZ R2, R23, 0.5 ;  /* 0x3f00000017027820 */ /* 0x000fc60000410000 */
[----:B------:R-:W-:-:S04]  /*81b0*/  FFMA R0, -R55, R55, R0 ;  /* 0x0000003737007223 */ /* 0x000fc80000000100 */
[----:B------:R-:W-:-:S07]  /*81c0*/  FFMA R55, R0, R2, R55 ;  /* 0x0000000200377223 */ /* 0x000fce0000000037 */
.L_x_190:
[----:B------:R-:W-:Y:S05]  /*81d0*/  BSYNC.RECONVERGENT B0 ;  /* 0x0000000000007941 */ /* 0x000fea0003800200 */
.L_x_188:
        /* <DEDUP_REMOVED lines=12> */
.L_x_192:
[----:B------:R-:W-:Y:S05]  /*82a0*/  BSYNC.RECONVERGENT B6 ;  /* 0x0000000000067941 */ /* 0x000fea0003800200 */
.L_x_191:
[----:B------:R-:W2:Y:S02]  /*82b0*/  LDG.E R23, desc[UR8][R28.64] ;  /* 0x000000081c177981 */ /* 0x000ea4000c1e1900 */
[----:B--2---:R-:W-:-:S13]  /*82c0*/  FSETP.GEU.AND P0, PT, R0, |R23|, PT ;  /* 0x400000170000720b */ /* 0x004fda0003f0e000 */
[----:B------:R-:W-:-:S05]  /*82d0*/  @!P0 FMUL R23, R15, R0 ;  /* 0x000000000f178220 */ /* 0x000fca0000400000 */
[----:B------:R2:W-:Y:S02]  /*82e0*/  @!P0 STG.E desc[UR8][R28.64], R23 ;  /* 0x000000171c008986 */ /* 0x0005e4000c101908 */
.L_x_187:
[----:B------:R-:W-:Y:S05]  /*82f0*/  BSYNC.RECONVERGENT B2 ;  /* 0x0000000000027941 */ /* 0x000fea0003800200 */
.L_x_186:
        /* <DEDUP_REMOVED lines=19> */
.L_x_196:
[----:B------:R-:W-:Y:S01]  /*8430*/  FMUL.FTZ R55, R0, R23 ;  /* 0x0000001700377220 */ /* 0x000fe20000410000 */
[----:B------:R-:W-:-:S03]  /*8440*/  FMUL.FTZ R2, R23, 0.5 ;  /* 0x3f00000017027820 */ /* 0x000fc60000410000 */
[----:B------:R-:W-:-:S04]  /*8450*/  FFMA R0, -R55, R55, R0 ;  /* 0x0000003737007223 */ /* 0x000fc80000000100 */
[----:B------:R-:W-:-:S07]  /*8460*/  FFMA R55, R0, R2, R55 ;  /* 0x0000000200377223 */ /* 0x000fce0000000037 */
.L_x_197:
[----:B------:R-:W-:Y:S05]  /*8470*/  BSYNC.RECONVERGENT B0 ;  /* 0x0000000000007941 */ /* 0x000fea0003800200 */
.L_x_195:
        /* <DEDUP_REMOVED lines=12> */
.L_x_199:
[----:B------:R-:W-:Y:S05]  /*8540*/  BSYNC.RECONVERGENT B6 ;  /* 0x0000000000067941 */ /* 0x000fea0003800200 */
.L_x_198:
[----:B------:R-:W2:Y:S02]  /*8550*/  LDG.E R23, desc[UR8][R28.64] ;  /* 0x000000081c177981 */ /* 0x000ea4000c1e1900 */
[----:B--2---:R-:W-:-:S13]  /*8560*/  FSETP.GEU.AND P0, PT, R0, |R23|, PT ;  /* 0x400000170000720b */ /* 0x004fda0003f0e000 */
[----:B------:R-:W-:-:S05]  /*8570*/  @!P0 FMUL R23, R15, R0 ;  /* 0x000000000f178220 */ /* 0x000fca0000400000 */
[----:B------:R3:W-:Y:S02]  /*8580*/  @!P0 STG.E desc[UR8][R28.64], R23 ;  /* 0x000000171c008986 */ /* 0x0007e4000c101908 */
.L_x_194:
[----:B------:R-:W-:Y:S05]  /*8590*/  BSYNC.RECONVERGENT B2 ;  /* 0x0000000000027941 */ /* 0x000fea0003800200 */
.L_x_193:
[----:B------:R-:W-:Y:S01]  /*85a0*/  VIADD R17, R17, 0x4 ;  /* 0x0000000411117836 */ /* 0x000fe20000000000 */
[----:B------:R-:W-:Y:S01]  /*85b0*/  IADD3 R19, PT, PT, R19, -0x4, RZ ;  /* 0xfffffffc13137810 */ /* 0x000fe20007ffe0ff */
[C---:B------:R-:W-:Y:S01]  /*85c0*/  IMAD R20, R39.reuse, 0x4, R20 ;  /* 0x0000000427147824 */ /* 0x040fe200078e0214 */
[C---:B------:R-:W-:Y:S01]  /*85d0*/  LEA R18, R39.reuse, R18, 0x2 ;  /* 0x0000001227127211 */ /* 0x040fe200078e10ff */
[----:B------:R-:W-:Y:S01]  /*85e0*/  IMAD R16, R39, 0x4, R16 ;  /* 0x0000000427107824 */ /* 0x000fe200078e0210 */
[----:B------:R-:W-:Y:S02]  /*85f0*/  ISETP.NE.AND P0, PT, R17, RZ, PT ;  /* 0x000000ff1100720c */ /* 0x000fe40003f05270 */
[----:B------:R-:W-:-:S11]  /*8600*/  LEA R14, R39, R14, 0x2 ;  /* 0x0000000e270e7211 */ /* 0x000fd600078e10ff */
[----:B------:R-:W-:Y:S05]  /*8610*/  @P0 BRA `(.L_x_200) ;  /* 0xfffffff400340947 */ /* 0x000fea000383ffff */
.L_x_150:
[----:B------:R-:W-:Y:S05]  /*8620*/  BSYNC.RECONVERGENT B3 ;  /* 0x0000000000037941 */ /* 0x000fea0003800200 */
.L_x_149:
[----:B------:R-:W-:-:S05]  /*8630*/  VIADD R21, R21, 0x1 ;  /* 0x0000000115157836 */ /* 0x000fca0000000000 */
[----:B------:R-:W-:-:S13]  /*8640*/  ISETP.NE.AND P0, PT, R21, R11, PT ;  /* 0x0000000b1500720c */ /* 0x000fda0003f05270 */
[----:B------:R-:W-:Y:S05]  /*8650*/  @P0 BRA `(.L_x_201) ;  /* 0xffffffe800780947 */ /* 0x000fea000383ffff */
.L_x_148:
[----:B------:R-:W-:Y:S05]  /*8660*/  BSYNC.RECONVERGENT B4 ;  /* 0x0000000000047941 */ /* 0x000fea0003800200 */
.L_x_147:
[----:B------:R-:W-:-:S04]  /*8670*/  IADD3 R22, PT, PT, R22, 0x1, RZ ;  /* 0x0000000116167810 */ /* 0x000fc80007ffe0ff */
[----:B------:R-:W-:-:S13]  /*8680*/  ISETP.NE.AND P0, PT, R22, R13, PT ;  /* 0x0000000d1600720c */ /* 0x000fda0003f05270 */
[----:B------:R-:W-:Y:S05]  /*8690*/  @P0 BRA `(.L_x_202) ;  /* 0xffffffe800580947 */ /* 0x000fea000383ffff */
.L_x_146:
[----:B------:R-:W-:Y:S05]  /*86a0*/  BSYNC.RECONVERGENT B5 ;  /* 0x0000000000057941 */ /* 0x000fea0003800200 */
.L_x_102:
[----:B------:R-:W4:Y:S02]  /*86b0*/  LDC.64 R2, c[0x0][0x3c0] ;  /* 0x0000f000ff027b82 */ /* 0x000f240000000a00 */
[----:B----4-:R-:W4:Y:S02]  /*86c0*/  LDG.E R2, desc[UR8][R2.64] ;  /* 0x0000000802027981 */ /* 0x010f24000c1e1900 */
[----:B----4-:R-:W-:-:S13]  /*86d0*/  ISETP.NE.AND P0, PT, R2, 0x3, PT ;  /* 0x000000030200780c */ /* 0x010fda0003f05270 */
[----:B------:R-:W-:Y:S05]  /*86e0*/  @P0 BRA `(.L_x_203) ;  /* 0x0000003c00900947 */ /* 0x000fea0003800000 */
[----:B------:R-:W-:Y:S01]  /*86f0*/  LEA.HI R0, R43, R43, RZ, 0x1 ;  /* 0x0000002b2b007211 */ /* 0x000fe200078f08ff */
[----:B------:R-:W-:Y:S01]  /*8700*/  BSSY.RECONVERGENT B0, `(.L_x_204) ;  /* 0x0000019000007945 */ /* 0x000fe20003800200 */
[----:B------:R-:W-:Y:S02]  /*8710*/  I2FP.F32.S32 R4, R36 ;  /* 0x0000002400047245 */ /* 0x000fe40000201400 */
[----:B------:R-:W-:Y:S02]  /*8720*/  SHF.R.S32.HI R2, RZ, 0x1, R0 ;  /* 0x00000001ff027819 */ /* 0x000fe40000011400 */
[----:B------:R-:W-:Y:S01]  /*8730*/  I2FP.F32.S32 R0, R34 ;  /* 0x0000002200007245 */ /* 0x000fe20000201400 */
[----:B------:R-:W-:Y:S01]  /*8740*/  FMUL R4, R53, R4 ;  /* 0x0000000435047220 */ /* 0x000fe20000400000 */
[----:B------:R-:W-:Y:S02]  /*8750*/  I2FP.F32.S32 R3, R2 ;  /* 0x0000000200037245 */ /* 0x000fe40000201400 */
[----:B------:R-:W-:-:S03]  /*8760*/  I2FP.F32.S32 R5, R35 ;  /* 0x0000002300057245 */ /* 0x000fc60000201400 */
[----:B------:R-:W-:Y:S02]  /*8770*/  FADD R0, R0, -R3 ;  /* 0x8000000300007221 */ /* 0x000fe40000000000 */
[C---:B-----5:R-:W-:Y:S02]  /*8780*/  FFMA R5, R53.reuse, R5, R46 ;  /* 0x0000000535057223 */ /* 0x060fe4000000002e */
[----:B------:R-:W-:-:S04]  /*8790*/  FMUL R6, R53, -R0 ;  /* 0x8000000035067220 */ /* 0x000fc80000400000 */
[----:B------:R-:W-:-:S04]  /*87a0*/  FMUL R3, R6, R6 ;  /* 0x0000000606037220 */ /* 0x000fc80000400000 */
[----:B------:R-:W-:-:S04]  /*87b0*/  FFMA R0, R4, R4, R3 ;  /* 0x0000000404007223 */ /* 0x000fc80000000003 */
[----:B------:R-:W-:Y:S01]  /*87c0*/  VIADD R2, R0, 0xf3000000 ;  /* 0xf300000000027836 */ /* 0x000fe20000000000 */
[----:B------:R4:W0:Y:S04]  /*87d0*/  MUFU.RSQ R3, R0 ;  /* 0x0000000000037308 */ /* 0x0008280000001400 */
[----:B------:R-:W-:-:S13]  /*87e0*/  ISETP.GT.U32.AND P0, PT, R2, 0x727fffff, PT ;  /* 0x727fffff0200780c */ /* 0x000fda0003f04070 */
[----:B0---4-:R-:W-:Y:S05]  /*87f0*/  @!P0 BRA `(.L_x_205) ;  /* 0x0000000000148947 */ /* 0x011fea0003800000 */
[----:B------:R-:W-:Y:S02]  /*8800*/  MOV R2, R0 ;  /* 0x0000000000027202 */ /* 0x000fe40000000f00 */
[----:B------:R-:W-:-:S07]  /*8810*/  MOV R0, 0x8830 ;  /* 0x0000883000007802 */ /* 0x000fce0000000f00 */
[----:B-123--:R-:W-:Y:S05]  /*8820*/  CALL.REL.NOINC `($__internal_2_$__cuda_sm20_sqrt_rn_f32_slowpath) ;  /* 0x0000008400387944 */ /* 0x00efea0003c00000 */
[----:B------:R-:W-:Y:S01]  /*8830*/  IMAD.MOV.U32 R7, RZ, RZ, R55 ;  /* 0x000000ffff077224 */ /* 0x000fe200078e0037 */
[----:B------:R-:W-:Y:S06]  /*8840*/  BRA `(.L_x_206) ;  /* 0x0000000000107947 */ /* 0x000fec0003800000 */
.L_x_205:
[----:B------:R-:W-:Y:S01]  /*8850*/  FMUL.FTZ R7, R0, R3 ;  /* 0x0000000300077220 */ /* 0x000fe20000410000 */
[----:B------:R-:W-:-:S03]  /*8860*/  FMUL.FTZ R2, R3, 0.5 ;  /* 0x3f00000003027820 */ /* 0x000fc60000410000 */
[----:B------:R-:W-:-:S04]  /*8870*/  FFMA R0, -R7, R7, R0 ;  /* 0x0000000707007223 */ /* 0x000fc80000000100 */
[----:B------:R-:W-:-:S07]  /*8880*/  FFMA R7, R0, R2, R7 ;  /* 0x0000000200077223 */ /* 0x000fce0000000007 */
.L_x_206:
[----:B------:R-:W-:Y:S05]  /*8890*/  BSYNC.RECONVERGENT B0 ;  /* 0x0000000000007941 */ /* 0x000fea0003800200 */
.L_x_204:
        /* <DEDUP_REMOVED lines=11> */
.L_x_208:
[----:B------:R-:W-:Y:S01]  /*8950*/  FMUL.FTZ R10, R2, R3 ;  /* 0x00000003020a7220 */ /* 0x000fe20000410000 */
[----:B------:R-:W-:-:S03]  /*8960*/  FMUL.FTZ R0, R3, 0.5 ;  /* 0x3f00000003007820 */ /* 0x000fc60000410000 */
[----:B------:R-:W-:-:S04]  /*8970*/  FFMA R3, -R10, R10, R2 ;  /* 0x0000000a0a037223 */ /* 0x000fc80000000102 */
[----:B------:R-:W-:-:S07]  /*8980*/  FFMA R10, R3, R0, R10 ;  /* 0x00000000030a7223 */ /* 0x000fce000000000a */
.L_x_209:
[----:B------:R-:W-:Y:S05]  /*8990*/  BSYNC.RECONVERGENT B0 ;  /* 0x0000000000007941 */ /* 0x000fea0003800200 */
.L_x_207:
        /* <DEDUP_REMOVED lines=13> */
.L_x_211:
[----:B------:R-:W-:Y:S05]  /*8a70*/  BSYNC.RECONVERGENT B2 ;  /* 0x0000000000027941 */ /* 0x000fea0003800200 */
.L_x_210:
        /* <DEDUP_REMOVED lines=42> */
.L_x_215:
[----:B------:R-:W-:Y:S05]  /*8d20*/  BSYNC.RECONVERGENT B3 ;  /* 0x0000000000037941 */ /* 0x000fea0003800200 */
.L_x_214:
        /* <DEDUP_REMOVED lines=9> */
[----:B------:R-:W-:Y:S01]  /*8dc0*/  FSEL R3, R12, RZ, P1 ;  /* 0x000000ff0c037208 */ /* 0x000fe20000800000 */
[----:B------:R-:W-:-:S03]  /*8dd0*/  HFMA2 R12, -RZ, RZ, 1.3251953125, -55.71875 ;  /* 0x3d4dd2f7ff0c7431 */ /* 0x000fc600000001ff */
        /* <DEDUP_REMOVED lines=15> */
.L_x_213:
        /* <DEDUP_REMOVED lines=13> */
.L_x_218:
[----:B------:R-:W-:Y:S05]  /*8fa0*/  BSYNC.RECONVERGENT B3 ;  /* 0x0000000000037941 */ /* 0x000fea0003800200 */
.L_x_217:
[----:B------:R-:W-:Y:S01]  /*8fb0*/  HFMA2 R3, -RZ, RZ, 1.75, 0 ;  /* 0x3f000000ff037431 */ /* 0x000fe200000001ff */
[C---:B------:R-:W-:Y:S02]  /*8fc0*/  FSETP.NEU.AND P1, PT, |R0|.reuse, 1, PT ;  /* 0x3f8000000000780b */ /* 0x040fe40003f2d200 */
[C---:B------:R-:W-:Y:S02]  /*8fd0*/  FSETP.GT.AND P0, PT, |R0|.reuse, 0.56000000238418579102, PT ;  /* 0x3f0f5c290000780b */ /* 0x040fe40003f04200 */
[----:B------:R-:W-:-:S04]  /*8fe0*/  FFMA R2, |R0|, -R3, 0.5 ;  /* 0x3f00000000027423 */ /* 0x000fc80000000a03 */
[----:B------:R-:W0:Y:S02]  /*8ff0*/  MUFU.RSQ R3, R2 ;  /* 0x0000000200037308 */ /* 0x000e240000001400 */
[----:B0-----:R-:W-:Y:S01]  /*9000*/  FMUL R7, R2, R3 ;  /* 0x0000000302077220 */ /* 0x001fe20000400000 */
[----:B------:R-:W-:-:S04]  /*9010*/  FMUL R12, R3, -0.5 ;  /* 0xbf000000030c7820 */ /* 0x000fc80000400000 */
[----:B------:R-:W-:-:S04]  /*9020*/  FFMA R12, R7, R12, 0.5 ;  /* 0x3f000000070c7423 */ /* 0x000fc8000000000c */
[----:B------:R-:W-:-:S05]  /*9030*/  FFMA R12, R7, R12, R7 ;  /* 0x0000000c070c7223 */ /* 0x000fca0000000007 */
[----:B------:R-:W-:Y:S01]  /*9040*/  FSEL R3, R12, RZ, P1 ;  /* 0x000000ff0c037208 */ /* 0x000fe20000800000 */
[----:B------:R-:W-:-:S03]  /*9050*/  IMAD.MOV.U32 R12, RZ, RZ, 0x3d4dd2f7 ;  /* 0x3d4dd2f7ff0c7424 */ /* 0x000fc600078e00ff */
        /* <DEDUP_REMOVED lines=15> */
.L_x_216:
[----:B------:R-:W-:Y:S05]  /*9150*/  BSYNC.RECONVERGENT B2 ;  /* 0x0000000000027941 */ /* 0x000fea0003800200 */
.L_x_212:
[----:B-1----:R-:W0:Y:S02]  /*9160*/  LDC.64 R16, c[0x0][0x3b0] ;  /* 0x0000ec00ff107b82 */ /* 0x002e240000000a00 */
[----:B0-----:R-:W4:Y:S02]  /*9170*/  LDG.E R2, desc[UR8][R16.64] ;  /* 0x0000000810027981 */ /* 0x001f24000c1e1900 */
[----:B----4-:R-:W0:Y:S08]  /*9180*/  I2F.F64 R2, R2 ;  /* 0x0000000200027312 */ /* 0x010e300000201c00 */
        /* <DEDUP_REMOVED lines=12> */
[----:B--23--:R-:W-:Y:S05]  /*9250*/  CALL.REL.NOINC `($__internal_0_$__cuda_sm20_dblrcp_rn_slowpath_v3) ;  /* 0x00000070008c7944 */ /* 0x00cfea0003c00000 */
.L_x_219:
[----:B------:R-:W0:Y:S02]  /*9260*/  LDC.64 R12, c[0x0][0x3a8] ;  /* 0x0000ea00ff0c7b82 */ /* 0x000e240000000a00 */
[----:B0-----:R-:W2:Y:S01]  /*9270*/  LDG.E R12, desc[UR8][R12.64] ;  /* 0x000000080c0c7981 */ /* 0x001ea2000c1e1900 */
[----:B------:R-:W-:Y:S01]  /*9280*/  IMAD.MOV.U32 R14, RZ, RZ, 0x1 ;  /* 0x00000001ff0e7424 */ /* 0x000fe200078e00ff */
[----:B------:R-:W-:Y:S08]  /*9290*/  F2F.F32.F64 R9, R20 ;  /* 0x0000001400097310 */ /* 0x000ff00000301000 */
[----:B--23--:R-:W0:Y:S08]  /*92a0*/  I2F.F64 R18, R12 ;  /* 0x0000000c00127312 */ /* 0x00ce300000201c00 */
        /* <DEDUP_REMOVED lines=14> */
.L_x_220:
        /* <DEDUP_REMOVED lines=15> */
.L_x_222:
[----:B------:R-:W-:Y:S05]  /*9480*/  BSYNC.RECONVERGENT B2 ;  /* 0x0000000000027941 */ /* 0x000fea0003800200 */
.L_x_221:
        /* <DEDUP_REMOVED lines=15> */
.L_x_224:
[----:B------:R-:W-:Y:S05]  /*9580*/  BSYNC.RECONVERGENT B2 ;  /* 0x0000000000027941 */ /* 0x000fea0003800200 */
.L_x_223:
        /* <DEDUP_REMOVED lines=21> */
[----:B------:R-:W1:Y:S02]  /*96e0*/  LDC.64 R2, c[0x0][0x3a0] ;  /* 0x0000e800ff027b82 */ /* 0x000e640000000a00 */
[----:B-1----:R1:W5:Y:S01]  /*96f0*/  LDG.E R11, desc[UR8][R2.64] ;  /* 0x00000008020b7981 */ /* 0x002362000c1e1900 */
[C---:B------:R-:W-:Y:S01]  /*9700*/  FMUL R0, R8.reuse, 0.63661974668502807617 ;  /* 0x3f22f98308007820 */ /* 0x040fe20000400000 */
[----:B------:R-:W-:Y:S01]  /*9710*/  FSETP.GE.AND P4, PT, |R8|, 105615, PT ;  /* 0x47ce47800800780b */ /* 0x000fe20003f86200 */
[----:B------:R-:W-:Y:S04]  /*9720*/  BSSY.RECONVERGENT B0, `(.L_x_227) ;  /* 0x0000040000007945 */ /* 0x000fe80003800200 */
[----:B------:R-:W0:Y:S02]  /*9730*/  F2I.NTZ R0, R0 ;  /* 0x0000000000007305 */ /* 0x000e240000203100 */
[----:B0-----:R-:W-:Y:S01]  /*9740*/  I2FP.F32.S32 R7, R0 ;  /* 0x0000000000077245 */ /* 0x001fe20000201400 */
[----:B------:R-:W-:-:S04]  /*9750*/  IMAD.MOV.U32 R9, RZ, RZ, R0 ;  /* 0x000000ffff097224 */ /* 0x000fc800078e0000 */
[----:B------:R-:W-:-:S04]  /*9760*/  FFMA R12, R7, -1.5707962512969970703, R8 ;  /* 0xbfc90fda070c7823 */ /* 0x000fc80000000008 */
[----:B------:R-:W-:-:S04]  /*9770*/  FFMA R12, R7, -7.5497894158615963534e-08, R12 ;  /* 0xb3a22168070c7823 */ /* 0x000fc8000000000c */
[----:B------:R-:W-:-:S05]  /*9780*/  FFMA R7, R7, -5.3903029534742383927e-15, R12 ;  /* 0xa7c234c507077823 */ /* 0x000fca000000000c */
[----:B------:R-:W-:Y:S01]  /*9790*/  MOV R14, R7 ;  /* 0x00000007000e7202 */ /* 0x000fe20000000f00 */
[----:B-1----:R-:W-:Y:S06]  /*97a0*/  @!P4 BRA `(.L_x_228) ;  /* 0x0000000000dcc947 */ /* 0x002fec0003800000 */
        /* <DEDUP_REMOVED lines=11> */
.L_x_229:
        /* <DEDUP_REMOVED lines=44> */
.L_x_228:
[----:B------:R-:W-:Y:S05]  /*9b20*/  BSYNC.RECONVERGENT B0 ;  /* 0x0000000000007941 */ /* 0x000fea0003800200 */
.L_x_227:
        /* <DEDUP_REMOVED lines=38> */
.L_x_232:
        /* <DEDUP_REMOVED lines=44> */
.L_x_231:
[----:B------:R-:W-:Y:S05]  /*a050*/  BSYNC.RECONVERGENT B0 ;  /* 0x0000000000007941 */ /* 0x000fea0003800200 */
.L_x_230:
        /* <DEDUP_REMOVED lines=27> */
.L_x_234:
[----:B------:R-:W-:Y:S05]  /*a210*/  BSYNC.RECONVERGENT B3 ;  /* 0x0000000000037941 */ /* 0x000fea0003800200 */
.L_x_233:
        /* <DEDUP_REMOVED lines=11> */
.L_x_237:
        /* <DEDUP_REMOVED lines=42> */
.L_x_236:
[----:B------:R-:W-:Y:S05]  /*a570*/  BSYNC.RECONVERGENT B0 ;  /* 0x0000000000007941 */ /* 0x000fea0003800200 */
.L_x_235:
        /* <DEDUP_REMOVED lines=32> */
.L_x_238:
[----:B------:R-:W-:Y:S05]  /*a780*/  BSYNC.RECONVERGENT B3 ;  /* 0x0000000000037941 */ /* 0x000fea0003800200 */
.L_x_226:
[----:B------:R-:W-:Y:S05]  /*a790*/  BSYNC.RECONVERGENT B2 ;  /* 0x0000000000027941 */ /* 0x000fea0003800200 */
.L_x_225:
[C---:B------:R-:W-:Y:S01]  /*a7a0*/  FSETP.GEU.AND P1, PT, R0.reuse, RZ, PT ;  /* 0x000000ff0000720b */ /* 0x040fe20003f2e000 */
[----:B------:R-:W1:Y:S01]  /*a7b0*/  MUFU.RCP R3, R50 ;  /* 0x0000003200037308 */ /* 0x000e620000001000 */
[C---:B------:R-:W-:Y:S01]  /*a7c0*/  FSETP.GT.AND P0, PT, R0.reuse, 30, PT ;  /* 0x41f000000000780b */ /* 0x040fe20003f04000 */
[----:B------:R-:W-:Y:S01]  /*a7d0*/  BSSY.RECONVERGENT B2, `(.L_x_239) ;  /* 0x0000011000027945 */ /* 0x000fe20003800200 */
[----:B------:R-:W-:Y:S01]  /*a7e0*/  FSEL R9, R0, 30, P1 ;  /* 0x41f0000000097808 */ /* 0x000fe20000800000 */
[----:B------:R-:W-:-:S03]  /*a7f0*/  FMUL R0, R52, 0.5 ;  /* 0x3f00000034007820 */ /* 0x000fc60000400000 */
[----:B------:R-:W-:-:S05]  /*a800*/  FSEL R9, R9, 30, !P0 ;  /* 0x41f0000009097808 */ /* 0x000fca0004000000 */
[----:B0-----:R-:W-:-:S04]  /*a810*/  FADD R7, |R4|, |R9| ;  /* 0x4000000904077221 */ /* 0x001fc80000000200 */
[----:B------:R-:W-:Y:S01]  /*a820*/  FMUL R11, R0, R7 ;  /* 0x00000007000b7220 */ /* 0x000fe20000400000 */
[----:B-1----:R-:W-:-:S03]  /*a830*/  FFMA R2, -R50, R3, 1 ;  /* 0x3f80000032027423 */ /* 0x002fc60000000103 */
[----:B------:R-:W0:Y:S01]  /*a840*/  FCHK P0, R11, R50 ;  /* 0x000000320b007302 */ /* 0x000e220000000000 */
[----:B------:R-:W-:-:S04]  /*a850*/  FFMA R0, R3, R2, R3 ;  /* 0x0000000203007223 */ /* 0x000fc80000000003 */
[----:B------:R-:W-:-:S04]  /*a860*/  FFMA R3, R0, R11, RZ ;  /* 0x0000000b00037223 */ /* 0x000fc800000000ff */
[----:B------:R-:W-:-:S04]  /*a870*/  FFMA R2, -R50, R3, R11 ;  /* 0x0000000332027223 */ /* 0x000fc8000000010b */
[----:B------:R-:W-:Y:S01]  /*a880*/  FFMA R0, R0, R2, R3 ;  /* 0x0000000200007223 */ /* 0x000fe20000000003 */
[----:B0-----:R-:W-:Y:S06]  /*a890*/  @!P0 BRA `(.L_x_240) ;  /* 0x0000000000108947 */ /* 0x001fec0003800000 */
[----:B------:R-:W-:Y:S01]  /*a8a0*/  MOV R0, R11 ;  /* 0x0000000b00007202 */ /* 0x000fe20000000f00 */
[----:B------:R-:W-:Y:S01]  /*a8b0*/  IMAD.MOV.U32 R3, RZ, RZ, R50 ;  /* 0x000000ffff037224 */ /* 0x000fe200078e0032 */
[----:B------:R-:W-:-:S07]  /*a8c0*/  MOV R54, 0xa8e0 ;  /* 0x0000a8e000367802 */ /* 0x000fce0000000f00 */
[----:B------:R-:W-:Y:S05]  /*a8d0*/  CALL.REL.NOINC `($__internal_3_$__cuda_sm3x_div_rn_noftz_f32_slowpath) ;  /* 0x0000006400647944 */ /* 0x000fea0003c00000 */
.L_x_240:
[----:B------:R-:W-:Y:S05]  /*a8e0*/  BSYNC.RECONVERGENT B2 ;  /* 0x0000000000027941 */ /* 0x000fea0003800200 */
.L_x_239:
        /* <DEDUP_REMOVED lines=19> */
.L_x_243:
[----:B------:R-:W-:Y:S05]  /*aa20*/  BSYNC.RECONVERGENT B2 ;  /* 0x0000000000027941 */ /* 0x000fea0003800200 */
.L_x_242:
[----:B------:R-:W-:-:S13]  /*aa30*/  FSETP.GT.AND P0, PT, |R7|, R0, PT ;  /* 0x000000000700720b */ /* 0x000fda0003f04200 */
[----:B------:R-:W-:Y:S05]  /*aa40*/  @!P0 BRA `(.L_x_244) ;  /* 0x0000000000148947 */ /* 0x000fea0003800000 */
.L_x_241:
[----:B------:R-:W-:Y:S02]  /*aa50*/  HFMA2 R15, -RZ, RZ, 0, 2.384185791015625e-07 ;  /* 0x00000004ff0f7431 */ /* 0x000fe400000001ff */
[----:B------:R-:W-:-:S05]  /*aa60*/  IMAD.MOV.U32 R3, RZ, RZ, 0x44fa0000 ;  /* 0x44fa0000ff037424 */ /* 0x000fca00078e00ff */
[----:B------:R-:W-:Y:S04]  /*aa70*/  STG.E desc[UR8][R28.64], R3 ;  /* 0x000000031c007986 */ /* 0x000fe8000c101908 */
[----:B------:R-:W-:Y:S01]  /*aa80*/  STG.E.U8 desc[UR8][R30.64], R15 ;  /* 0x0000000f1e007986 */ /* 0x000fe2000c101108 */
[----:B------:R-:W-:Y:S05]  /*aa90*/  EXIT ;  /* 0x000000000000794d */ /* 0x000fea0003800000 */
.L_x_244:
        /* <DEDUP_REMOVED lines=35> */
.L_x_246:
[----:B------:R-:W-:Y:S05]  /*acd0*/  BSYNC.RECONVERGENT B2 ;  /* 0x0000000000027941 */ /* 0x000fea0003800200 */
.L_x_245:
        /* <DEDUP_REMOVED lines=11> */
[C---:B------:R-:W-:Y:S01]  /*ad90*/  VIADDMNMX R25, R36.reuse, -R37, RZ, !PT ;  /* 0x8000002524197246 */ /* 0x040fe200078001ff */
[----:B------:R-:W-:Y:S01]  /*ada0*/  VIADD R20, R36, 0xfffffffd ;  /* 0xfffffffd24147836 */ /* 0x000fe20000000000 */
[----:B------:R-:W-:Y:S02]  /*adb0*/  VIADDMNMX R26, R24, R35, R40, PT ;  /* 0x00000023181a7246 */ /* 0x000fe40003800128 */
[C---:B------:R-:W-:Y:S01]  /*adc0*/  IADD3 R21, PT, PT, R25.reuse, 0x2, RZ ;  /* 0x0000000219157810 */ /* 0x040fe20007ffe0ff */
[----:B------:R-:W-:Y:S01]  /*add0*/  VIADD R22, R25, 0x1 ;  /* 0x0000000119167836 */ /* 0x000fe20000000000 */
[-C--:B------:R-:W-:Y:S01]  /*ade0*/  IADD3 R0, PT, PT, R36, -R25.reuse, RZ ;  /* 0x8000001924007210 */ /* 0x080fe20007ffe0ff */
[----:B------:R-:W-:Y:S01]  /*adf0*/  IMAD R19, R40, R25, RZ ;  /* 0x0000001928137224 */ /* 0x000fe200078e02ff */
[C---:B------:R-:W-:Y:S01]  /*ae00*/  IADD3 R4, PT, PT, R36.reuse, -R21, RZ ;  /* 0x8000001524047210 */ /* 0x040fe20007ffe0ff */
[----:B------:R-:W-:Y:S01]  /*ae10*/  IMAD.IADD R2, R36, 0x1, -R22 ;  /* 0x0000000124027824 */ /* 0x000fe200078e0a16 */
[----:B------:R-:W-:-:S02]  /*ae20*/  VIADDMNMX R24, R24, R36, R41, PT ;  /* 0x0000002418187246 */ /* 0x000fc40003800129 */
[----:B------:R-:W-:Y:S02]  /*ae30*/  IABS R17, R0 ;  /* 0x0000000000117213 */ /* 0x000fe40000000000 */
[----:B0-----:R-:W-:Y:S01]  /*ae40*/  IABS R15, R2 ;  /* 0x00000002000f7213 */ /* 0x001fe20000000000 */
[----:B------:R-:W-:Y:S01]  /*ae50*/  IMAD.IADD R14, R24, 0x1, -R25 ;  /* 0x00000001180e7824 */ /* 0x000fe200078e0a19 */
[----:B------:R-:W-:Y:S01]  /*ae60*/  IABS R13, R4 ;  /* 0x00000004000d7213 */ /* 0x000fe20000000000 */
[----:B------:R-:W-:Y:S01]  /*ae70*/  IMAD.IADD R16, R25, 0x1, -R24 ;  /* 0x0000000119107824 */ /* 0x000fe200078e0a18 */
[----:B------:R-:W-:Y:S02]  /*ae80*/  I2FP.F32.S32 R17, R17 ;  /* 0x0000001100117245 */ /* 0x000fe40000201400 */
[----:B------:R-:W-:Y:S02]  /*ae90*/  I2FP.F32.S32 R15, R15 ;  /* 0x0000000f000f7245 */ /* 0x000fe40000201400 */
[----:B------:R-:W-:Y:S01]  /*aea0*/  I2FP.F32.S32 R13, R13 ;  /* 0x0000000d000d7245 */ /* 0x000fe20000201400 */
[----:B------:R-:W-:Y:S01]  /*aeb0*/  FMUL R17, R17, R17 ;  /* 0x0000001111117220 */ /* 0x000fe20000400000 */
[----:B------:R-:W-:Y:S01]  /*aec0*/  VIADDMNMX R23, R35, -R37, RZ, !PT ;  /* 0x8000002523177246 */ /* 0x000fe200078001ff */
[----:B------:R-:W-:Y:S01]  /*aed0*/  FMUL R15, R15, R15 ;  /* 0x0000000f0f0f7220 */ /* 0x000fe20000400000 */
[----:B------:R-:W-:Y:S01]  /*aee0*/  I2FP.F32.S32 R3, R37 ;  /* 0x0000002500037245 */ /* 0x000fe20000201400 */
[----:B------:R-:W-:Y:S01]  /*aef0*/  FMUL R13, R13, R13 ;  /* 0x0000000d0d0d7220 */ /* 0x000fe20000400000 */
[----:B------:R-:W-:-:S02]  /*af00*/  IADD3 R18, PT, PT, R25, 0x3, RZ ;  /* 0x0000000319127810 */ /* 0x000fc40007ffe0ff */
[----:B------:R-:W-:-:S07]  /*af10*/  LOP3.LUT R14, R14, 0x3, RZ, 0xc0, !PT ;  /* 0x000000030e0e7812 */ /* 0x000fce00078ec0ff */
.L_x_303:
[----:B------:R-:W-:Y:S01]  /*af20*/  ISETP.GE.AND P0, PT, R23, R26, PT ;  /* 0x0000001a1700720c */ /* 0x000fe20003f06270 */
[----:B------:R-:W-:-:S12]  /*af30*/  BSSY.RECONVERGENT B4, `(.L_x_248) ;  /* 0x000015b000047945 */ /* 0x000fd80003800200 */
[----:B012---:R-:W-:Y:S05]  /*af40*/  @P0 BRA `(.L_x_249) ;  /* 0x0000001400640947 */ /* 0x007fea0003800000 */
[----:B------:R-:W-:Y:S01]  /*af50*/  IADD3 R0, PT, PT, R34, -R27, RZ ;  /* 0x8000001b22007210 */ /* 0x000fe20007ffe0ff */
[----:B------:R-:W-:-:S03]  /*af60*/  IMAD.MOV.U32 R12, RZ, RZ, R23 ;  /* 0x000000ffff0c7224 */ /* 0x000fc600078e0017 */
[----:B------:R-:W-:-:S04]  /*af70*/  IABS R11, R0 ;  /* 0x00000000000b7213 */ /* 0x000fc80000000000 */
[----:B------:R-:W-:-:S05]  /*af80*/  I2FP.F32.S32 R11, R11 ;  /* 0x0000000b000b7245 */ /* 0x000fca0000201400 */
[----:B------:R-:W-:-:S07]  /*af90*/  FMUL R11, R11, R11 ;  /* 0x0000000b0b0b7220 */ /* 0x000fce0000400000 */
.L_x_302:
[----:B------:R-:W-:Y:S01]  /*afa0*/  ISETP.GE.AND P0, PT, R25, R24, PT ;  /* 0x000000181900720c */ /* 0x000fe20003f06270 */
[----:B------:R-:W-:-:S12]  /*afb0*/  BSSY.RECONVERGENT B3, `(.L_x_250) ;  /* 0x000014f000037945 */ /* 0x000fd80003800200 */
[----:B012---:R-:W-:Y:S05]  /*afc0*/  @P0 BRA `(.L_x_251) ;  /* 0x0000001400340947 */ /* 0x007fea0003800000 */
[----:B------:R-:W-:Y:S01]  /*afd0*/  ISETP.NE.AND P0, PT, R14, RZ, PT ;  /* 0x000000ff0e00720c */ /* 0x000fe20003f05270 */
[----:B------:R-:W-:Y:S01]  /*afe0*/  BSSY.RECONVERGENT B2, `(.L_x_252) ;  /* 0x0000089000027945 */ /* 0x000fe20003800200 */
[----:B------:R-:W-:Y:S01]  /*aff0*/  IADD3 R0, PT, PT, R35, -R12, RZ ;  /* 0x8000000c23007210 */ /* 0x000fe20007ffe0ff */
[----:B------:R-:W-:-:S03]  /*b000*/  IMAD.MOV.U32 R7, RZ, RZ, R25 ;  /* 0x000000ffff077224 */ /* 0x000fc600078e0019 */
[----:B------:R-:W-:-:S04]  /*b010*/  IABS R10, R0 ;  /* 0x00000000000a7213 */ /* 0x000fc80000000000 */
[----:B------:R-:W-:-:S05]  /*b020*/  I2FP.F32.S32 R10, R10 ;  /* 0x0000000a000a7245 */ /* 0x000fca0000201400 */
[----:B------:R-:W-:Y:S01]  /*b030*/  FFMA R10, R10, R10, R11 ;  /* 0x0000000a0a0a7223 */ /* 0x000fe2000000000b */
[----:B------:R-:W-:Y:S06]  /*b040*/  @!P0 BRA `(.L_x_253) ;  /* 0x0000000800088947 */ /* 0x000fec0003800000 */
[----:B------:R-:W0:Y:S01]  /*b050*/  LDCU.64 UR10, c[0x0][0x388] ;  /* 0x00007100ff0a77ac */ /* 0x000e220008000a00 */
[----:B------:R-:W-:-:S05]  /*b060*/  IADD3 R4, PT, PT, R19, R12, RZ ;  /* 0x0000000c13047210 */ /* 0x000fca0007ffe0ff */
[----:B------:R-:W-:-:S05]  /*b070*/  IMAD R4, R43, R4, R27 ;  /* 0x000000042b047224 */ /* 0x000fca00078e021b */
[----:B0-----:R-:W-:-:S04]  /*b080*/  IADD3 R6, P0, PT, R4, UR10, RZ ;  /* 0x0000000a04067c10 */ /* 0x001fc8000ff1e0ff */
[----:B------:R-:W-:-:S05]  /*b090*/  LEA.HI.X.SX32 R7, R4, UR11, 0x1, P0 ;  /* 0x0000000b04077c11 */ /* 0x000fca00080f0eff */
[----:B------:R-:W2:Y:S01]  /*b0a0*/  LDG.E.U8 R6, desc[UR8][R6.64] ;  /* 0x0000000806067981 */ /* 0x000ea2000c1e1100 */
[----:B------:R-:W-:Y:S01]  /*b0b0*/  BSSY.RECONVERGENT B6, `(.L_x_254) ;  /* 0x0000023000067945 */ /* 0x000fe20003800200 */
[----:B--2---:R-:W-:-:S13]  /*b0c0*/  ISETP.NE.AND P0, PT, R6, RZ, PT ;  /* 0x000000ff0600720c */ /* 0x004fda0003f05270 */
[----:B------:R-:W-:Y:S05]  /*b0d0*/  @!P0 BRA `(.L_x_255) ;  /* 0x0000000000808947 */ /* 0x000fea0003800000 */
[----:B------:R-:W-:Y:S01]  /*b0e0*/  FADD R0, R17, R10 ;  /* 0x0000000a11007221 */ /* 0x000fe20000000000 */
[----:B------:R-:W-:Y:S03]  /*b0f0*/  BSSY.RECONVERGENT B0, `(.L_x_256) ;  /* 0x000000d000007945 */ /* 0x000fe60003800200 */
        /* <DEDUP_REMOVED lines=8> */
.L_x_257:
[----:B------:R-:W-:Y:S01]  /*b180*/  FMUL.FTZ R55, R0, R5 ;  /* 0x0000000500377220 */ /* 0x000fe20000410000 */
[----:B------:R-:W-:-:S03]  /*b190*/  FMUL.FTZ R2, R5, 0.5 ;  /* 0x3f00000005027820 */ /* 0x000fc60000410000 */
[----:B------:R-:W-:-:S04]  /*b1a0*/  FFMA R0, -R55, R55, R0 ;  /* 0x0000003737007223 */ /* 0x000fc80000000100 */
[----:B------:R-:W-:-:S07]  /*b1b0*/  FFMA R55, R0, R2, R55 ;  /* 0x0000000200377223 */ /* 0x000fce0000000037 */
.L_x_258:
[----:B------:R-:W-:Y:S05]  /*b1c0*/  BSYNC.RECONVERGENT B0 ;  /* 0x0000000000007941 */ /* 0x000fea0003800200 */
.L_x_256:
        /* <DEDUP_REMOVED lines=12> */
.L_x_260:
[----:B------:R-:W-:Y:S05]  /*b290*/  BSYNC.RECONVERGENT B7 ;  /* 0x0000000000077941 */ /* 0x000fea0003800200 */
.L_x_259:
[----:B------:R-:W2:Y:S02]  /*b2a0*/  LDG.E R5, desc[UR8][R28.64] ;  /* 0x000000081c057981 */ /* 0x000ea4000c1e1900 */
[----:B--2---:R-:W-:-:S13]  /*b2b0*/  FSETP.GEU.AND P0, PT, R0, |R5|, PT ;  /* 0x400000050000720b */ /* 0x004fda0003f0e000 */
[----:B------:R-:W-:-:S05]  /*b2c0*/  @!P0 FMUL R5, R33, R0 ;  /* 0x0000000021058220 */ /* 0x000fca0000400000 */
[----:B------:R0:W-:Y:S02]  /*b2d0*/  @!P0 STG.E desc[UR8][R28.64], R5 ;  /* 0x000000051c008986 */ /* 0x0001e4000c101908 */
.L_x_255:
[----:B------:R-:W-:Y:S05]  /*b2e0*/  BSYNC.RECONVERGENT B6 ;  /* 0x0000000000067941 */ /* 0x000fea0003800200 */
.L_x_254:
[----:B------:R-:W-:Y:S02]  /*b2f0*/  ISETP.NE.AND P0, PT, R14, 0x1, PT ;  /* 0x000000010e00780c */ /* 0x000fe40003f05270 */
[----:B------:R-:W-:-:S11]  /*b300*/  MOV R7, R22 ;  /* 0x0000001600077202 */ /* 0x000fd60000000f00 */
[----:B------:R-:W-:Y:S05]  /*b310*/  @!P0 BRA `(.L_x_253) ;  /* 0x0000000400548947 */ /* 0x000fea0003800000 */
[----:B------:R-:W1:Y:S01]  /*b320*/  LDCU.64 UR10, c[0x0][0x388] ;  /* 0x00007100ff0a77ac */ /* 0x000e620008000a00 */
[----:B------:R-:W-:-:S05]  /*b330*/  IMAD.IADD R4, R39, 0x1, R4 ;  /* 0x0000000127047824 */ /* 0x000fca00078e0204 */
[----:B-1----:R-:W-:-:S04]  /*b340*/  IADD3 R6, P0, PT, R4, UR10, RZ ;  /* 0x0000000a04067c10 */ /* 0x002fc8000ff1e0ff */
[----:B------:R-:W-:-:S05]  /*b350*/  LEA.HI.X.SX32 R7, R4, UR11, 0x1, P0 ;  /* 0x0000000b04077c11 */ /* 0x000fca00080f0eff */
[----:B------:R-:W2:Y:S01]  /*b360*/  LDG.E.U8 R6, desc[UR8][R6.64] ;  /* 0x0000000806067981 */ /* 0x000ea2000c1e1100 */
[----:B------:R-:W-:Y:S01]  /*b370*/  BSSY.RECONVERGENT B6, `(.L_x_261) ;  /* 0x0000023000067945 */ /* 0x000fe20003800200 */
[----:B--2---:R-:W-:-:S13]  /*b380*/  ISETP.NE.AND P0, PT, R6, RZ, PT ;  /* 0x000000ff0600720c */ /* 0x004fda0003f05270 */
[----:B------:R-:W-:Y:S05]  /*b390*/  @!P0 BRA `(.L_x_262) ;  /* 0x0000000000808947 */ /* 0x000fea0003800000 */
[----:B------:R-:W-:Y:S01]  /*b3a0*/  FADD R0, R15, R10 ;  /* 0x0000000a0f007221 */ /* 0x000fe20000000000 */
[----:B------:R-:W-:Y:S03]  /*b3b0*/  BSSY.RECONVERGENT B0, `(.L_x_263) ;  /* 0x000000d000007945 */ /* 0x000fe60003800200 */
[----:B0-----:R0:W1:Y:S01]  /*b3c0*/  MUFU.RSQ R5, R0 ;  /* 0x0000000000057308 */ /* 0x0010620000001400 */
[----:B------:R-:W-:-:S04]  /*b3d0*/  IADD3 R2, PT, PT, R0, -0xd000000, RZ ;  /* 0xf300000000027810 */ /* 0x000fc80007ffe0ff */
[----:B------:R-:W-:-:S13]  /*b3e0*/  ISETP.GT.U32.AND P0, PT, R2, 0x727fffff, PT ;  /* 0x727fffff0200780c */ /* 0x000fda0003f04070 */
[----:B01----:R-:W-:Y:S05]  /*b3f0*/  @!P0 BRA `(.L_x_264) ;  /* 0x0000000000108947 */ /* 0x003fea0003800000 */
[----:B------:R-:W-:Y:S01]  /*b400*/  IMAD.MOV.U32 R2, RZ, RZ, R0 ;  /* 0x000000ffff027224 */ /* 0x000fe200078e0000 */
[----:B------:R-:W-:-:S07]  /*b410*/  MOV R0, 0xb430 ;  /* 0x0000b43000007802 */ /* 0x000fce0000000f00 */
[----:B------:R-:W-:Y:S05]  /*b420*/  CALL.REL.NOINC `($__internal_2_$__cuda_sm20_sqrt_rn_f32_slowpath) ;  /* 0x0000005800387944 */ /* 0x000fea0003c00000 */
[----:B------:R-:W-:Y:S05]  /*b430*/  BRA `(.L_x_265) ;  /* 0x0000000000107947 */ /* 0x000fea0003800000 */
.L_x_264:
[----:B------:R-:W-:Y:S01]  /*b440*/  FMUL.FTZ R55, R0, R5 ;  /* 0x0000000500377220 */ /* 0x000fe20000410000 */
[----:B------:R-:W-:-:S03]  /*b450*/  FMUL.FTZ R2, R5, 0.5 ;  /* 0x3f00000005027820 */ /* 0x000fc60000410000 */
[----:B------:R-:W-:-:S04]  /*b460*/  FFMA R0, -R55, R55, R0 ;  /* 0x0000003737007223 */ /* 0x000fc80000000100 */
[----:B------:R-:W-:-:S07]  /*b470*/  FFMA R55, R0, R2, R55 ;  /* 0x0000000200377223 */ /* 0x000fce0000000037 */
.L_x_265:
[----:B------:R-:W-:Y:S05]  /*b480*/  BSYNC.RECONVERGENT B0 ;  /* 0x0000000000007941 */ /* 0x000fea0003800200 */
.L_x_263:
        /* <DEDUP_REMOVED lines=12> */
.L_x_267:
[----:B------:R-:W-:Y:S05]  /*b550*/  BSYNC.RECONVERGENT B7 ;  /* 0x0000000000077941 */ /* 0x000fea0003800200 */
.L_x_266:
[----:B------:R-:W2:Y:S02]  /*b560*/  LDG.E R5, desc[UR8][R28.64] ;  /* 0x000000081c057981 */ /* 0x000ea4000c1e1900 */
[----:B--2---:R-:W-:-:S13]  /*b570*/  FSETP.GEU.AND P0, PT, R0, |R5|, PT ;  /* 0x400000050000720b */ /* 0x004fda0003f0e000 */
[----:B------:R-:W-:-:S05]  /*b580*/  @!P0 FMUL R5, R33, R0 ;  /* 0x0000000021058220 */ /* 0x000fca0000400000 */
[----:B------:R1:W-:Y:S02]  /*b590*/  @!P0 STG.E desc[UR8][R28.64], R5 ;  /* 0x000000051c008986 */ /* 0x0003e4000c101908 */
.L_x_262:
[----:B------:R-:W-:Y:S05]  /*b5a0*/  BSYNC.RECONVERGENT B6 ;  /* 0x0000000000067941 */ /* 0x000fea0003800200 */
.L_x_261:
[----:B------:R-:W-:Y:S01]  /*b5b0*/  ISETP.NE.AND P0, PT, R14, 0x2, PT ;  /* 0x000000020e00780c */ /* 0x000fe20003f05270 */
[----:B------:R-:W-:-:S12]  /*b5c0*/  IMAD.MOV.U32 R7, RZ, RZ, R21 ;  /* 0x000000ffff077224 */ /* 0x000fd800078e0015 */
[----:B------:R-:W-:Y:S05]  /*b5d0*/  @!P0 BRA `(.L_x_253) ;  /* 0x0000000000a48947 */ /* 0x000fea0003800000 */
[----:B------:R-:W2:Y:S01]  /*b5e0*/  LDCU.64 UR10, c[0x0][0x388] ;  /* 0x00007100ff0a77ac */ /* 0x000ea20008000a00 */
[----:B------:R-:W-:-:S04]  /*b5f0*/  IADD3 R0, PT, PT, R39, R4, RZ ;  /* 0x0000000427007210 */ /* 0x000fc80007ffe0ff */
[----:B--2---:R-:W-:-:S04]  /*b600*/  IADD3 R4, P0, PT, R0, UR10, RZ ;  /* 0x0000000a00047c10 */ /* 0x004fc8000ff1e0ff */
[----:B01----:R-:W-:-:S05]  /*b610*/  LEA.HI.X.SX32 R5, R0, UR11, 0x1, P0 ;  /* 0x0000000b00057c11 */ /* 0x003fca00080f0eff */
[----:B------:R-:W2:Y:S01]  /*b620*/  LDG.E.U8 R4, desc[UR8][R4.64] ;  /* 0x0000000804047981 */ /* 0x000ea2000c1e1100 */
[----:B------:R-:W-:Y:S01]  /*b630*/  IMAD.MOV.U32 R7, RZ, RZ, R18 ;  /* 0x000000ffff077224 */ /* 0x000fe200078e0012 */
[----:B--2---:R-:W-:-:S13]  /*b640*/  ISETP.NE.AND P0, PT, R4, RZ, PT ;  /* 0x000000ff0400720c */ /* 0x004fda0003f05270 */
[----:B------:R-:W-:Y:S05]  /*b650*/  @!P0 BRA `(.L_x_253) ;  /* 0x0000000000848947 */ /* 0x000fea0003800000 */
[----:B------:R-:W-:Y:S01]  /*b660*/  FADD R0, R13, R10 ;  /* 0x0000000a0d007221 */ /* 0x000fe20000000000 */
[----:B------:R-:W-:Y:S03]  /*b670*/  BSSY.RECONVERGENT B0, `(.L_x_268) ;  /* 0x000000d000007945 */ /* 0x000fe60003800200 */
        /* <DEDUP_REMOVED lines=8> */
.L_x_269:
[----:B------:R-:W-:Y:S01]  /*b700*/  FMUL.FTZ R55, R0, R5 ;  /* 0x0000000500377220 */ /* 0x000fe20000410000 */
[----:B------:R-:W-:-:S03]  /*b710*/  FMUL.FTZ R2, R5, 0.5 ;  /* 0x3f00000005027820 */ /* 0x000fc60000410000 */
[----:B------:R-:W-:-:S04]  /*b720*/  FFMA R0, -R55, R55, R0 ;  /* 0x0000003737007223 */ /* 0x000fc80000000100 */
[----:B------:R-:W-:-:S07]  /*b730*/  FFMA R55, R0, R2, R55 ;  /* 0x0000000200377223 */ /* 0x000fce0000000037 */
.L_x_270:
[----:B------:R-:W-:Y:S05]  /*b740*/  BSYNC.RECONVERGENT B0 ;  /* 0x0000000000007941 */ /* 0x000fea0003800200 */
.L_x_268:
        /* <DEDUP_REMOVED lines=12> */
.L_x_272:
[----:B------:R-:W-:Y:S05]  /*b810*/  BSYNC.RECONVERGENT B6 ;  /* 0x0000000000067941 */ /* 0x000fea0003800200 */
.L_x_271:
[----:B------:R-:W2:Y:S01]  /*b820*/  LDG.E R5, desc[UR8][R28.64] ;  /* 0x000000081c057981 */ /* 0x000ea2000c1e1900 */
[----:B------:R-:W-:Y:S01]  /*b830*/  IMAD.MOV.U32 R7, RZ, RZ, R18 ;  /* 0x000000ffff077224 */ /* 0x000fe200078e0012 */
[----:B--2---:R-:W-:-:S13]  /*b840*/  FSETP.GEU.AND P0, PT, R0, |R5|, PT ;  /* 0x400000050000720b */ /* 0x004fda0003f0e000 */
[----:B------:R-:W-:-:S05]  /*b850*/  @!P0 FMUL R5, R33, R0 ;  /* 0x0000000021058220 */ /* 0x000fca0000400000 */
[----:B------:R2:W-:Y:S02]  /*b860*/  @!P0 STG.E desc[UR8][R28.64], R5 ;  /* 0x000000051c008986 */ /* 0x0005e4000c101908 */
.L_x_253:
[----:B------:R-:W-:Y:S05]  /*b870*/  BSYNC.RECONVERGENT B2 ;  /* 0x0000000000027941 */ /* 0x000fea0003800200 */
.L_x_252:
[----:B------:R-:W-:-:S13]  /*b880*/  ISETP.GT.U32.AND P0, PT, R16, -0x4, PT ;  /* 0xfffffffc1000780c */ /* 0x000fda0003f04070 */
[----:B------:R-:W-:Y:S05]  /*b890*/  @P0 BRA `(.L_x_251) ;  /* 0x0000000c00000947 */ /* 0x000fea0003800000 */
[C---:B------:R-:W-:Y:S01]  /*b8a0*/  IADD3 R55, PT, PT, R7.reuse, 0x2, RZ ;  /* 0x0000000207377810 */ /* 0x040fe20007ffe0ff */
[-C--:B012---:R-:W-:Y:S01]  /*b8b0*/  IMAD R5, R40, R7.reuse, R40 ;  /* 0x0000000728057224 */ /* 0x087fe200078e0228 */
[-C--:B------:R-:W-:Y:S01]  /*b8c0*/  IADD3 R9, PT, PT, R20, -R7.reuse, RZ ;  /* 0x8000000714097210 */ /* 0x080fe20007ffe0ff */
[----:B------:R-:W-:Y:S01]  /*b8d0*/  VIADD R57, R7, 0x3 ;  /* 0x0000000307397836 */ /* 0x000fe20000000000 */
[-C--:B------:R-:W-:Y:S01]  /*b8e0*/  IADD3 R8, PT, PT, -R24, R7.reuse, RZ ;  /* 0x0000000718087210 */ /* 0x080fe20007ffe1ff */
[C-C-:B------:R-:W-:Y:S02]  /*b8f0*/  IMAD R2, R40.reuse, R7, R12.reuse ;  /* 0x0000000728027224 */ /* 0x140fe400078e020c */
[--C-:B------:R-:W-:Y:S02]  /*b900*/  IMAD.IADD R6, R5, 0x1, R12.reuse ;  /* 0x0000000105067824 */ /* 0x100fe400078e020c */
[C-C-:B------:R-:W-:Y:S02]  /*b910*/  IMAD R0, R40.reuse, R55, R12.reuse ;  /* 0x0000003728007224 */ /* 0x140fe400078e020c */
[----:B------:R-:W-:-:S02]  /*b920*/  IMAD R4, R40, R57, R12 ;  /* 0x0000003928047224 */ /* 0x000fc400078e020c */
[C-C-:B------:R-:W-:Y:S02]  /*b930*/  IMAD R7, R43.reuse, R2, R27.reuse ;  /* 0x000000022b077224 */ /* 0x140fe400078e021b */
[C-C-:B------:R-:W-:Y:S02]  /*b940*/  IMAD R6, R43.reuse, R6, R27.reuse ;  /* 0x000000062b067224 */ /* 0x140fe400078e021b */
[C-C-:B------:R-:W-:Y:S02]  /*b950*/  IMAD R5, R43.reuse, R0, R27.reuse ;  /* 0x000000002b057224 */ /* 0x140fe400078e021b */
[----:B------:R-:W-:-:S07]  /*b960*/  IMAD R4, R43, R4, R27 ;  /* 0x000000042b047224 */ /* 0x000fce00078e021b */
.L_x_301:
[----:B0-----:R-:W0:Y:S02]  /*b970*/  LDCU.64 UR10, c[0x0][0x388] ;  /* 0x00007100ff0a77ac */ /* 0x001e240008000a00 */
[----:B0-----:R-:W-:-:S04]  /*b980*/  IADD3 R54, P0, PT, R7, UR10, RZ ;  /* 0x0000000a07367c10 */ /* 0x001fc8000ff1e0ff */
[----:B------:R-:W-:-:S05]  /*b990*/  LEA.HI.X.SX32 R55, R7, UR11, 0x1, P0 ;  /* 0x0000000b07377c11 */ /* 0x000fca00080f0eff */
[----:B------:R-:W2:Y:S01]  /*b9a0*/  LDG.E.U8 R54, desc[UR8][R54.64] ;  /* 0x0000000836367981 */ /* 0x000ea2000c1e1100 */
[----:B------:R-:W-:Y:S01]  /*b9b0*/  BSSY.RECONVERGENT B2, `(.L_x_273) ;  /* 0x0000026000027945 */ /* 0x000fe20003800200 */
[----:B--2---:R-:W-:-:S13]  /*b9c0*/  ISETP.NE.AND P0, PT, R54, RZ, PT ;  /* 0x000000ff3600720c */ /* 0x004fda0003f05270 */
[----:B------:R-:W-:Y:S05]  /*b9d0*/  @!P0 BRA `(.L_x_274) ;  /* 0x00000000008c8947 */ /* 0x000fea0003800000 */
        /* <DEDUP_REMOVED lines=13> */
.L_x_276:
[----:B------:R-:W-:Y:S01]  /*bab0*/  FMUL.FTZ R55, R0, R57 ;  /* 0x0000003900377220 */ /* 0x000fe20000410000 */
[----:B------:R-:W-:-:S03]  /*bac0*/  FMUL.FTZ R2, R57, 0.5 ;  /* 0x3f00000039027820 */ /* 0x000fc60000410000 */
[----:B------:R-:W-:-:S04]  /*bad0*/  FFMA R0, -R55, R55, R0 ;  /* 0x0000003737007223 */ /* 0x000fc80000000100 */
[----:B------:R-:W-:-:S07]  /*bae0*/  FFMA R55, R0, R2, R55 ;  /* 0x0000000200377223 */ /* 0x000fce0000000037 */
.L_x_277:
[----:B------:R-:W-:Y:S05]  /*baf0*/  BSYNC.RECONVERGENT B0 ;  /* 0x0000000000007941 */ /* 0x000fea0003800200 */
.L_x_275:
        /* <DEDUP_REMOVED lines=12> */
.L_x_279:
[----:B------:R-:W-:Y:S05]  /*bbc0*/  BSYNC.RECONVERGENT B6 ;  /* 0x0000000000067941 */ /* 0x000fea0003800200 */
.L_x_278:
[----:B------:R-:W2:Y:S02]  /*bbd0*/  LDG.E R55, desc[UR8][R28.64] ;  /* 0x000000081c377981 */ /* 0x000ea4000c1e1900 */
[----:B--2---:R-:W-:-:S13]  /*bbe0*/  FSETP.GEU.AND P0, PT, R0, |R55|, PT ;  /* 0x400000370000720b */ /* 0x004fda0003f0e000 */
[----:B------:R-:W-:-:S05]  /*bbf0*/  @!P0 FMUL R55, R33, R0 ;  /* 0x0000000021378220 */ /* 0x000fca0000400000 */
[----:B------:R0:W-:Y:S02]  /*bc00*/  @!P0 STG.E desc[UR8][R28.64], R55 ;  /* 0x000000371c008986 */ /* 0x0001e4000c101908 */
.L_x_274:
[----:B------:R-:W-:Y:S05]  /*bc10*/  BSYNC.RECONVERGENT B2 ;  /* 0x0000000000027941 */ /* 0x000fea0003800200 */
.L_x_273:
[----:B------:R-:W1:Y:S02]  /*bc20*/  LDCU.64 UR10, c[0x0][0x388] ;  /* 0x00007100ff0a77ac */ /* 0x000e640008000a00 */
[----:B-1----:R-:W-:-:S04]  /*bc30*/  IADD3 R54, P0, PT, R6, UR10, RZ ;  /* 0x0000000a06367c10 */ /* 0x002fc8000ff1e0ff */
[----:B0-----:R-:W-:-:S05]  /*bc40*/  LEA.HI.X.SX32 R55, R6, UR11, 0x1, P0 ;  /* 0x0000000b06377c11 */ /* 0x001fca00080f0eff */
        /* <DEDUP_REMOVED lines=17> */
.L_x_283:
[----:B------:R-:W-:Y:S01]  /*bd60*/  FMUL.FTZ R55, R0, R57 ;  /* 0x0000003900377220 */ /* 0x000fe20000410000 */
[----:B------:R-:W-:-:S03]  /*bd70*/  FMUL.FTZ R2, R57, 0.5 ;  /* 0x3f00000039027820 */ /* 0x000fc60000410000 */
[----:B------:R-:W-:-:S04]  /*bd80*/  FFMA R0, -R55, R55, R0 ;  /* 0x0000003737007223 */ /* 0x000fc80000000100 */
[----:B------:R-:W-:-:S07]  /*bd90*/  FFMA R55, R0, R2, R55 ;  /* 0x0000000200377223 */ /* 0x000fce0000000037 */
.L_x_284:
[----:B------:R-:W-:Y:S05]  /*bda0*/  BSYNC.RECONVERGENT B0 ;  /* 0x0000000000007941 */ /* 0x000fea0003800200 */
.L_x_282:
        /* <DEDUP_REMOVED lines=12> */
.L_x_286:
[----:B------:R-:W-:Y:S05]  /*be70*/  BSYNC.RECONVERGENT B6 ;  /* 0x0000000000067941 */ /* 0x000fea0003800200 */
.L_x_285:
[----:B------:R-:W2:Y:S02]  /*be80*/  LDG.E R55, desc[UR8][R28.64] ;  /* 0x000000081c377981 */ /* 0x000ea4000c1e1900 */
[----:B--2---:R-:W-:-:S13]  /*be90*/  FSETP.GEU.AND P0, PT, R0, |R55|, PT ;  /* 0x400000370000720b */ /* 0x004fda0003f0e000 */
[----:B------:R-:W-:-:S05]  /*bea0*/  @!P0 FMUL R55, R33, R0 ;  /* 0x0000000021378220 */ /* 0x000fca0000400000 */
[----:B------:R0:W-:Y:S02]  /*beb0*/  @!P0 STG.E desc[UR8][R28.64], R55 ;  /* 0x000000371c008986 */ /* 0x0001e4000c101908 */
.L_x_281:
[----:B------:R-:W-:Y:S05]  /*bec0*/  BSYNC.RECONVERGENT B2 ;  /* 0x0000000000027941 */ /* 0x000fea0003800200 */
.L_x_280:
        /* <DEDUP_REMOVED lines=20> */
.L_x_290:
[----:B------:R-:W-:Y:S01]  /*c010*/  FMUL.FTZ R55, R0, R57 ;  /* 0x0000003900377220 */ /* 0x000fe20000410000 */
[----:B------:R-:W-:-:S03]  /*c020*/  FMUL.FTZ R2, R57, 0.5 ;  /* 0x3f00000039027820 */ /* 0x000fc60000410000 */
[----:B------:R-:W-:-:S04]  /*c030*/  FFMA R0, -R55, R55, R0 ;  /* 0x0000003737007223 */ /* 0x000fc80000000100 */
[----:B------:R-:W-:-:S07]  /*c040*/  FFMA R55, R0, R2, R55 ;  /* 0x0000000200377223 */ /* 0x000fce0000000037 */
.L_x_291:
[----:B------:R-:W-:Y:S05]  /*c050*/  BSYNC.RECONVERGENT B0 ;  /* 0x0000000000007941 */ /* 0x000fea0003800200 */
.L_x_289:
        /* <DEDUP_REMOVED lines=12> */
.L_x_293:
[----:B------:R-:W-:Y:S05]  /*c120*/  BSYNC.RECONVERGENT B6 ;  /* 0x0000000000067941 */ /* 0x000fea0003800200 */
.L_x_292:
[----:B------:R-:W2:Y:S02]  /*c130*/  LDG.E R55, desc[UR8][R28.64] ;  /* 0x000000081c377981 */ /* 0x000ea4000c1e1900 */
[----:B--2---:R-:W-:-:S13]  /*c140*/  FSETP.GEU.AND P0, PT, R0, |R55|, PT ;  /* 0x400000370000720b */ /* 0x004fda0003f0e000 */
[----:B------:R-:W-:-:S05]  /*c150*/  @!P0 FMUL R55, R33, R0 ;  /* 0x0000000021378220 */ /* 0x000fca0000400000 */
[----:B------:R0:W-:Y:S02]  /*c160*/  @!P0 STG.E desc[UR8][R28.64], R55 ;  /* 0x000000371c008986 */ /* 0x0001e4000c101908 */
.L_x_288:
[----:B------:R-:W-:Y:S05]  /*c170*/  BSYNC.RECONVERGENT B2 ;  /* 0x0000000000027941 */ /* 0x000fea0003800200 */
.L_x_287:
[----:B------:R-:W1:Y:S02]  /*c180*/  LDCU.64 UR10, c[0x0][0x388] ;  /* 0x00007100ff0a77ac */ /* 0x000e640008000a00 */
[----:B-1----:R-:W-:-:S04]  /*c190*/  IADD3 R54, P0, PT, R4, UR10, RZ ;  /* 0x0000000a04367c10 */ /* 0x002fc8000ff1e0ff */
[----:B0-----:R-:W-:-:S05]  /*c1a0*/  LEA.HI.X.SX32 R55, R4, UR11, 0x1, P0 ;  /* 0x0000000b04377c11 */ /* 0x001fca00080f0eff */
[----:B------:R-:W2:Y:S01]  /*c1b0*/  LDG.E.U8 R54, desc[UR8][R54.64] ;  /* 0x0000000836367981 */ /* 0x000ea2000c1e1100 */
[----:B------:R-:W-:Y:S01]  /*c1c0*/  BSSY.RECONVERGENT B2, `(.L_x_294) ;  /* 0x0000025000027945 */ /* 0x000fe20003800200 */
[----:B--2---:R-:W-:-:S13]  /*c1d0*/  ISETP.NE.AND P0, PT, R54, RZ, PT ;  /* 0x000000ff3600720c */ /* 0x004fda0003f05270 */
[----:B------:R-:W-:Y:S05]  /*c1e0*/  @!P0 BRA `(.L_x_295) ;  /* 0x0000000000888947 */ /* 0x000fea0003800000 */
[----:B------:R-:W-:Y:S01]  /*c1f0*/  IABS R55, R9 ;  /* 0x0000000900377213 */ /* 0x000fe20000000000 */
        /* <DEDUP_REMOVED lines=11> */
.L_x_297:
[----:B------:R-:W-:Y:S01]  /*c2b0*/  FMUL.FTZ R55, R0, R57 ;  /* 0x0000003900377220 */ /* 0x000fe20000410000 */
[----:B------:R-:W-:-:S03]  /*c2c0*/  FMUL.FTZ R2, R57, 0.5 ;  /* 0x3f00000039027820 */ /* 0x000fc60000410000 */
[----:B------:R-:W-:-:S04]  /*c2d0*/  FFMA R0, -R55, R55, R0 ;  /* 0x0000003737007223 */ /* 0x000fc80000000100 */
[----:B------:R-:W-:-:S07]  /*c2e0*/  FFMA R55, R0, R2, R55 ;  /* 0x0000000200377223 */ /* 0x000fce0000000037 */
.L_x_298:
[----:B------:R-:W-:Y:S05]  /*c2f0*/  BSYNC.RECONVERGENT B0 ;  /* 0x0000000000007941 */ /* 0x000fea0003800200 */
.L_x_296:
        /* <DEDUP_REMOVED lines=12> */
.L_x_300:
[----:B------:R-:W-:Y:S05]  /*c3c0*/  BSYNC.RECONVERGENT B6 ;  /* 0x0000000000067941 */ /* 0x000fea0003800200 */
.L_x_299:
[----:B------:R-:W2:Y:S02]  /*c3d0*/  LDG.E R55, desc[UR8][R28.64] ;  /* 0x000000081c377981 */ /* 0x000ea4000c1e1900 */
[----:B--2---:R-:W-:-:S13]  /*c3e0*/  FSETP.GEU.AND P0, PT, R0, |R55|, PT ;  /* 0x400000370000720b */ /* 0x004fda0003f0e000 */
[----:B------:R-:W-:-:S05]  /*c3f0*/  @!P0 FMUL R55, R33, R0 ;  /* 0x0000000021378220 */ /* 0x000fca0000400000 */
[----:B------:R0:W-:Y:S02]  /*c400*/  @!P0 STG.E desc[UR8][R28.64], R55 ;  /* 0x000000371c008986 */ /* 0x0001e4000c101908 */
.L_x_295:
[----:B------:R-:W-:Y:S05]  /*c410*/  BSYNC.RECONVERGENT B2 ;  /* 0x0000000000027941 */ /* 0x000fea0003800200 */
.L_x_294:
[----:B------:R-:W-:Y:S01]  /*c420*/  IADD3 R8, PT, PT, R8, 0x4, RZ ;  /* 0x0000000408087810 */ /* 0x000fe20007ffe0ff */
[----:B------:R-:W-:Y:S01]  /*c430*/  VIADD R9, R9, 0xfffffffc ;  /* 0xfffffffc09097836 */ /* 0x000fe20000000000 */
[C---:B------:R-:W-:Y:S01]  /*c440*/  LEA R6, R39.reuse, R6, 0x2 ;  /* 0x0000000627067211 */ /* 0x040fe200078e10ff */
[C---:B------:R-:W-:Y:S01]  /*c450*/  IMAD R5, R39.reuse, 0x4, R5 ;  /* 0x0000000427057824 */ /* 0x040fe200078e0205 */
[----:B------:R-:W-:Y:S01]  /*c460*/  ISETP.NE.AND P0, PT, R8, RZ, PT ;  /* 0x000000ff0800720c */ /* 0x000fe20003f05270 */
[C---:B------:R-:W-:Y:S01]  /*c470*/  IMAD R7, R39.reuse, 0x4, R7 ;  /* 0x0000000427077824 */ /* 0x040fe200078e0207 */
[----:B------:R-:W-:-:S11]  /*c480*/  LEA R4, R39, R4, 0x2 ;  /* 0x0000000427047211 */ /* 0x000fd600078e10ff */
[----:B------:R-:W-:Y:S05]  /*c490*/  @P0 BRA `(.L_x_301) ;  /* 0xfffffff400340947 */ /* 0x000fea000383ffff */
.L_x_251:
[----:B------:R-:W-:Y:S05]  /*c4a0*/  BSYNC.RECONVERGENT B3 ;  /* 0x0000000000037941 */ /* 0x000fea0003800200 */
.L_x_250:
[----:B------:R-:W-:-:S04]  /*c4b0*/  IADD3 R12, PT, PT, R12, 0x1, RZ ;  /* 0x000000010c0c7810 */ /* 0x000fc80007ffe0ff */
[----:B------:R-:W-:-:S13]  /*c4c0*/  ISETP.NE.AND P0, PT, R12, R26, PT ;  /* 0x0000001a0c00720c */ /* 0x000fda0003f05270 */
[----:B------:R-:W-:Y:S05]  /*c4d0*/  @P0 BRA `(.L_x_302) ;  /* 0xffffffe800b00947 */ /* 0x000fea000383ffff */
.L_x_249:
[----:B------:R-:W-:Y:S05]  /*c4e0*/  BSYNC.RECONVERGENT B4 ;  /* 0x0000000000047941 */ /* 0x000fea0003800200 */
.L_x_248:
[----:B------:R-:W-:-:S05]  /*c4f0*/  VIADD R27, R27, 0x1 ;  /* 0x000000011b1b7836 */ /* 0x000fca0000000000 */
[----:B------:R-:W-:-:S13]  /*c500*/  ISETP.NE.AND P0, PT, R27, R32, PT ;  /* 0x000000201b00720c */ /* 0x000fda0003f05270 */
[----:B------:R-:W-:Y:S05]  /*c510*/  @P0 BRA `(.L_x_303) ;  /* 0xffffffe800800947 */ /* 0x000fea000383ffff */
.L_x_247:
[----:B------:R-:W-:Y:S05]  /*c520*/  BSYNC.RECONVERGENT B5 ;  /* 0x0000000000057941 */ /* 0x000fea0003800200 */
.L_x_203:
[----:B------:R-:W4:Y:S02]  /*c530*/  LDC.64 R2, c[0x0][0x3c0] ;  /* 0x0000f000ff027b82 */ /* 0x000f240000000a00 */
[----:B----4-:R-:W4:Y:S02]  /*c540*/  LDG.E R2, desc[UR8][R2.64] ;  /* 0x0000000802027981 */ /* 0x010f24000c1e1900 */
[----:B----4-:R-:W-:-:S13]  /*c550*/  ISETP.NE.AND P0, PT, R2, 0x4, PT ;  /* 0x000000040200780c */ /* 0x010fda0003f05270 */
[----:B------:R-:W-:Y:S05]  /*c560*/  @P0 EXIT ;  /* 0x000000000000094d */ /* 0x000fea0003800000 */
[----:B------:R-:W-:Y:S01]  /*c570*/  LEA.HI R0, R41, R41, RZ, 0x1 ;  /* 0x0000002929007211 */ /* 0x000fe200078f08ff */
[----:B0-----:R-:W-:Y:S01]  /*c580*/  IMAD.MOV.U32 R15, RZ, RZ, 0x3 ;  /* 0x00000003ff0f7424 */ /* 0x001fe200078e00ff */
[----:B-12---:R-:W-:Y:S02]  /*c590*/  I2FP.F32.S32 R5, R35 ;  /* 0x0000002300057245 */ /* 0x006fe40000201400 */
[----:B------:R-:W-:Y:S02]  /*c5a0*/  SHF.R.S32.HI R2, RZ, 0x1, R0 ;  /* 0x00000001ff027819 */ /* 0x000fe40000011400 */
[----:B------:R-:W-:Y:S01]  /*c5b0*/  I2FP.F32.S32 R0, R34 ;  /* 0x0000002200007245 */ /* 0x000fe20000201400 */
[----:B-----5:R-:W-:Y:S01]  /*c5c0*/  FFMA R5, R53, R5, R46 ;  /* 0x0000000535057223 */ /* 0x020fe2000000002e */
[----:B------:R-:W-:-:S04]  /*c5d0*/  I2FP.F32.S32 R3, R2 ;  /* 0x0000000200037245 */ /* 0x000fc80000201400 */
[----:B------:R-:W-:Y:S01]  /*c5e0*/  FSETP.GEU.AND P0, PT, R5, R46, PT ;  /* 0x0000002e0500720b */ /* 0x000fe20003f0e000 */
[----:B------:R-:W-:-:S04]  /*c5f0*/  FADD R0, R0, -R3 ;  /* 0x8000000300007221 */ /* 0x000fc80000000000 */
[----:B------:R-:W-:Y:S01]  /*c600*/  FMUL R4, R53, -R0 ;  /* 0x8000000035047220 */ /* 0x000fe20000400000 */
[----:B------:R-:W-:-:S04]  /*c610*/  IADD3 R0, PT, PT, -R36, RZ, RZ ;  /* 0x000000ff24007210 */ /* 0x000fc80007ffe1ff */
[C---:B------:R-:W-:Y:S02]  /*c620*/  FSETP.GEU.AND P0, PT, R4.reuse, R48, P0 ;  /* 0x000000300400720b */ /* 0x040fe4000070e000 */
[----:B------:R-:W-:Y:S02]  /*c630*/  I2FP.F32.S32 R0, R0 ;  /* 0x0000000000007245 */ /* 0x000fe40000201400 */
        /* <DEDUP_REMOVED lines=9> */
[----:B------:R-:W-:Y:S01]  /*c6d0*/  FMUL R0, R4, R4 ;  /* 0x0000000404007220 */ /* 0x000fe20000400000 */
[----:B------:R-:W-:Y:S03]  /*c6e0*/  BSSY.RECONVERGENT B0, `(.L_x_304) ;  /* 0x000000e000007945 */ /* 0x000fe60003800200 */
[----:B------:R-:W-:-:S04]  /*c6f0*/  FFMA R2, R53, R53, R0 ;  /* 0x0000003535027223 */ /* 0x000fc80000000000 */
[----:B------:R-:W-:Y:S01]  /*c700*/  VIADD R0, R2, 0xf3000000 ;  /* 0xf300000002007836 */ /* 0x000fe20000000000 */
[----:B0-----:R0:W1:Y:S04]  /*c710*/  MUFU.RSQ R3, R2 ;  /* 0x0000000200037308 */ /* 0x0010680000001400 */
[----:B------:R-:W-:-:S13]  /*c720*/  ISETP.GT.U32.AND P0, PT, R0, 0x727fffff, PT ;  /* 0x727fffff0000780c */ /* 0x000fda0003f04070 */
[----:B01----:R-:W-:Y:S05]  /*c730*/  @!P0 BRA `(.L_x_305) ;  /* 0x0000000000108947 */ /* 0x003fea0003800000 */
[----:B------:R-:W-:-:S07]  /*c740*/  MOV R0, 0xc760 ;  /* 0x0000c76000007802 */ /* 0x000fce0000000f00 */
[----:B---3--:R-:W-:Y:S05]  /*c750*/  CALL.REL.NOINC `($__internal_2_$__cuda_sm20_sqrt_rn_f32_slowpath) ;  /* 0x00000044006c7944 */ /* 0x008fea0003c00000 */
[----:B------:R-:W-:Y:S01]  /*c760*/  MOV R6, R55 ;  /* 0x0000003700067202 */ /* 0x000fe20000000f00 */
[----:B------:R-:W-:Y:S06]  /*c770*/  BRA `(.L_x_306) ;  /* 0x0000000000107947 */ /* 0x000fec0003800000 */
.L_x_305:
[----:B------:R-:W-:Y:S01]  /*c780*/  FMUL.FTZ R6, R2, R3 ;  /* 0x0000000302067220 */ /* 0x000fe20000410000 */
[----:B------:R-:W-:-:S03]  /*c790*/  FMUL.FTZ R0, R3, 0.5 ;  /* 0x3f00000003007820 */ /* 0x000fc60000410000 */
[----:B------:R-:W-:-:S04]  /*c7a0*/  FFMA R3, -R6, R6, R2 ;  /* 0x0000000606037223 */ /* 0x000fc80000000102 */
[----:B------:R-:W-:-:S07]  /*c7b0*/  FFMA R6, R3, R0, R6 ;  /* 0x0000000003067223 */ /* 0x000fce0000000006 */
.L_x_306:
[----:B------:R-:W-:Y:S05]  /*c7c0*/  BSYNC.RECONVERGENT B0 ;  /* 0x0000000000007941 */ /* 0x000fea0003800200 */
.L_x_304:
[----:B------:R-:W-:Y:S01]  /*c7d0*/  FMUL R0, R6, R6 ;  /* 0x0000000606007220 */ /* 0x000fe20000400000 */
[----:B------:R-:W-:Y:S03]  /*c7e0*/  BSSY.RECONVERGENT B0, `(.L_x_307) ;  /* 0x000000e000007945 */ /* 0x000fe60003800200 */
[----:B------:R-:W-:-:S04]  /*c7f0*/  FFMA R2, R5, R5, R0 ;  /* 0x0000000505027223 */ /* 0x000fc80000000000 */
[----:B------:R-:W-:Y:S01]  /*c800*/  VIADD R0, R2, 0xf3000000 ;  /* 0xf300000002007836 */ /* 0x000fe20000000000 */
[----:B------:R0:W1:Y:S04]  /*c810*/  MUFU.RSQ R3, R2 ;  /* 0x0000000200037308 */ /* 0x0000680000001400 */
[----:B------:R-:W-:-:S13]  /*c820*/  ISETP.GT.U32.AND P0, PT, R0, 0x727fffff, PT ;  /* 0x727fffff0000780c */ /* 0x000fda0003f04070 */
[----:B01----:R-:W-:Y:S05]  /*c830*/  @!P0 BRA `(.L_x_308) ;  /* 0x0000000000108947 */ /* 0x003fea0003800000 */
[----:B------:R-:W-:-:S07]  /*c840*/  MOV R0, 0xc860 ;  /* 0x0000c86000007802 */ /* 0x000fce0000000f00 */
[----:B---3--:R-:W-:Y:S05]  /*c850*/  CALL.REL.NOINC `($__internal_2_$__cuda_sm20_sqrt_rn_f32_slowpath) ;  /* 0x00000044002c7944 */ /* 0x008fea0003c00000 */
[----:B------:R-:W-:Y:S01]  /*c860*/  MOV R8, R55 ;  /* 0x0000003700087202 */ /* 0x000fe20000000f00 */
[----:B------:R-:W-:Y:S06]  /*c870*/  BRA `(.L_x_309) ;  /* 0x0000000000107947 */ /* 0x000fec0003800000 */
.L_x_308:
[----:B------:R-:W-:Y:S01]  /*c880*/  FMUL.FTZ R8, R2, R3 ;  /* 0x0000000302087220 */ /* 0x000fe20000410000 */
[----:B------:R-:W-:-:S03]  /*c890*/  FMUL.FTZ R0, R3, 0.5 ;  /* 0x3f00000003007820 */ /* 0x000fc60000410000 */
[----:B------:R-:W-:-:S04]  /*c8a0*/  FFMA R3, -R8, R8, R2 ;  /* 0x0000000808037223 */ /* 0x000fc80000000102 */
[----:B------:R-:W-:-:S07]  /*c8b0*/  FFMA R8, R3, R0, R8 ;  /* 0x0000000003087223 */ /* 0x000fce0000000008 */
.L_x_309:
[----:B------:R-:W-:Y:S05]  /*c8c0*/  BSYNC.RECONVERGENT B0 ;  /* 0x0000000000007941 */ /* 0x000fea0003800200 */
.L_x_307:
        /* <DEDUP_REMOVED lines=12> */
[----:B---3--:R-:W-:Y:S05]  /*c990*/  CALL.REL.NOINC `($__internal_3_$__cuda_sm3x_div_rn_noftz_f32_slowpath) ;  /* 0x0000004400347944 */ /* 0x008fea0003c00000 */
.L_x_311:
[----:B------:R-:W-:Y:S05]  /*c9a0*/  BSYNC.RECONVERGENT B2 ;  /* 0x0000000000027941 */ /* 0x000fea0003800200 */
.L_x_310:
[----:B------:R-:W-:Y:S01]  /*c9b0*/  IMAD.MOV.U32 R3, RZ, RZ, 0x3f000000 ;  /* 0x3f000000ff037424 */ /* 0x000fe200078e00ff */
[C---:B------:R-:W-:Y:S01]  /*c9c0*/  FSETP.NEU.AND P1, PT, |R0|.reuse, 1, PT ;  /* 0x3f8000000000780b */ /* 0x040fe20003f2d200 */
[----:B------:R-:W-:Y:S01]  /*c9d0*/  BSSY.RECONVERGENT B2, `(.L_x_312) ;  /* 0x000006b000027945 */ /* 0x000fe20003800200 */
        /* <DEDUP_REMOVED lines=8> */
[----:B------:R-:W-:Y:S01]  /*ca60*/  HFMA2 R10, -RZ, RZ, 1.3251953125, -55.71875 ;  /* 0x3d4dd2f7ff0a7431 */ /* 0x000fe200000001ff */
        /* <DEDUP_REMOVED lines=29> */
[----:B---3--:R-:W-:Y:S05]  /*cc40*/  CALL.REL.NOINC `($__internal_3_$__cuda_sm3x_div_rn_noftz_f32_slowpath) ;  /* 0x0000004000887944 */ /* 0x008fea0003c00000 */
.L_x_315:
[----:B------:R-:W-:Y:S05]  /*cc50*/  BSYNC.RECONVERGENT B3 ;  /* 0x0000000000037941 */ /* 0x000fea0003800200 */
.L_x_314:
        /* <DEDUP_REMOVED lines=24> */
[----:B------:R-:W-:Y:S01]  /*cde0*/  FSEL R10, R0, R3, !P0 ;  /* 0x00000003000a7208 */ /* 0x000fe20004000000 */
[----:B------:R-:W-:Y:S06]  /*cdf0*/  BRA `(.L_x_316) ;  /* 0x0000000000a07947 */ /* 0x000fec0003800000 */
.L_x_313:
        /* <DEDUP_REMOVED lines=13> */
.L_x_318:
[----:B------:R-:W-:Y:S05]  /*ced0*/  BSYNC.RECONVERGENT B3 ;  /* 0x0000000000037941 */ /* 0x000fea0003800200 */
.L_x_317:
        /* <DEDUP_REMOVED lines=26> */
.L_x_316:
[----:B------:R-:W-:Y:S05]  /*d080*/  BSYNC.RECONVERGENT B2 ;  /* 0x0000000000027941 */ /* 0x000fea0003800200 */
.L_x_312:
[----:B---3--:R-:W0:Y:S02]  /*d090*/  LDC.64 R18, c[0x0][0x3b0] ;  /* 0x0000ec00ff127b82 */ /* 0x008e240000000a00 */
[----:B0-----:R-:W2:Y:S02]  /*d0a0*/  LDG.E R12, desc[UR8][R18.64] ;  /* 0x00000008120c7981 */ /* 0x001ea4000c1e1900 */
[----:B--2---:R-:W0:Y:S08]  /*d0b0*/  I2F.F64 R12, R12 ;  /* 0x0000000c000c7312 */ /* 0x004e300000201c00 */
[----:B0-----:R-:W0:Y:S01]  /*d0c0*/  MUFU.RCP64H R3, R13 ;  /* 0x0000000d00037308 */ /* 0x001e220000001800 */
[----:B------:R-:W-:-:S04]  /*d0d0*/  IADD3 R2, PT, PT, R13, 0x300402, RZ ;  /* 0x003004020d027810 */ /* 0x000fc80007ffe0ff */
[----:B------:R-:W-:Y:S02]  /*d0e0*/  FSETP.GEU.AND P0, PT, |R2|, 5.8789094863358348022e-39, PT ;  /* 0x004004020200780b */ /* 0x000fe40003f0e200 */
[----:B0-----:R-:W-:-:S08]  /*d0f0*/  DFMA R14, -R12, R2, 1 ;  /* 0x3ff000000c0e742b */ /* 0x001fd00000000102 */
[----:B------:R-:W-:-:S08]  /*d100*/  DFMA R14, R14, R14, R14 ;  /* 0x0000000e0e0e722b */ /* 0x000fd0000000000e */
[----:B------:R-:W-:-:S08]  /*d110*/  DFMA R14, R2, R14, R2 ;  /* 0x0000000e020e722b */ /* 0x000fd00000000002 */
[----:B------:R-:W-:-:S08]  /*d120*/  DFMA R16, -R12, R14, 1 ;  /* 0x3ff000000c10742b */ /* 0x000fd0000000010e */
[----:B------:R-:W-:Y:S01]  /*d130*/  DFMA R2, R14, R16, R14 ;  /* 0x000000100e02722b */ /* 0x000fe2000000000e */
[----:B------:R-:W-:Y:S10]  /*d140*/  @P0 BRA `(.L_x_319) ;  /* 0x0000000000200947 */ /* 0x000ff40003800000 */
[----:B------:R-:W-:Y:S01]  /*d150*/  LOP3.LUT R14, R13, 0x7fffffff, RZ, 0xc0, !PT ;  /* 0x7fffffff0d0e7812 */ /* 0x000fe200078ec0ff */
[----:B------:R-:W-:Y:S01]  /*d160*/  IMAD.MOV.U32 R2, RZ, RZ, R12 ;  /* 0x000000ffff027224 */ /* 0x000fe200078e000c */
[----:B------:R-:W-:Y:S02]  /*d170*/  MOV R3, R13 ;  /* 0x0000000d00037202 */ /* 0x000fe40000000f00 */
[----:B------:R-:W-:Y:S01]  /*d180*/  MOV R0, 0xd1b0 ;  /* 0x0000d1b000007802 */ /* 0x000fe20000000f00 */
[----:B------:R-:W-:-:S07]  /*d190*/  VIADD R14, R14, 0xfff00000 ;  /* 0xfff000000e0e7836 */ /* 0x000fce0000000000 */
[----:B------:R-:W-:Y:S05]  /*d1a0*/  CALL.REL.NOINC `($__internal_0_$__cuda_sm20_dblrcp_rn_slowpath_v3) ;  /* 0x0000003000b87944 */ /* 0x000fea0003c00000 */
[----:B------:R-:W-:Y:S01]  /*d1b0*/  MOV R2, R20 ;  /* 0x0000001400027202 */ /* 0x000fe20000000f00 */
[----:B------:R-:W-:-:S07]  /*d1c0*/  IMAD.MOV.U32 R3, RZ, RZ, R21 ;  /* 0x000000ffff037224 */ /* 0x000fce00078e0015 */
.L_x_319:
[----:B------:R-:W0:Y:S02]  /*d1d0*/  LDC.64 R20, c[0x0][0x3a8] ;  /* 0x0000ea00ff147b82 */ /* 0x000e240000000a00 */
[----:B0-----:R-:W2:Y:S01]  /*d1e0*/  LDG.E R11, desc[UR8][R20.64] ;  /* 0x00000008140b7981 */ /* 0x001ea2000c1e1900 */
[----:B------:R-:W-:Y:S01]  /*d1f0*/  MOV R12, 0x1 ;  /* 0x00000001000c7802 */ /* 0x000fe20000000f00 */
        /* <DEDUP_REMOVED lines=16> */
.L_x_320:
        /* <DEDUP_REMOVED lines=15> */
.L_x_322:
[----:B------:R-:W-:Y:S05]  /*d3f0*/  BSYNC.RECONVERGENT B2 ;  /* 0x0000000000027941 */ /* 0x000fea0003800200 */
.L_x_321:
        /* <DEDUP_REMOVED lines=12> */
[----:B------:R-:W-:Y:S02]  /*d4c0*/  MOV R3, R15 ;  /* 0x0000000f00037202 */ /* 0x000fe40000000f00 */
[----:B------:R-:W-:-:S07]  /*d4d0*/  MOV R54, 0xd4f0 ;  /* 0x0000d4f000367802 */ /* 0x000fce0000000f00 */
[----:B------:R-:W-:Y:S05]  /*d4e0*/  CALL.REL.NOINC `($__internal_3_$__cuda_sm3x_div_rn_noftz_f32_slowpath) ;  /* 0x0000003800607944 */ /* 0x000fea0003c00000 */
.L_x_324:
[----:B------:R-:W-:Y:S05]  /*d4f0*/  BSYNC.RECONVERGENT B2 ;  /* 0x0000000000027941 */ /* 0x000fea0003800200 */
.L_x_323:
[----:B------:R-:W0:Y:S01]  /*d500*/  F2I.TRUNC.NTZ R0, R0 ;  /* 0x0000000000007305 */ /* 0x000e22000020f100 */
[----:B------:R-:W1:Y:S01]  /*d510*/  LDCU.64 UR10, c[0x0][0x380] ;  /* 0x00007000ff0a77ac */ /* 0x000e620008000a00 */
[----:B0-----:R-:W-:-:S05]  /*d520*/  IMAD R6, R11, R6, R0 ;  /* 0x000000060b067224 */ /* 0x001fca00078e0200 */
[----:B-1----:R-:W-:-:S04]  /*d530*/  IADD3 R2, P0, PT, R6, UR10, RZ ;  /* 0x0000000a06027c10 */ /* 0x002fc8000ff1e0ff */
[----:B------:R-:W-:-:S05]  /*d540*/  LEA.HI.X.SX32 R3, R6, UR11, 0x1, P0 ;  /* 0x0000000b06037c11 */ /* 0x000fca00080f0eff */
[----:B------:R-:W2:Y:S02]  /*d550*/  LDG.E.U8 R2, desc[UR8][R2.64] ;  /* 0x0000000802027981 */ /* 0x000ea4000c1e1100 */
[----:B--2---:R-:W-:-:S13]  /*d560*/  ISETP.NE.AND P0, PT, R2, RZ, PT ;  /* 0x000000ff0200720c */ /* 0x004fda0003f05270 */
[----:B------:R-:W-:-:S05]  /*d570*/  @!P0 IMAD.MOV.U32 R11, RZ, RZ, -0x40800000 ;  /* 0xbf800000ff0b8424 */ /* 0x000fca00078e00ff */
[----:B------:R0:W-:Y:S01]  /*d580*/  @!P0 STG.E desc[UR8][R28.64], R11 ;  /* 0x0000000b1c008986 */ /* 0x0001e2000c101908 */
[----:B------:R-:W-:Y:S05]  /*d590*/  @!P0 EXIT ;  /* 0x000000000000894d */ /* 0x000fea0003800000 */
[----:B------:R-:W1:Y:S01]  /*d5a0*/  I2F.U16 R0, R2 ;  /* 0x0000000200007306 */ /* 0x000e620000101000 */
[----:B------:R-:W-:Y:S01]  /*d5b0*/  HFMA2 R3, -RZ, RZ, 1.75, 0 ;  /* 0x3f000000ff037431 */ /* 0x000fe200000001ff */
[----:B------:R-:W-:Y:S04]  /*d5c0*/  BSSY.RECONVERGENT B2, `(.L_x_325) ;  /* 0x0000115000027945 */ /* 0x000fe80003800200 */
[----:B-1----:R-:W-:-:S04]  /*d5d0*/  FFMA R0, R0, R3, -120 ;  /* 0xc2f0000000007423 */ /* 0x002fc80000000003 */
[----:B------:R-:W-:-:S04]  /*d5e0*/  FMUL R0, R9, R0 ;  /* 0x0000000009007220 */ /* 0x000fc80000400000 */
[----:B------:R-:W-:-:S05]  /*d5f0*/  FMUL R0, R0, 3.1415920257568359375 ;  /* 0x40490fd800007820 */ /* 0x000fca0000400000 */
[----:B------:R-:W-:-:S04]  /*d600*/  FSETP.GEU.AND P0, PT, R7, -R0, PT ;  /* 0x800000000700720b */ /* 0x000fc80003f0e000 */
[----:B------:R-:W-:Y:S01]  /*d610*/  FSEL R16, R0, 0.0099999997764825820923, P0 ;  /* 0x3c23d70a00107808 */ /* 0x000fe20000000000 */
[----:B------:R-:W-:-:S03]  /*d620*/  IMAD.MOV.U32 R0, RZ, RZ, 0x41f00000 ;  /* 0x41f00000ff007424 */ /* 0x000fc600078e00ff */
[----:B------:R-:W-:-:S13]  /*d630*/  FSETP.NEU.AND P0, PT, R16, RZ, PT ;  /* 0x000000ff1000720b */ /* 0x000fda0003f0d000 */
[----:B------:R-:W-:Y:S05]  /*d640*/  @!P0 BRA `(.L_x_326) ;  /* 0x0000001000308947 */ /* 0x000fea0003800000 */
[----:B0-----:R-:W0:Y:S02]  /*d650*/  LDC.64 R10, c[0x0][0x3a0] ;  /* 0x0000e800ff0a7b82 */ /* 0x001e240000000a00 */
[----:B0-----:R0:W5:Y:S01]  /*d660*/  LDG.E R10, desc[UR8][R10.64] ;  /* 0x000000080a0a7981 */ /* 0x001162000c1e1900 */
[C---:B------:R-:W-:Y:S01]  /*d670*/  FMUL R0, R7.reuse, 0.63661974668502807617 ;  /* 0x3f22f98307007820 */ /* 0x040fe20000400000 */
[----:B------:R-:W-:Y:S01]  /*d680*/  FSETP.GE.AND P0, PT, |R7|, 105615, PT ;  /* 0x47ce47800700780b */ /* 0x000fe20003f06200 */
[----:B------:R-:W-:Y:S04]  /*d690*/  BSSY.RECONVERGENT B0, `(.L_x_327) ;  /* 0x0000040000007945 */ /* 0x000fe80003800200 */
[----:B------:R-:W1:Y:S02]  /*d6a0*/  F2I.NTZ R0, R0 ;  /* 0x0000000000007305 */ /* 0x000e640000203100 */
[----:B-1----:R-:W-:-:S02]  /*d6b0*/  I2FP.F32.S32 R6, R0 ;  /* 0x0000000000067245 */ /* 0x002fc40000201400 */
[----:B------:R-:W-:-:S03]  /*d6c0*/  MOV R9, R0 ;  /* 0x0000000000097202 */ /* 0x000fc60000000f00 */
[----:B------:R-:W-:-:S04]  /*d6d0*/  FFMA R3, R6, -1.5707962512969970703, R7 ;  /* 0xbfc90fda06037823 */ /* 0x000fc80000000007 */
[----:B------:R-:W-:-:S04]  /*d6e0*/  FFMA R3, R6, -7.5497894158615963534e-08, R3 ;  /* 0xb3a2216806037823 */ /* 0x000fc80000000003 */
[----:B------:R-:W-:-:S04]  /*d6f0*/  FFMA R6, R6, -5.3903029534742383927e-15, R3 ;  /* 0xa7c234c506067823 */ /* 0x000fc80000000003 */
[----:B------:R-:W-:Y:S01]  /*d700*/  IMAD.MOV.U32 R2, RZ, RZ, R6 ;  /* 0x000000ffff027224 */ /* 0x000fe200078e0006 */
[----:B0-----:R-:W-:Y:S06]  /*d710*/  @!P0 BRA `(.L_x_328) ;  /* 0x0000000000dc8947 */ /* 0x001fec0003800000 */
[----:B------:R-:W-:-:S13]  /*d720*/  FSETP.NEU.AND P0, PT, |R7|, +INF , PT ;  /* 0x7f8000000700780b */ /* 0x000fda0003f0d200 */
[----:B------:R-:W-:Y:S01]  /*d730*/  @!P0 FMUL R2, RZ, R7 ;  /* 0x00000007ff028220 */ /* 0x000fe20000400000 */
[----:B------:R-:W-:Y:S01]  /*d740*/  @!P0 MOV R0, RZ ;  /* 0x000000ff00008202 */ /* 0x000fe20000000f00 */
[----:B------:R-:W-:Y:S06]  /*d750*/  @!P0 BRA `(.L_x_328) ;  /* 0x0000000000cc8947 */ /* 0x000fec0003800000 */
[----:B------:R-:W-:Y:S02]  /*d760*/  IMAD.SHL.U32 R2, R7, 0x100, RZ ;  /* 0x0000010007027824 */ /* 0x000fe400078e00ff */
[----:B------:R-:W-:Y:S02]  /*d770*/  HFMA2 R12, -RZ, RZ, 0, 0 ;  /* 0x00000000ff0c7431 */ /* 0x000fe400000001ff */
[----:B------:R-:W-:Y:S01]  /*d780*/  IMAD.MOV.U32 R0, RZ, RZ, R1 ;  /* 0x000000ffff007224 */ /* 0x000fe200078e0001 */
[----:B------:R-:W0:Y:S01]  /*d790*/  LDCU.64 UR10, c[0x4][URZ] ;  /* 0x01000000ff0a77ac */ /* 0x000e220008000a00 */
[----:B------:R-:W-:Y:S01]  /*d7a0*/  LOP3.LUT R13, R2, 0x80000000, RZ, 0xfc, !PT ;  /* 0x80000000020d7812 */ /* 0x000fe200078efcff */
[----:B------:R-:W-:Y:S01]  /*d7b0*/  UMOV UR6, URZ ;  /* 0x000000ff00067c82 */ /* 0x000fe20008000000 */
[----:B------:R-:W-:-:S05]  /*d7c0*/  UMOV UR5, URZ ;  /* 0x000000ff00057c82 */ /* 0x000fca0008000000 */
.L_x_329:
[----:B0-----:R-:W-:Y:S01]  /*d7d0*/  MOV R14, UR10 ;  /* 0x0000000a000e7c02 */ /* 0x001fe20008000f00 */
[----:B------:R-:W-:-:S05]  /*d7e0*/  IMAD.U32 R15, RZ, RZ, UR11 ;  /* 0x0000000bff0f7e24 */ /* 0x000fca000f8e00ff */
        /* <DEDUP_REMOVED lines=9> */
[----:B0-----:R-:W-:Y:S01]  /*d880*/  IADD3 R0, PT, PT, R0, 0x4, RZ ;  /* 0x0000000400007810 */ /* 0x001fe20007ffe0ff */
[----:B------:R-:W-:Y:S06]  /*d890*/  BRA.U UP0, `(.L_x_329) ;  /* 0xfffffffd00cc7547 */ /* 0x000fec000b83ffff */
[----:B------:R-:W-:Y:S01]  /*d8a0*/  SHF.R.U32.HI R11, RZ, 0x17, R7 ;  /* 0x00000017ff0b7819 */ /* 0x000fe20000011607 */
[----:B------:R0:W-:Y:S03]  /*d8b0*/  STL [R1+0x18], R12 ;  /* 0x0000180c01007387 */ /* 0x0001e60000100800 */
[C---:B------:R-:W-:Y:S02]  /*d8c0*/  LOP3.LUT R0, R11.reuse, 0xe0, RZ, 0xc0, !PT ;  /* 0x000000e00b007812 */ /* 0x040fe400078ec0ff */
[----:B------:R-:W-:-:S03]  /*d8d0*/  LOP3.LUT P0, RZ, R11, 0x1f, RZ, 0xc0, !PT ;  /* 0x0000001f0bff7812 */ /* 0x000fc6000780c0ff */
[----:B------:R-:W-:-:S05]  /*d8e0*/  VIADD R0, R0, 0xffffff80 ;  /* 0xffffff8000007836 */ /* 0x000fca0000000000 */
        /* <DEDUP_REMOVED lines=11> */
[C---:B------:R-:W-:Y:S02]  /*d9a0*/  SHF.L.W.U32.HI R2, R3.reuse, 0x2, R0 ;  /* 0x0000000203027819 */ /* 0x040fe40000010e00 */
[----:B------:R-:W-:Y:S02]  /*d9b0*/  SHF.L.U32 R3, R3, 0x2, RZ ;  /* 0x0000000203037819 */ /* 0x000fe400000006ff */
[----:B------:R-:W-:-:S04]  /*d9c0*/  SHF.R.S32.HI R11, RZ, 0x1f, R2 ;  /* 0x0000001fff0b7819 */ /* 0x000fc80000011402 */
[C---:B------:R-:W-:Y:S02]  /*d9d0*/  LOP3.LUT R14, R11.reuse, R3, RZ, 0x3c, !PT ;  /* 0x000000030b0e7212 */ /* 0x040fe400078e3cff */
[----:B------:R-:W-:Y:S02]  /*d9e0*/  LOP3.LUT R15, R11, R2, RZ, 0x3c, !PT ;  /* 0x000000020b0f7212 */ /* 0x000fe400078e3cff */
[----:B------:R-:W-:Y:S02]  /*d9f0*/  SHF.R.U32.HI R3, RZ, 0x1e, R0 ;  /* 0x0000001eff037819 */ /* 0x000fe40000011600 */
[C---:B------:R-:W-:Y:S02]  /*da00*/  LOP3.LUT R11, R2.reuse, R7, RZ, 0x3c, !PT ;  /* 0x00000007020b7212 */ /* 0x040fe400078e3cff */
[----:B------:R-:W0:Y:S01]  /*da10*/  I2F.F64.S64 R14, R14 ;  /* 0x0000000e000e7312 */ /* 0x000e220000301c00 */
[----:B------:R-:W-:Y:S02]  /*da20*/  LEA.HI R0, R2, R3, RZ, 0x1 ;  /* 0x0000000302007211 */ /* 0x000fe400078f08ff */
[----:B------:R-:W-:-:S03]  /*da30*/  ISETP.GE.AND P1, PT, R11, RZ, PT ;  /* 0x000000ff0b00720c */ /* 0x000fc60003f26270 */
[----:B------:R-:W-:-:S05]  /*da40*/  IMAD.MOV R2, RZ, RZ, -R0 ;  /* 0x000000ffff027224 */ /* 0x000fca00078e0a00 */
[----:B------:R-:W-:Y:S01]  /*da50*/  @!P0 MOV R0, R2 ;  /* 0x0000000200008202 */ /* 0x000fe20000000f00 */
[----:B0-----:R-:W-:-:S10]  /*da60*/  DMUL R12, R14, UR10 ;  /* 0x0000000a0e0c7c28 */ /* 0x001fd40008000000 */
[----:B------:R-:W0:Y:S02]  /*da70*/  F2F.F32.F64 R12, R12 ;  /* 0x0000000c000c7310 */ /* 0x000e240000301000 */
[----:B0-----:R-:W-:-:S07]  /*da80*/  FSEL R2, -R12, R12, !P1 ;  /* 0x0000000c0c027208 */ /* 0x001fce0004800100 */
.L_x_328:
[----:B------:R-:W-:Y:S05]  /*da90*/  BSYNC.RECONVERGENT B0 ;  /* 0x0000000000007941 */ /* 0x000fea0003800200 */
.L_x_327:
[----:B------:R-:W-:Y:S01]  /*daa0*/  LOP3.LUT R14, R0, 0x1, RZ, 0xc0, !PT ;  /* 0x00000001000e7812 */ /* 0x000fe200078ec0ff */
[----:B------:R-:W-:Y:S01]  /*dab0*/  FADD R18, R7, R16 ;  /* 0x0000001007127221 */ /* 0x000fe20000000000 */
[----:B------:R-:W-:Y:S02]  /*dac0*/  IMAD.MOV.U32 R12, RZ, RZ, 0x37cbac00 ;  /* 0x37cbac00ff0c7424 */ /* 0x000fe400078e00ff */
[----:B------:R-:W-:Y:S01]  /*dad0*/  FMUL R3, R2, R2 ;  /* 0x0000000202037220 */ /* 0x000fe20000400000 */
[----:B------:R-:W-:Y:S01]  /*dae0*/  ISETP.NE.U32.AND P0, PT, R14, 0x1, PT ;  /* 0x000000010e00780c */ /* 0x000fe20003f05070 */
[----:B------:R-:W-:Y:S01]  /*daf0*/  FMUL R13, R18, 0.63661974668502807617 ;  /* 0x3f22f983120d7820 */ /* 0x000fe20000400000 */
[----:B------:R-:W-:Y:S02]  /*db00*/  HFMA2 R14, -RZ, RZ, 1.291015625, -0.052581787109375 ;  /* 0x3d2aaabbff0e7431 */ /* 0x000fe400000001ff */
[----:B------:R-:W-:Y:S01]  /*db10*/  FFMA R11, R3, R12, -0.0013887860113754868507 ;  /* 0xbab607ed030b7423 */ /* 0x000fe2000000000c */
[----:B------:R-:W-:Y:S01]  /*db20*/  LOP3.LUT P1, RZ, R0, 0x2, RZ, 0xc0, !PT ;  /* 0x0000000200ff7812 */ /* 0x000fe2000782c0ff */
[----:B------:R-:W0:Y:S01]  /*db30*/  F2I.NTZ R15, R13 ;  /* 0x0000000d000f7305 */ /* 0x000e220000203100 */
[----:B------:R-:W-:Y:S01]  /*db40*/  FSEL R0, R2, 1, P0 ;  /* 0x3f80000002007808 */ /* 0x000fe20000000000 */
[----:B------:R-:W-:Y:S01]  /*db50*/  BSSY.RECONVERGENT B0, `(.L_x_330) ;  /* 0x0000047000007945 */ /* 0x000fe20003800200 */
[----:B------:R-:W-:Y:S01]  /*db60*/  FSEL R12, R11, -0.00019574658654164522886, !P0 ;  /* 0xb94d41530b0c7808 */ /* 0x000fe20004000000 */
[----:B------:R-:W-:Y:S01]  /*db70*/  IMAD.MOV.U32 R11, RZ, RZ, 0x3effffff ;  /* 0x3effffffff0b7424 */ /* 0x000fe200078e00ff */
[----:B------:R-:W-:-:S05]  /*db80*/  FSEL R14, R14, 0.0083327032625675201416, !P0 ;  /* 0x3c0885e40e0e7808 */ /* 0x000fca0004000000 */
[----:B------:R-:W-:Y:S01]  /*db90*/  FFMA R12, R3, R12, R14 ;  /* 0x0000000c030c7223 */ /* 0x000fe2000000000e */
[----:B------:R-:W-:Y:S02]  /*dba0*/  FSEL R14, -R11, -0.16666662693023681641, !P0 ;  /* 0xbe2aaaa80b0e7808 */ /* 0x000fe40004000100 */
[----:B------:R-:W-:Y:S02]  /*dbb0*/  FSETP.GE.AND P0, PT, |R18|, 105615, PT ;  /* 0x47ce47801200780b */ /* 0x000fe40003f06200 */
[----:B0-----:R-:W-:Y:S01]  /*dbc0*/  I2FP.F32.S32 R11, R15 ;  /* 0x0000000f000b7245 */ /* 0x001fe20000201400 */
[C---:B------:R-:W-:Y:S01]  /*dbd0*/  FFMA R12, R3.reuse, R12, R14 ;  /* 0x0000000c030c7223 */ /* 0x040fe2000000000e */
[----:B------:R-:W-:-:S03]  /*dbe0*/  FFMA R3, R3, R0, RZ ;  /* 0x0000000003037223 */ /* 0x000fc600000000ff */
        /* <DEDUP_REMOVED lines=8> */
[----:B------:R-:W-:Y:S01]  /*dc70*/  @!P0 MOV R15, RZ ;  /* 0x000000ff000f8202 */ /* 0x000fe20000000f00 */
[----:B------:R-:W-:Y:S06]  /*dc80*/  @!P0 BRA `(.L_x_331) ;  /* 0x0000000000cc8947 */ /* 0x000fec0003800000 */
[----:B------:R-:W-:Y:S01]  /*dc90*/  IMAD.SHL.U32 R3, R18, 0x100, RZ ;  /* 0x0000010012037824 */ /* 0x000fe200078e00ff */
[----:B------:R-:W-:Y:S01]  /*dca0*/  MOV R14, RZ ;  /* 0x000000ff000e7202 */ /* 0x000fe20000000f00 */
[----:B------:R-:W-:Y:S01]  /*dcb0*/  IMAD.MOV.U32 R2, RZ, RZ, R1 ;  /* 0x000000ffff027224 */ /* 0x000fe200078e0001 */
[----:B------:R-:W0:Y:S02]  /*dcc0*/  LDCU.64 UR10, c[0x4][URZ] ;  /* 0x01000000ff0a77ac */ /* 0x000e240008000a00 */
[----:B------:R-:W-:Y:S01]  /*dcd0*/  LOP3.LUT R11, R3, 0x80000000, RZ, 0xfc, !PT ;  /* 0x80000000030b7812 */ /* 0x000fe200078efcff */
[----:B------:R-:W-:Y:S01]  /*dce0*/  UMOV UR6, URZ ;  /* 0x000000ff00067c82 */ /* 0x000fe20008000000 */
[----:B------:R-:W-:-:S05]  /*dcf0*/  UMOV UR5, URZ ;  /* 0x000000ff00057c82 */ /* 0x000fca0008000000 */
.L_x_332:
        /* <DEDUP_REMOVED lines=31> */
[----:B------:R-:W-:-:S02]  /*def0*/  SHF.R.S32.HI R12, RZ, 0x1f, R11 ;  /* 0x0000001fff0c7819 */ /* 0x000fc4000001140b */
[----:B------:R-:W-:Y:S02]  /*df00*/  SHF.R.U32.HI R2, RZ, 0x1e, R2 ;  /* 0x0000001eff027819 */ /* 0x000fe40000011602 */
[C---:B------:R-:W-:Y:S02]  /*df10*/  LOP3.LUT R16, R12.reuse, R3, RZ, 0x3c, !PT ;  /* 0x000000030c107212 */ /* 0x040fe400078e3cff */
[----:B------:R-:W-:Y:S02]  /*df20*/  LOP3.LUT R17, R12, R11, RZ, 0x3c, !PT ;  /* 0x0000000b0c117212 */ /* 0x000fe400078e3cff */
[C---:B------:R-:W-:Y:S02]  /*df30*/  LEA.HI R15, R11.reuse, R2, RZ, 0x1 ;  /* 0x000000020b0f7211 */ /* 0x040fe400078f08ff */
[----:B------:R-:W-:Y:S02]  /*df40*/  LOP3.LUT R18, R11, R18, RZ, 0x3c, !PT ;  /* 0x000000120b127212 */ /* 0x000fe400078e3cff */
[----:B------:R-:W1:Y:S01]  /*df50*/  I2F.F64.S64 R16, R16 ;  /* 0x0000001000107312 */ /* 0x000e620000301c00 */
[----:B------:R-:W-:Y:S01]  /*df60*/  IMAD.MOV R2, RZ, RZ, -R15 ;  /* 0x000000ffff027224 */ /* 0x000fe200078e0a0f */
[----:B------:R-:W-:-:S04]  /*df70*/  ISETP.GE.AND P1, PT, R18, RZ, PT ;  /* 0x000000ff1200720c */ /* 0x000fc80003f26270 */
[----:B------:R-:W-:Y:S01]  /*df80*/  @!P0 MOV R15, R2 ;  /* 0x00000002000f8202 */ /* 0x000fe20000000f00 */
[----:B-1----:R-:W-:-:S10]  /*df90*/  DMUL R12, R16, UR10 ;  /* 0x0000000a100c7c28 */ /* 0x002fd40008000000 */
[----:B------:R-:W1:Y:S02]  /*dfa0*/  F2F.F32.F64 R12, R12 ;  /* 0x0000000c000c7310 */ /* 0x000e640000301000 */
[----:B01----:R-:W-:-:S07]  /*dfb0*/  FSEL R2, -R12, R12, !P1 ;  /* 0x0000000c0c027208 */ /* 0x003fce0004800100 */
.L_x_331:
[----:B------:R-:W-:Y:S05]  /*dfc0*/  BSYNC.RECONVERGENT B0 ;  /* 0x0000000000007941 */ /* 0x000fea0003800200 */
.L_x_330:
[----:B------:R-:W-:Y:S02]  /*dfd0*/  HFMA2 R3, -RZ, RZ, 1.0244140625, 0 ;  /* 0x3c190000ff037431 */ /* 0x000fe400000001ff */
[----:B------:R-:W-:Y:S01]  /*dfe0*/  IMAD.MOV.U32 R13, RZ, RZ, R2 ;  /* 0x000000ffff0d7224 */ /* 0x000fe200078e0002 */
[----:B------:R-:W-:Y:S01]  /*dff0*/  LOP3.LUT R15, R15, 0x1, RZ, 0xc0, !PT ;  /* 0x000000010f0f7812 */ /* 0x000fe200078ec0ff */
[----:B------:R-:W-:Y:S01]  /*e000*/  BSSY.RECONVERGENT B3, `(.L_x_333) ;  /* 0x0000019000037945 */ /* 0x000fe20003800200 */
[----:B------:R-:W-:Y:S01]  /*e010*/  FSETP.GE.AND P4, PT, |R7|, 105615, PT ;  /* 0x47ce47800700780b */ /* 0x000fe20003f86200 */
[C---:B------:R-:W-:Y:S01]  /*e020*/  FMUL R2, R13.reuse, R13 ;  /* 0x0000000d0d027220 */ /* 0x040fe20000400000 */
[----:B------:R-:W-:Y:S02]  /*e030*/  FSETP.NEU.AND P0, PT, |R13|, 0.00049096695147454738617, PT ;  /* 0x3a00b43c0d00780b */ /* 0x000fe40003f0d200 */
[----:B------:R-:W-:Y:S01]  /*e040*/  ISETP.NE.U32.AND P1, PT, R15, 0x1, PT ;  /* 0x000000010f00780c */ /* 0x000fe20003f25070 */
        /* <DEDUP_REMOVED lines=18> */
[----:B-----5:R-:W-:Y:S05]  /*e170*/  CALL.REL.NOINC `($__internal_3_$__cuda_sm3x_div_rn_noftz_f32_slowpath) ;  /* 0x0000002c003c7944 */ /* 0x020fea0003c00000 */
[----:B------:R-:W-:-:S07]  /*e180*/  MOV R11, R0 ;  /* 0x00000000000b7202 */ /* 0x000fce0000000f00 */
.L_x_334:
[----:B------:R-:W-:Y:S05]  /*e190*/  BSYNC.RECONVERGENT B3 ;  /* 0x0000000000037941 */ /* 0x000fea0003800200 */
.L_x_333:
[----:B------:R-:W-:Y:S04]  /*e1a0*/  BSSY.RECONVERGENT B0, `(.L_x_335) ;  /* 0x0000035000007945 */ /* 0x000fe80003800200 */
[----:B------:R-:W-:Y:S05]  /*e1b0*/  @!P4 BRA `(.L_x_336) ;  /* 0x0000000000ccc947 */ /* 0x000fea0003800000 */
[----:B------:R-:W-:-:S13]  /*e1c0*/  FSETP.NEU.AND P0, PT, |R7|, +INF , PT ;  /* 0x7f8000000700780b */ /* 0x000fda0003f0d200 */
[----:B------:R-:W-:Y:S01]  /*e1d0*/  @!P0 FMUL R6, RZ, R7 ;  /* 0x00000007ff068220 */ /* 0x000fe20000400000 */
[----:B------:R-:W-:Y:S01]  /*e1e0*/  @!P0 IMAD.MOV.U32 R9, RZ, RZ, RZ ;  /* 0x000000ffff098224 */ /* 0x000fe200078e00ff */
[----:B------:R-:W-:Y:S06]  /*e1f0*/  @!P0 BRA `(.L_x_336) ;  /* 0x0000000000bc8947 */ /* 0x000fec0003800000 */
[----:B------:R-:W-:Y:S01]  /*e200*/  SHF.L.U32 R2, R7, 0x8, RZ ;  /* 0x0000000807027819 */ /* 0x000fe200000006ff */
[----:B------:R-:W-:Y:S02]  /*e210*/  HFMA2 R0, -RZ, RZ, 0, 0 ;  /* 0x00000000ff007431 */ /* 0x000fe400000001ff */
[----:B------:R-:W-:Y:S01]  /*e220*/  IMAD.MOV.U32 R12, RZ, RZ, RZ ;  /* 0x000000ffff0c7224 */ /* 0x000fe200078e00ff */
[----:B------:R-:W-:Y:S01]  /*e230*/  UMOV UR5, URZ ;  /* 0x000000ff00057c82 */ /* 0x000fe20008000000 */
[----:B------:R-:W-:-:S07]  /*e240*/  LOP3.LUT R13, R2, 0x80000000, RZ, 0xfc, !PT ;  /* 0x80000000020d7812 */ /* 0x000fce00078efcff */
.L_x_337:
[----:B0-----:R-:W0:Y:S02]  /*e250*/  LDC.64 R2, c[0x4][RZ] ;  /* 0x01000000ff027b82 */ /* 0x001e240000000a00 */
[----:B0-----:R-:W-:-:S06]  /*e260*/  IMAD.WIDE.U32 R2, R0, 0x4, R2 ;  /* 0x0000000400027825 */ /* 0x001fcc00078e0002 */
[----:B------:R-:W2:Y:S01]  /*e270*/  LDG.E.CONSTANT R2, desc[UR8][R2.64] ;  /* 0x0000000802027981 */ /* 0x000ea2000c1e9900 */
[C---:B------:R-:W-:Y:S01]  /*e280*/  IMAD R6, R0.reuse, 0x4, R1 ;  /* 0x0000000400067824 */ /* 0x040fe200078e0201 */
[----:B------:R-:W-:-:S04]  /*e290*/  IADD3 R0, PT, PT, R0, 0x1, RZ ;  /* 0x0000000100007810 */ /* 0x000fc80007ffe0ff */
        /* <DEDUP_REMOVED lines=21> */
[----:B---3--:R-:W-:Y:S02]  /*e3f0*/  @P0 SHF.L.W.U32.HI R3, R2, R6, R3 ;  /* 0x0000000602030219 */ /* 0x008fe40000010e03 */
[--C-:B------:R-:W-:Y:S02]  /*e400*/  SHF.R.U32.HI R9, RZ, 0x1e, R0.reuse ;  /* 0x0000001eff097819 */ /* 0x100fe40000011600 */
[C---:B------:R-:W-:Y:S02]  /*e410*/  SHF.L.W.U32.HI R2, R3.reuse, 0x2, R0 ;  /* 0x0000000203027819 */ /* 0x040fe40000010e00 */
[----:B------:R-:W-:Y:S02]  /*e420*/  SHF.L.U32 R3, R3, 0x2, RZ ;  /* 0x0000000203037819 */ /* 0x000fe400000006ff */
[----:B------:R-:W-:-:S02]  /*e430*/  SHF.R.S32.HI R6, RZ, 0x1f, R2 ;  /* 0x0000001fff067819 */ /* 0x000fc40000011402 */
[----:B------:R-:W-:Y:S02]  /*e440*/  LEA.HI R9, R2, R9, RZ, 0x1 ;  /* 0x0000000902097211 */ /* 0x000fe400078f08ff */
[C---:B------:R-:W-:Y:S02]  /*e450*/  LOP3.LUT R14, R6.reuse, R3, RZ, 0x3c, !PT ;  /* 0x00000003060e7212 */ /* 0x040fe400078e3cff */
[----:B------:R-:W-:Y:S01]  /*e460*/  LOP3.LUT R15, R6, R2, RZ, 0x3c, !PT ;  /* 0x00000002060f7212 */ /* 0x000fe200078e3cff */
[----:B------:R-:W-:Y:S01]  /*e470*/  IMAD.MOV R0, RZ, RZ, -R9 ;  /* 0x000000ffff007224 */ /* 0x000fe200078e0a09 */
[----:B------:R-:W-:-:S04]  /*e480*/  LOP3.LUT R7, R2, R7, RZ, 0x3c, !PT ;  /* 0x0000000702077212 */ /* 0x000fc800078e3cff */
[----:B------:R-:W0:Y:S01]  /*e490*/  I2F.F64.S64 R14, R14 ;  /* 0x0000000e000e7312 */ /* 0x000e220000301c00 */
[----:B------:R-:W-:Y:S02]  /*e4a0*/  ISETP.GE.AND P0, PT, R7, RZ, PT ;  /* 0x000000ff0700720c */ /* 0x000fe40003f06270 */
[----:B------:R-:W-:Y:S01]  /*e4b0*/  @!P1 MOV R9, R0 ;  /* 0x0000000000099202 */ /* 0x000fe20000000f00 */
[----:B0-----:R-:W-:-:S10]  /*e4c0*/  DMUL R12, R14, UR10 ;  /* 0x0000000a0e0c7c28 */ /* 0x001fd40008000000 */
[----:B------:R-:W0:Y:S02]  /*e4d0*/  F2F.F32.F64 R12, R12 ;  /* 0x0000000c000c7310 */ /* 0x000e240000301000 */
[----:B0-----:R-:W-:-:S07]  /*e4e0*/  FSEL R6, -R12, R12, !P0 ;  /* 0x0000000c0c067208 */ /* 0x001fce0004000100 */
.L_x_336:
[----:B------:R-:W-:Y:S05]  /*e4f0*/  BSYNC.RECONVERGENT B0 ;  /* 0x0000000000007941 */ /* 0x000fea0003800200 */
.L_x_335:
[C---:B------:R-:W-:Y:S01]  /*e500*/  LOP3.LUT R2, R9.reuse, 0x1, RZ, 0xc0, !PT ;  /* 0x0000000109027812 */ /* 0x040fe200078ec0ff */
[----:B------:R-:W-:Y:S02]  /*e510*/  IMAD.MOV.U32 R0, RZ, RZ, 0x37cbac00 ;  /* 0x37cbac00ff007424 */ /* 0x000fe400078e00ff */
[----:B------:R-:W-:Y:S01]  /*e520*/  FMUL R3, R6, R6 ;  /* 0x0000000606037220 */ /* 0x000fe20000400000 */
[----:B------:R-:W-:Y:S01]  /*e530*/  VIADD R9, R9, 0x1 ;  /* 0x0000000109097836 */ /* 0x000fe20000000000 */
[----:B------:R-:W-:Y:S01]  /*e540*/  ISETP.NE.U32.AND P0, PT, R2, 0x1, PT ;  /* 0x000000010200780c */ /* 0x000fe20003f05070 */
[----:B------:R-:W-:Y:S02]  /*e550*/  HFMA2 R2, -RZ, RZ, 1.0078125, -8.98838043212890625e-05 ;  /* 0x3c0885e4ff027431 */ /* 0x000fe400000001ff */
[----:B------:R-:W-:Y:S01]  /*e560*/  FFMA R0, R3, R0, -0.0013887860113754868507 ;  /* 0xbab607ed03007423 */ /* 0x000fe20000000000 */
[----:B------:R-:W-:Y:S01]  /*e570*/  MOV R7, 0x3e2aaaa8 ;  /* 0x3e2aaaa800077802 */ /* 0x000fe20000000f00 */
[----:B------:R-:W-:Y:S01]  /*e580*/  BSSY.RECONVERGENT B3, `(.L_x_326) ;  /* 0x0000018000037945 */ /* 0x000fe20003800200 */
[----:B------:R-:W-:-:S02]  /*e590*/  LOP3.LUT P1, RZ, R9, 0x2, RZ, 0xc0, !PT ;  /* 0x0000000209ff7812 */ /* 0x000fc4000782c0ff */
[----:B------:R-:W-:Y:S02]  /*e5a0*/  FSEL R0, R0, -0.00019574658654164522886, P0 ;  /* 0xb94d415300007808 */ /* 0x000fe40000000000 */
[----:B------:R-:W-:Y:S02]  /*e5b0*/  FSEL R6, R6, 1, !P0 ;  /* 0x3f80000006067808 */ /* 0x000fe40004000000 */
[----:B------:R-:W-:Y:S02]  /*e5c0*/  FSEL R2, R2, 0.041666727513074874878, !P0 ;  /* 0x3d2aaabb02027808 */ /* 0x000fe40004000000 */
[----:B------:R-:W-:Y:S01]  /*e5d0*/  FSEL R9, -R7, -0.4999999701976776123, !P0 ;  /* 0xbeffffff07097808 */ /* 0x000fe20004000100 */
[C---:B------:R-:W-:Y:S02]  /*e5e0*/  FFMA R7, R3.reuse, R6, RZ ;  /* 0x0000000603077223 */ /* 0x040fe400000000ff */
[----:B------:R-:W-:-:S04]  /*e5f0*/  FFMA R0, R3, R0, R2 ;  /* 0x0000000003007223 */ /* 0x000fc80000000002 */
        /* <DEDUP_REMOVED lines=16> */
.L_x_338:
[----:B------:R-:W-:Y:S05]  /*e700*/  BSYNC.RECONVERGENT B3 ;  /* 0x0000000000037941 */ /* 0x000fea0003800200 */
.L_x_326:
[----:B------:R-:W-:Y:S05]  /*e710*/  BSYNC.RECONVERGENT B2 ;  /* 0x0000000000027941 */ /* 0x000fea0003800200 */
.L_x_325:
        /* <DEDUP_REMOVED lines=8> */
[----:B0-----:R-:W-:Y:S01]  /*e7a0*/  FMUL R11, R52, R7 ;  /* 0x00000007340b7220 */ /* 0x001fe20000400000 */
[----:B-1----:R-:W-:-:S03]  /*e7b0*/  FFMA R0, -R50, R9, 1 ;  /* 0x3f80000032007423 */ /* 0x002fc60000000109 */
[----:B------:R-:W0:Y:S01]  /*e7c0*/  FCHK P0, R11, R50 ;  /* 0x000000320b007302 */ /* 0x000e220000000000 */
[----:B------:R-:W-:-:S04]  /*e7d0*/  FFMA R9, R9, R0, R9 ;  /* 0x0000000009097223 */ /* 0x000fc80000000009 */
[----:B------:R-:W-:-:S04]  /*e7e0*/  FFMA R0, R9, R11, RZ ;  /* 0x0000000b09007223 */ /* 0x000fc800000000ff */
[----:B------:R-:W-:-:S04]  /*e7f0*/  FFMA R3, -R50, R0, R11 ;  /* 0x0000000032037223 */ /* 0x000fc8000000010b */
[----:B------:R-:W-:Y:S01]  /*e800*/  FFMA R9, R9, R3, R0 ;  /* 0x0000000309097223 */ /* 0x000fe20000000000 */
[----:B0-----:R-:W-:Y:S06]  /*e810*/  @!P0 BRA `(.L_x_340) ;  /* 0x0000000000148947 */ /* 0x001fec0003800000 */
[----:B------:R-:W-:Y:S01]  /*e820*/  IMAD.MOV.U32 R0, RZ, RZ, R11 ;  /* 0x000000ffff007224 */ /* 0x000fe200078e000b */
[----:B------:R-:W-:Y:S02]  /*e830*/  MOV R3, R50 ;  /* 0x0000003200037202 */ /* 0x000fe40000000f00 */
[----:B------:R-:W-:-:S07]  /*e840*/  MOV R54, 0xe860 ;  /* 0x0000e86000367802 */ /* 0x000fce0000000f00 */
[----:B------:R-:W-:Y:S05]  /*e850*/  CALL.REL.NOINC `($__internal_3_$__cuda_sm3x_div_rn_noftz_f32_slowpath) ;  /* 0x0000002400847944 */ /* 0x000fea0003c00000 */
[----:B------:R-:W-:-:S07]  /*e860*/  IMAD.MOV.U32 R9, RZ, RZ, R0 ;  /* 0x000000ffff097224 */ /* 0x000fce00078e0000 */
.L_x_340:
[----:B------:R-:W-:Y:S05]  /*e870*/  BSYNC.RECONVERGENT B2 ;  /* 0x0000000000027941 */ /* 0x000fea0003800200 */
.L_x_339:
[----:B------:R-:W0:Y:S01]  /*e880*/  MUFU.RCP R3, R50 ;  /* 0x0000003200037308 */ /* 0x000e220000001000 */
[----:B------:R-:W-:Y:S01]  /*e890*/  FMUL R0, R51, 0.5 ;  /* 0x3f00000033007820 */ /* 0x000fe20000400000 */
[----:B------:R-:W-:Y:S03]  /*e8a0*/  BSSY.RECONVERGENT B2, `(.L_x_341) ;  /* 0x000000d000027945 */ /* 0x000fe60003800200 */
[----:B------:R-:W-:-:S04]  /*e8b0*/  FMUL R7, R0, R7 ;  /* 0x0000000700077220 */ /* 0x000fc80000400000 */
        /* <DEDUP_REMOVED lines=11> */
.L_x_342:
[----:B------:R-:W-:Y:S05]  /*e970*/  BSYNC.RECONVERGENT B2 ;  /* 0x0000000000027941 */ /* 0x000fea0003800200 */
.L_x_341:
[----:B------:R-:W-:Y:S01]  /*e980*/  FADD R46, -R46, R5 ;  /* 0x000000052e2e7221 */ /* 0x000fe20000000100 */
[----:B------:R-:W-:-:S03]  /*e990*/  HFMA2 R15, -RZ, RZ, 0, 2.384185791015625e-07 ;  /* 0x00000004ff0f7431 */ /* 0x000fc600000001ff */
[----:B------:R-:W-:-:S05]  /*e9a0*/  FADD R49, -R49, R46 ;  /* 0x0000002e31317221 */ /* 0x000fca0000000100 */
[----:B------:R-:W-:-:S04]  /*e9b0*/  FSETP.GT.AND P0, PT, |R49|, R0, PT ;  /* 0x000000003100720b */ /* 0x000fc80003f04200 */
[----:B------:R-:W-:-:S13]  /*e9c0*/  FSETP.LEU.AND P0, PT, |R4|, R9, !P0 ;  /* 0x000000090400720b */ /* 0x000fda000470b200 */
[----:B------:R-:W-:-:S05]  /*e9d0*/  @!P0 IMAD.MOV.U32 R3, RZ, RZ, 0x44fa0000 ;  /* 0x44fa0000ff038424 */ /* 0x000fca00078e00ff */
[----:B------:R0:W-:Y:S04]  /*e9e0*/  @!P0 STG.E desc[UR8][R28.64], R3 ;  /* 0x000000031c008986 */ /* 0x0001e8000c101908 */
[----:B------:R0:W-:Y:S01]  /*e9f0*/  @!P0 STG.E.U8 desc[UR8][R30.64], R15 ;  /* 0x0000000f1e008986 */ /* 0x0001e2000c101108 */
[----:B------:R-:W-:Y:S05]  /*ea00*/  @!P0 EXIT ;  /* 0x000000000000894d */ /* 0x000fea0003800000 */
[----:B------:R-:W-:Y:S02]  /*ea10*/  FSETP.NEU.AND P0, PT, R5, RZ, PT ;  /* 0x000000ff0500720b */ /* 0x000fe40003f0d000 */
[----:B0-----:R-:W-:Y:S02]  /*ea20*/  MOV R15, 0x4 ;  /* 0x00000004000f7802 */ /* 0x001fe40000000f00 */
        /* <DEDUP_REMOVED lines=10> */
[----:B------:R-:W-:Y:S02]  /*ead0*/  MOV R15, 0x1 ;  /* 0x00000001000f7802 */ /* 0x000fe40000000f00 */
        /* <DEDUP_REMOVED lines=22> */
.L_x_344:
[----:B------:R-:W-:Y:S05]  /*ec40*/  BSYNC.RECONVERGENT B2 ;  /* 0x0000000000027941 */ /* 0x000fea0003800200 */
.L_x_343:
[----:B------:R-:W-:Y:S02]  /*ec50*/  IADD3 R9, PT, PT, R37, 0x1, RZ ;  /* 0x0000000125097810 */ /* 0x000fe40007ffe0ff */
[----:B------:R-:W-:Y:S02]  /*ec60*/  VIADDMNMX R6, R34, -R37, RZ, !PT ;  /* 0x8000002522067246 */ /* 0x000fe400078001ff */
[----:B------:R-:W-:Y:S02]  /*ec70*/  VIADDMNMX R4, R9, R34, R43, PT ;  /* 0x0000002209047246 */ /* 0x000fe4000380012b */
[----:B------:R-:W-:Y:S02]  /*ec80*/  FSEL R5, R5, 1, P4 ;  /* 0x3f80000005057808 */ /* 0x000fe40002000000 */
[----:B------:R-:W-:Y:S02]  /*ec90*/  ISETP.GE.AND P1, PT, R6, R4, PT ;  /* 0x000000040600720c */ /* 0x000fe40003f26270 */
[----:B------:R-:W-:Y:S01]  /*eca0*/  FSETP.GT.AND P0, PT, R5, RZ, PT ;  /* 0x000000ff0500720b */ /* 0x000fe20003f04000 */
[----:B------:R1:W-:Y:S03]  /*ecb0*/  STG.E desc[UR8][R28.64], R5 ;  /* 0x000000051c007986 */ /* 0x0003e6000c101908 */
[----:B------:R-:W-:-:S05]  /*ecc0*/  SEL R3, RZ, 0x2, P0 ;  /* 0x00000002ff037807 */ /* 0x000fca0000000000 */
[----:B------:R1:W-:Y:S02]  /*ecd0*/  STG.E.U8 desc[UR8][R30.64], R3 ;  /* 0x000000031e007986 */ /* 0x0003e4000c101108 */
[----:B------:R-:W-:Y:S05]  /*ece0*/  @P1 EXIT ;  /* 0x000000000000194d */ /* 0x000fea0003800000 */
[C---:B------:R-:W-:Y:S01]  /*ecf0*/  VIADDMNMX R7, R36.reuse, -R37, RZ, !PT ;  /* 0x8000002524077246 */ /* 0x040fe200078001ff */
[C---:B------:R-:W-:Y:S01]  /*ed00*/  VIADD R11, R36.reuse, 0xfffffffd ;  /* 0xfffffffd240b7836 */ /* 0x040fe20000000000 */
[----:B------:R-:W-:Y:S02]  /*ed10*/  VIADDMNMX R10, R9, R36, R41, PT ;  /* 0x00000024090a7246 */ /* 0x000fe40003800129 */
[C---:B------:R-:W-:Y:S01]  /*ed20*/  IADD3 R13, PT, PT, R7.reuse, 0x2, RZ ;  /* 0x00000002070d7810 */ /* 0x040fe20007ffe0ff */
[----:B0-----:R-:W-:Y:S01]  /*ed30*/  VIADD R15, R7, 0x1 ;  /* 0x00000001070f7836 */ /* 0x001fe20000000000 */
[----:B------:R-:W-:Y:S01]  /*ed40*/  IADD3 R0, PT, PT, R36, -R7, RZ ;  /* 0x8000000724007210 */ /* 0x000fe20007ffe0ff */
[----:B------:R-:W-:Y:S01]  /*ed50*/  IMAD.IADD R20, R10, 0x1, -R7 ;  /* 0x000000010a147824 */ /* 0x000fe200078e0a07 */
[----:B------:R-:W-:Y:S01]  /*ed60*/  VIADDMNMX R9, R9, R35, R40, PT ;  /* 0x0000002309097246 */ /* 0x000fe20003800128 */
[C---:B------:R-:W-:Y:S01]  /*ed70*/  IMAD.IADD R2, R36.reuse, 0x1, -R15 ;  /* 0x0000000124027824 */ /* 0x040fe200078e0a0f */
[----:B------:R-:W-:Y:S01]  /*ed80*/  IADD3 R36, PT, PT, R36, -R13, RZ ;  /* 0x8000000d24247210 */ /* 0x000fe20007ffe0ff */
[----:B------:R-:W-:Y:S01]  /*ed90*/  IMAD R18, R40, R7, RZ ;  /* 0x0000000728127224 */ /* 0x000fe200078e02ff */
[----:B------:R-:W-:Y:S01]  /*eda0*/  IABS R23, R0 ;  /* 0x0000000000177213 */ /* 0x000fe20000000000 */
[----:B------:R-:W-:Y:S01]  /*edb0*/  IMAD.IADD R16, R7, 0x1, -R10 ;  /* 0x0000000107107824 */ /* 0x000fe200078e0a0a */
[----:B------:R-:W-:-:S02]  /*edc0*/  IABS R21, R2 ;  /* 0x0000000200157213 */ /* 0x000fc40000000000 */
[----:B------:R-:W-:Y:S02]  /*edd0*/  IABS R19, R36 ;  /* 0x0000002400137213 */ /* 0x000fe40000000000 */
[----:B------:R-:W-:Y:S02]  /*ede0*/  I2FP.F32.S32 R23, R23 ;  /* 0x0000001700177245 */ /* 0x000fe40000201400 */
[----:B------:R-:W-:Y:S02]  /*edf0*/  I2FP.F32.S32 R21, R21 ;  /* 0x0000001500157245 */ /* 0x000fe40000201400 */
[----:B------:R-:W-:Y:S01]  /*ee00*/  I2FP.F32.S32 R19, R19 ;  /* 0x0000001300137245 */ /* 0x000fe20000201400 */
[----:B------:R-:W-:Y:S01]  /*ee10*/  FMUL R23, R23, R23 ;  /* 0x0000001717177220 */ /* 0x000fe20000400000 */
[----:B------:R-:W-:Y:S01]  /*ee20*/  VIADDMNMX R8, R35, -R37, RZ, !PT ;  /* 0x8000002523087246 */ /* 0x000fe200078001ff */
[----:B------:R-:W-:Y:S01]  /*ee30*/  FMUL R21, R21, R21 ;  /* 0x0000001515157220 */ /* 0x000fe20000400000 */
[----:B-1----:R-:W-:Y:S01]  /*ee40*/  I2FP.F32.S32 R3, R37 ;  /* 0x0000002500037245 */ /* 0x002fe20000201400 */
[----:B------:R-:W-:Y:S01]  /*ee50*/  FMUL R19, R19, R19 ;  /* 0x0000001313137220 */ /* 0x000fe20000400000 */
[----:B------:R-:W-:-:S02]  /*ee60*/  IADD3 R17, PT, PT, R7, 0x3, RZ ;  /* 0x0000000307117810 */ /* 0x000fc40007ffe0ff */
[----:B------:R-:W-:-:S07]  /*ee70*/  LOP3.LUT R20, R20, 0x3, RZ, 0xc0, !PT ;  /* 0x0000000314147812 */ /* 0x000fce00078ec0ff */
.L_x_400:
[----:B------:R-:W-:Y:S01]  /*ee80*/  ISETP.GE.AND P0, PT, R8, R9, PT ;  /* 0x000000090800720c */ /* 0x000fe20003f06270 */
[----:B------:R-:W-:-:S12]  /*ee90*/  BSSY.RECONVERGENT B4, `(.L_x_345) ;  /* 0x000015b000047945 */ /* 0x000fd80003800200 */
[----:B01----:R-:W-:Y:S05]  /*eea0*/  @P0 BRA `(.L_x_346) ;  /* 0x0000001400640947 */ /* 0x003fea0003800000 */
[----:B------:R-:W-:Y:S01]  /*eeb0*/  IADD3 R0, PT, PT, R34, -R6, RZ ;  /* 0x8000000622007210 */ /* 0x000fe20007ffe0ff */
[----:B------:R-:W-:-:S03]  /*eec0*/  IMAD.MOV.U32 R31, RZ, RZ, R8 ;  /* 0x000000ffff1f7224 */ /* 0x000fc600078e0008 */
[----:B------:R-:W-:-:S04]  /*eed0*/  IABS R14, R0 ;  /* 0x00000000000e7213 */ /* 0x000fc80000000000 */
[----:B------:R-:W-:-:S05]  /*eee0*/  I2FP.F32.S32 R14, R14 ;  /* 0x0000000e000e7245 */ /* 0x000fca0000201400 */
[----:B------:R-:W-:-:S07]  /*eef0*/  FMUL R14, R14, R14 ;  /* 0x0000000e0e0e7220 */ /* 0x000fce0000400000 */
.L_x_399:
[----:B------:R-:W-:Y:S01]  /*ef00*/  ISETP.GE.AND P0, PT, R7, R10, PT ;  /* 0x0000000a0700720c */ /* 0x000fe20003f06270 */
[----:B------:R-:W-:-:S12]  /*ef10*/  BSSY.RECONVERGENT B3, `(.L_x_347) ;  /* 0x000014f000037945 */ /* 0x000fd80003800200 */
[----:B01----:R-:W-:Y:S05]  /*ef20*/  @P0 BRA `(.L_x_348) ;  /* 0x0000001400340947 */ /* 0x003fea0003800000 */
        /* <DEDUP_REMOVED lines=27> */
.L_x_354:
[----:B------:R-:W-:Y:S01]  /*f0e0*/  FMUL.FTZ R55, R0, R25 ;  /* 0x0000001900377220 */ /* 0x000fe20000410000 */
[----:B------:R-:W-:-:S03]  /*f0f0*/  FMUL.FTZ R2, R25, 0.5 ;  /* 0x3f00000019027820 */ /* 0x000fc60000410000 */
[----:B------:R-:W-:-:S04]  /*f100*/  FFMA R0, -R55, R55, R0 ;  /* 0x0000003737007223 */ /* 0x000fc80000000100 */
[----:B------:R-:W-:-:S07]  /*f110*/  FFMA R55, R0, R2, R55 ;  /* 0x0000000200377223 */ /* 0x000fce0000000037 */
.L_x_355:
[----:B------:R-:W-:Y:S05]  /*f120*/  BSYNC.RECONVERGENT B0 ;  /* 0x0000000000007941 */ /* 0x000fea0003800200 */
.L_x_353:
        /* <DEDUP_REMOVED lines=12> */
.L_x_357:
[----:B------:R-:W-:Y:S05]  /*f1f0*/  BSYNC.RECONVERGENT B6 ;  /* 0x0000000000067941 */ /* 0x000fea0003800200 */
.L_x_356:
[----:B------:R-:W2:Y:S02]  /*f200*/  LDG.E R25, desc[UR8][R28.64] ;  /* 0x000000081c197981 */ /* 0x000ea4000c1e1900 */
[----:B--2---:R-:W-:-:S13]  /*f210*/  FSETP.GEU.AND P0, PT, R0, |R25|, PT ;  /* 0x400000190000720b */ /* 0x004fda0003f0e000 */
[----:B------:R-:W-:-:S05]  /*f220*/  @!P0 FMUL R25, R5, R0 ;  /* 0x0000000005198220 */ /* 0x000fca0000400000 */
[----:B------:R0:W-:Y:S02]  /*f230*/  @!P0 STG.E desc[UR8][R28.64], R25 ;  /* 0x000000191c008986 */ /* 0x0001e4000c101908 */
.L_x_352:
[----:B------:R-:W-:Y:S05]  /*f240*/  BSYNC.RECONVERGENT B5 ;  /* 0x0000000000057941 */ /* 0x000fea0003800200 */
.L_x_351:
[----:B------:R-:W-:Y:S02]  /*f250*/  ISETP.NE.AND P0, PT, R20, 0x1, PT ;  /* 0x000000011400780c */ /* 0x000fe40003f05270 */
[----:B------:R-:W-:-:S11]  /*f260*/  MOV R33, R15 ;  /* 0x0000000f00217202 */ /* 0x000fd60000000f00 */
[----:B------:R-:W-:Y:S05]  /*f270*/  @!P0 BRA `(.L_x_350) ;  /* 0x0000000400548947 */ /* 0x000fea0003800000 */
[----:B------:R-:W1:Y:S01]  /*f280*/  LDCU.64 UR10, c[0x0][0x388] ;  /* 0x00007100ff0a77ac */ /* 0x000e620008000a00 */
[----:B------:R-:W-:-:S05]  /*f290*/  IMAD.IADD R22, R39, 0x1, R22 ;  /* 0x0000000127167824 */ /* 0x000fca00078e0216 */
[----:B-1----:R-:W-:-:S04]  /*f2a0*/  IADD3 R24, P0, PT, R22, UR10, RZ ;  /* 0x0000000a16187c10 */ /* 0x002fc8000ff1e0ff */
[----:B0-----:R-:W-:-:S05]  /*f2b0*/  LEA.HI.X.SX32 R25, R22, UR11, 0x1, P0 ;  /* 0x0000000b16197c11 */ /* 0x001fca00080f0eff */
[----:B------:R-:W2:Y:S01]  /*f2c0*/  LDG.E.U8 R24, desc[UR8][R24.64] ;  /* 0x0000000818187981 */ /* 0x000ea2000c1e1100 */
[----:B------:R-:W-:Y:S01]  /*f2d0*/  BSSY.RECONVERGENT B5, `(.L_x_358) ;  /* 0x0000023000057945 */ /* 0x000fe20003800200 */
        /* <DEDUP_REMOVED lines=12> */
.L_x_361:
[----:B------:R-:W-:Y:S01]  /*f3a0*/  FMUL.FTZ R55, R0, R25 ;  /* 0x0000001900377220 */ /* 0x000fe20000410000 */
[----:B------:R-:W-:-:S03]  /*f3b0*/  FMUL.FTZ R2, R25, 0.5 ;  /* 0x3f00000019027820 */ /* 0x000fc60000410000 */
[----:B------:R-:W-:-:S04]  /*f3c0*/  FFMA R0, -R55, R55, R0 ;  /* 0x0000003737007223 */ /* 0x000fc80000000100 */
[----:B------:R-:W-:-:S07]  /*f3d0*/  FFMA R55, R0, R2, R55 ;  /* 0x0000000200377223 */ /* 0x000fce0000000037 */
.L_x_362:
[----:B------:R-:W-:Y:S05]  /*f3e0*/  BSYNC.RECONVERGENT B0 ;  /* 0x0000000000007941 */ /* 0x000fea0003800200 */
.L_x_360:
        /* <DEDUP_REMOVED lines=12> */
.L_x_364:
[----:B------:R-:W-:Y:S05]  /*f4b0*/  BSYNC.RECONVERGENT B6 ;  /* 0x0000000000067941 */ /* 0x000fea0003800200 */
.L_x_363:
[----:B------:R-:W2:Y:S02]  /*f4c0*/  LDG.E R25, desc[UR8][R28.64] ;  /* 0x000000081c197981 */ /* 0x000ea4000c1e1900 */
[----:B--2---:R-:W-:-:S13]  /*f4d0*/  FSETP.GEU.AND P0, PT, R0, |R25|, PT ;  /* 0x400000190000720b */ /* 0x004fda0003f0e000 */
[----:B------:R-:W-:-:S05]  /*f4e0*/  @!P0 FMUL R25, R5, R0 ;  /* 0x0000000005198220 */ /* 0x000fca0000400000 */
[----:B------:R0:W-:Y:S02]  /*f4f0*/  @!P0 STG.E desc[UR8][R28.64], R25 ;  /* 0x000000191c008986 */ /* 0x0001e4000c101908 */
.L_x_359:
[----:B------:R-:W-:Y:S05]  /*f500*/  BSYNC.RECONVERGENT B5 ;  /* 0x0000000000057941 */ /* 0x000fea0003800200 */
.L_x_358:
        /* <DEDUP_REMOVED lines=21> */
.L_x_366:
[----:B------:R-:W-:Y:S01]  /*f660*/  FMUL.FTZ R55, R0, R25 ;  /* 0x0000001900377220 */ /* 0x000fe20000410000 */
[----:B------:R-:W-:-:S03]  /*f670*/  FMUL.FTZ R2, R25, 0.5 ;  /* 0x3f00000019027820 */ /* 0x000fc60000410000 */
[----:B------:R-:W-:-:S04]  /*f680*/  FFMA R0, -R55, R55, R0 ;  /* 0x0000003737007223 */ /* 0x000fc80000000100 */
[----:B------:R-:W-:-:S07]  /*f690*/  FFMA R55, R0, R2, R55 ;  /* 0x0000000200377223 */ /* 0x000fce0000000037 */
.L_x_367:
[----:B------:R-:W-:Y:S05]  /*f6a0*/  BSYNC.RECONVERGENT B0 ;  /* 0x0000000000007941 */ /* 0x000fea0003800200 */
.L_x_365:
        /* <DEDUP_REMOVED lines=12> */
.L_x_369:
[----:B------:R-:W-:Y:S05]  /*f770*/  BSYNC.RECONVERGENT B5 ;  /* 0x0000000000057941 */ /* 0x000fea0003800200 */
.L_x_368:
[----:B------:R-:W2:Y:S01]  /*f780*/  LDG.E R25, desc[UR8][R28.64] ;  /* 0x000000081c197981 */ /* 0x000ea2000c1e1900 */
[----:B------:R-:W-:Y:S01]  /*f790*/  IMAD.MOV.U32 R33, RZ, RZ, R17 ;  /* 0x000000ffff217224 */ /* 0x000fe200078e0011 */
[----:B--2---:R-:W-:-:S13]  /*f7a0*/  FSETP.GEU.AND P0, PT, R0, |R25|, PT ;  /* 0x400000190000720b */ /* 0x004fda0003f0e000 */
[----:B------:R-:W-:-:S05]  /*f7b0*/  @!P0 FMUL R25, R5, R0 ;  /* 0x0000000005198220 */ /* 0x000fca0000400000 */
[----:B------:R1:W-:Y:S02]  /*f7c0*/  @!P0 STG.E desc[UR8][R28.64], R25 ;  /* 0x000000191c008986 */ /* 0x0003e4000c101908 */
.L_x_350:
[----:B------:R-:W-:Y:S05]  /*f7d0*/  BSYNC.RECONVERGENT B2 ;  /* 0x0000000000027941 */ /* 0x000fea0003800200 */
.L_x_349:
[----:B------:R-:W-:-:S13]  /*f7e0*/  ISETP.GT.U32.AND P0, PT, R16, -0x4, PT ;  /* 0xfffffffc1000780c */ /* 0x000fda0003f04070 */
[----:B------:R-:W-:Y:S05]  /*f7f0*/  @P0 BRA `(.L_x_348) ;  /* 0x0000000c00000947 */ /* 0x000fea0003800000 */
[----:B------:R-:W-:Y:S01]  /*f800*/  IADD3 R2, PT, PT, R33, 0x2, RZ ;  /* 0x0000000221027810 */ /* 0x000fe20007ffe0ff */
[-C--:B------:R-:W-:Y:S01]  /*f810*/  IMAD R0, R40, R33.reuse, R40 ;  /* 0x0000002128007224 */ /* 0x080fe200078e0228 */
[-C--:B------:R-:W-:Y:S01]  /*f820*/  IADD3 R27, PT, PT, R11, -R33.reuse, RZ ;  /* 0x800000210b1b7210 */ /* 0x080fe20007ffe0ff */
[----:B------:R-:W-:Y:S01]  /*f830*/  VIADD R22, R33, 0x3 ;  /* 0x0000000321167836 */ /* 0x000fe20000000000 */
[-C--:B01----:R-:W-:Y:S01]  /*f840*/  IADD3 R25, PT, PT, -R10, R33.reuse, RZ ;  /* 0x000000210a197210 */ /* 0x083fe20007ffe1ff */
[--C-:B------:R-:W-:Y:S02]  /*f850*/  IMAD R26, R40, R33, R31.reuse ;  /* 0x00000021281a7224 */ /* 0x100fe400078e021f */
[--C-:B------:R-:W-:Y:S02]  /*f860*/  IMAD.IADD R0, R0, 0x1, R31.reuse ;  /* 0x0000000100007824 */ /* 0x100fe400078e021f */
[C-C-:B------:R-:W-:Y:S02]  /*f870*/  IMAD R2, R40.reuse, R2, R31.reuse ;  /* 0x0000000228027224 */ /* 0x140fe400078e021f */
[----:B------:R-:W-:-:S02]  /*f880*/  IMAD R24, R40, R22, R31 ;  /* 0x0000001628187224 */ /* 0x000fc400078e021f */
[C-C-:B------:R-:W-:Y:S02]  /*f890*/  IMAD R22, R43.reuse, R26, R6.reuse ;  /* 0x0000001a2b167224 */ /* 0x140fe400078e0206 */
[C-C-:B------:R-:W-:Y:S02]  /*f8a0*/  IMAD R30, R43.reuse, R0, R6.reuse ;  /* 0x000000002b1e7224 */ /* 0x140fe400078e0206 */
[C-C-:B------:R-:W-:Y:S02]  /*f8b0*/  IMAD R26, R43.reuse, R2, R6.reuse ;  /* 0x000000022b1a7224 */ /* 0x140fe400078e0206 */
[----:B------:R-:W-:-:S07]  /*f8c0*/  IMAD R24, R43, R24, R6 ;  /* 0x000000182b187224 */ /* 0x000fce00078e0206 */
.L_x_398:
        /* <DEDUP_REMOVED lines=20> */
.L_x_373:
[----:B------:R-:W-:Y:S01]  /*fa10*/  FMUL.FTZ R55, R0, R33 ;  /* 0x0000002100377220 */ /* 0x000fe20000410000 */
[----:B------:R-:W-:-:S03]  /*fa20*/  FMUL.FTZ R2, R33, 0.5 ;  /* 0x3f00000021027820 */ /* 0x000fc60000410000 */
[----:B------:R-:W-:-:S04]  /*fa30*/  FFMA R0, -R55, R55, R0 ;  /* 0x0000003737007223 */ /* 0x000fc80000000100 */
[----:B------:R-:W-:-:S07]  /*fa40*/  FFMA R55, R0, R2, R55 ;  /* 0x0000000200377223 */ /* 0x000fce0000000037 */
.L_x_374:
[----:B------:R-:W-:Y:S05]  /*fa50*/  BSYNC.RECONVERGENT B0 ;  /* 0x0000000000007941 */ /* 0x000fea0003800200 */
.L_x_372:
        /* <DEDUP_REMOVED lines=12> */
.L_x_376:
[----:B------:R-:W-:Y:S05]  /*fb20*/  BSYNC.RECONVERGENT B5 ;  /* 0x0000000000057941 */ /* 0x000fea0003800200 */
.L_x_375:
[----:B------:R-:W2:Y:S02]  /*fb30*/  LDG.E R33, desc[UR8][R28.64] ;  /* 0x000000081c217981 */ /* 0x000ea4000c1e1900 */
[----:B--2---:R-:W-:-:S13]  /*fb40*/  FSETP.GEU.AND P0, PT, R0, |R33|, PT ;  /* 0x400000210000720b */ /* 0x004fda0003f0e000 */
[----:B------:R-:W-:-:S05]  /*fb50*/  @!P0 FMUL R33, R5, R0 ;  /* 0x0000000005218220 */ /* 0x000fca0000400000 */
[----:B------:R0:W-:Y:S02]  /*fb60*/  @!P0 STG.E desc[UR8][R28.64], R33 ;  /* 0x000000211c008986 */ /* 0x0001e4000c101908 */
.L_x_371:
[----:B------:R-:W-:Y:S05]  /*fb70*/  BSYNC.RECONVERGENT B2 ;  /* 0x0000000000027941 */ /* 0x000fea0003800200 */
.L_x_370:
        /* <DEDUP_REMOVED lines=20> */
.L_x_380:
[----:B------:R-:W-:Y:S01]  /*fcc0*/  FMUL.FTZ R55, R0, R33 ;  /* 0x0000002100377220 */ /* 0x000fe20000410000 */
[----:B------:R-:W-:-:S03]  /*fcd0*/  FMUL.FTZ R2, R33, 0.5 ;  /* 0x3f00000021027820 */ /* 0x000fc60000410000 */
[----:B------:R-:W-:-:S04]  /*fce0*/  FFMA R0, -R55, R55, R0 ;  /* 0x0000003737007223 */ /* 0x000fc80000000100 */
[----:B------:R-:W-:-:S07]  /*fcf0*/  FFMA R55, R0, R2, R55 ;  /* 0x0000000200377223 */ /* 0x000fce0000000037 */
.L_x_381:
[----:B------:R-:W-:Y:S05]  /*fd00*/  BSYNC.RECONVERGENT B0 ;  /* 0x0000000000007941 */ /* 0x000fea0003800200 */
.L_x_379:
        /* <DEDUP_REMOVED lines=12> */
.L_x_383:
[----:B------:R-:W-:Y:S05]  /*fdd0*/  BSYNC.RECONVERGENT B5 ;  /* 0x0000000000057941 */ /* 0x000fea0003800200 */
.L_x_382:
[----:B------:R-:W2:Y:S02]  /*fde0*/  LDG.E R33, desc[UR8][R28.64] ;  /* 0x000000081c217981 */ /* 0x000ea4000c1e1900 */
[----:B--2---:R-:W-:-:S13]  /*fdf0*/  FSETP.GEU.AND P0, PT, R0, |R33|, PT ;  /* 0x400000210000720b */ /* 0x004fda0003f0e000 */
[----:B------:R-:W-:-:S05]  /*fe00*/  @!P0 FMUL R33, R5, R0 ;  /* 0x0000000005218220 */ /* 0x000fca0000400000 */
[----:B------:R0:W-:Y:S02]  /*fe10*/  @!P0 STG.E desc[UR8][R28.64], R33 ;  /* 0x000000211c008986 */ /* 0x0001e4000c101908 */
.L_x_378:
[----:B------:R-:W-:Y:S05]  /*fe20*/  BSYNC.RECONVERGENT B2 ;  /* 0x0000000000027941 */ /* 0x000fea0003800200 */
.L_x_377:
        /* <DEDUP_REMOVED lines=20> */
.L_x_387:
[----:B------:R-:W-:Y:S01]  /*ff70*/  FMUL.FTZ R55, R0, R33 ;  /* 0x0000002100377220 */ /* 0x000fe20000410000 */
[----:B------:R-:W-:-:S03]  /*ff80*/  FMUL.FTZ R2, R33, 0.5 ;  /* 0x3f00000021027820 */ /* 0x000fc60000410000 */
[----:B------:R-:W-:-:S04]  /*ff90*/  FFMA R0, -R55, R55, R0 ;  /* 0x0000003737007223 */ /* 0x000fc80000000100 */
[----:B------:R-:W-:-:S07]  /*ffa0*/  FFMA R55, R0, R2, R55 ;  /* 0x0000000200377223 */ /* 0x000fce0000000037 */
.L_x_388:
[----:B------:R-:W-:Y:S05]  /*ffb0*/  BSYNC.RECONVERGENT B0 ;  /* 0x0000000000007941 */ /* 0x000fea0003800200 */
.L_x_386:
        /* <DEDUP_REMOVED lines=12> */
.L_x_390:
[----:B------:R-:W-:Y:S05]  /*10080*/  BSYNC.RECONVERGENT B5 ;  /* 0x0000000000057941 */ /* 0x000fea0003800200 */
.L_x_389:
[----:B------:R-:W2:Y:S02]  /*10090*/  LDG.E R33, desc[UR8][R28.64] ;  /* 0x000000081c217981 */ /* 0x000ea4000c1e1900 */
[----:B--2---:R-:W-:-:S13]  /*100a0*/  FSETP.GEU.AND P0, PT, R0, |R33|, PT ;  /* 0x400000210000720b */ /* 0x004fda0003f0e000 */
[----:B------:R-:W-:-:S05]  /*100b0*/  @!P0 FMUL R33, R5, R0 ;  /* 0x0000000005218220 */ /* 0x000fca0000400000 */
[----:B------:R0:W-:Y:S02]  /*100c0*/  @!P0 STG.E desc[UR8][R28.64], R33 ;  /* 0x000000211c008986 */ /* 0x0001e4000c101908 */
.L_x_385:
[----:B------:R-:W-:Y:S05]  /*100d0*/  BSYNC.RECONVERGENT B2 ;  /* 0x0000000000027941 */ /* 0x000fea0003800200 */
.L_x_384:
        /* <DEDUP_REMOVED lines=19> */
.L_x_394:
[----:B------:R-:W-:Y:S01]  /*10210*/  FMUL.FTZ R55, R0, R33 ;  /* 0x0000002100377220 */ /* 0x000fe20000410000 */
[----:B------:R-:W-:-:S03]  /*10220*/  FMUL.FTZ R2, R33, 0.5 ;  /* 0x3f00000021027820 */ /* 0x000fc60000410000 */
[----:B------:R-:W-:-:S04]  /*10230*/  FFMA R0, -R55, R55, R0 ;  /* 0x0000003737007223 */ /* 0x000fc80000000100 */
[----:B------:R-:W-:-:S07]  /*10240*/  FFMA R55, R0, R2, R55 ;  /* 0x0000000200377223 */ /* 0x000fce0000000037 */
.L_x_395:
[----:B------:R-:W-:Y:S05]  /*10250*/  BSYNC.RECONVERGENT B0 ;  /* 0x0000000000007941 */ /* 0x000fea0003800200 */
.L_x_393:
        /* <DEDUP_REMOVED lines=12> */
.L_x_397:
[----:B------:R-:W-:Y:S05]  /*10320*/  BSYNC.RECONVERGENT B5 ;  /* 0x0000000000057941 */ /* 0x000fea0003800200 */
.L_x_396:
[----:B------:R-:W2:Y:S02]  /*10330*/  LDG.E R33, desc[UR8][R28.64] ;  /* 0x000000081c217981 */ /* 0x000ea4000c1e1900 */
[----:B--2---:R-:W-:-:S13]  /*10340*/  FSETP.GEU.AND P0, PT, R0, |R33|, PT ;  /* 0x400000210000720b */ /* 0x004fda0003f0e000 */
[----:B------:R-:W-:-:S05]  /*10350*/  @!P0 FMUL R33, R5, R0 ;  /* 0x0000000005218220 */ /* 0x000fca0000400000 */
[----:B------:R0:W-:Y:S02]  /*10360*/  @!P0 STG.E desc[UR8][R28.64], R33 ;  /* 0x000000211c008986 */ /* 0x0001e4000c101908 */
.L_x_392:
[----:B------:R-:W-:Y:S05]  /*10370*/  BSYNC.RECONVERGENT B2 ;  /* 0x0000000000027941 */ /* 0x000fea0003800200 */
.L_x_391:
        /* <DEDUP_REMOVED lines=8> */
.L_x_348:
[----:B------:R-:W-:Y:S05]  /*10400*/  BSYNC.RECONVERGENT B3 ;  /* 0x0000000000037941 */ /* 0x000fea0003800200 */
.L_x_347:
[----:B------:R-:W-:-:S04]  /*10410*/  IADD3 R31, PT, PT, R31, 0x1, RZ ;  /* 0x000000011f1f7810 */ /* 0x000fc80007ffe0ff */
[----:B------:R-:W-:-:S13]  /*10420*/  ISETP.NE.AND P0, PT, R31, R9, PT ;  /* 0x000000091f00720c */ /* 0x000fda0003f05270 */
[----:B------:R-:W-:Y:S05]  /*10430*/  @P0 BRA `(.L_x_399) ;  /* 0xffffffe800b00947 */ /* 0x000fea000383ffff */
.L_x_346:
[----:B------:R-:W-:Y:S05]  /*10440*/  BSYNC.RECONVERGENT B4 ;  /* 0x0000000000047941 */ /* 0x000fea0003800200 */
.L_x_345:
[----:B------:R-:W-:-:S05]  /*10450*/  VIADD R6, R6, 0x1 ;  /* 0x0000000106067836 */ /* 0x000fca0000000000 */
[----:B------:R-:W-:-:S13]  /*10460*/  ISETP.NE.AND P0, PT, R6, R4, PT ;  /* 0x000000040600720c */ /* 0x000fda0003f05270 */
[----:B------:R-:W-:Y:S05]  /*10470*/  @P0 BRA `(.L_x_400) ;  /* 0xffffffe800800947 */ /* 0x000fea000383ffff */
[----:B------:R-:W-:Y:S05]  /*10480*/  EXIT ;  /* 0x000000000000794d */ /* 0x000fea0003800000 */
        .weak           $__internal_0_$__cuda_sm20_dblrcp_rn_slowpath_v3
        .type           $__internal_0_$__cuda_sm20_dblrcp_rn_slowpath_v3,@function
        .size           $__internal_0_$__cuda_sm20_dblrcp_rn_slowpath_v3,($__internal_1_$__cuda_sm20_div_rn_f64_full - $__internal_0_$__cuda_sm20_dblrcp_rn_slowpath_v3)
$__internal_0_$__cuda_sm20_dblrcp_rn_slowpath_v3:
[----:B------:R-:W-:Y:S01]  /*10490*/  DSETP.GTU.AND P0, PT, |R2|, +INF , PT ;  /* 0x7ff000000200742a */ /* 0x000fe20003f0c200 */
[----:B------:R-:W-:-:S13]  /*104a0*/  BSSY.RECONVERGENT B0, `(.L_x_401) ;  /* 0x0000023000007945 */ /* 0x000fda0003800200 */
[----:B------:R-:W-:Y:S05]  /*104b0*/  @P0 BRA `(.L_x_402) ;  /* 0x00000000007c0947 */ /* 0x000fea0003800000 */
[----:B------:R-:W-:-:S04]  /*104c0*/  LOP3.LUT R13, R3, 0x7fffffff, RZ, 0xc0, !PT ;  /* 0x7fffffff030d7812 */ /* 0x000fc800078ec0ff */
[----:B------:R-:W-:-:S04]  /*104d0*/  IADD3 R9, PT, PT, R13, -0x1, RZ ;  /* 0xffffffff0d097810 */ /* 0x000fc80007ffe0ff */
[----:B------:R-:W-:-:S13]  /*104e0*/  ISETP.GE.U32.AND P0, PT, R9, 0x7fefffff, PT ;  /* 0x7fefffff0900780c */ /* 0x000fda0003f06070 */
[----:B------:R-:W-:Y:S01]  /*104f0*/  @P0 LOP3.LUT R19, R3, 0x7ff00000, RZ, 0x3c, !PT ;  /* 0x7ff0000003130812 */ /* 0x000fe200078e3cff */
[----:B------:R-:W-:Y:S01]  /*10500*/  @P0 IMAD.MOV.U32 R18, RZ, RZ, RZ ;  /* 0x000000ffff120224 */ /* 0x000fe200078e00ff */
[----:B------:R-:W-:Y:S06]  /*10510*/  @P0 BRA `(.L_x_403) ;  /* 0x00000000006c0947 */ /* 0x000fec0003800000 */
[----:B------:R-:W-:-:S13]  /*10520*/  ISETP.GE.U32.AND P0, PT, R13, 0x1000001, PT ;  /* 0x010000010d00780c */ /* 0x000fda0003f06070 */
[----:B------:R-:W-:Y:S05]  /*10530*/  @!P0 BRA `(.L_x_404) ;  /* 0x0000000000388947 */ /* 0x000fea0003800000 */
[----:B------:R-:W-:Y:S01]  /*10540*/  IADD3 R19, PT, PT, R3, -0x3fe00000, RZ ;  /* 0xc020000003137810 */ /* 0x000fe20007ffe0ff */
[----:B------:R-:W-:Y:S01]  /*10550*/  IMAD.MOV.U32 R18, RZ, RZ, R2 ;  /* 0x000000ffff127224 */ /* 0x000fe200078e0002 */
[----:B------:R-:W-:Y:S02]  /*10560*/  MOV R16, R14 ;  /* 0x0000000e00107202 */ /* 0x000fe40000000f00 */
[----:B------:R-:W0:Y:S04]  /*10570*/  MUFU.RCP64H R17, R19 ;  /* 0x0000001300117308 */ /* 0x000e280000001800 */
[----:B0-----:R-:W-:-:S08]  /*10580*/  DFMA R14, -R18, R16, 1 ;  /* 0x3ff00000120e742b */ /* 0x001fd00000000110 */
[----:B------:R-:W-:-:S08]  /*10590*/  DFMA R14, R14, R14, R14 ;  /* 0x0000000e0e0e722b */ /* 0x000fd0000000000e */
[----:B------:R-:W-:-:S08]  /*105a0*/  DFMA R14, R16, R14, R16 ;  /* 0x0000000e100e722b */ /* 0x000fd00000000010 */
[----:B------:R-:W-:-:S08]  /*105b0*/  DFMA R16, -R18, R14, 1 ;  /* 0x3ff000001210742b */ /* 0x000fd0000000010e */
[----:B------:R-:W-:-:S08]  /*105c0*/  DFMA R14, R14, R16, R14 ;  /* 0x000000100e0e722b */ /* 0x000fd0000000000e */
[----:B------:R-:W-:-:S08]  /*105d0*/  DMUL R14, R14, 2.2250738585072013831e-308 ;  /* 0x001000000e0e7828 */ /* 0x000fd00000000000 */
[----:B------:R-:W-:-:S08]  /*105e0*/  DFMA R2, -R2, R14, 1 ;  /* 0x3ff000000202742b */ /* 0x000fd0000000010e */
[----:B------:R-:W-:-:S08]  /*105f0*/  DFMA R2, R2, R2, R2 ;  /* 0x000000020202722b */ /* 0x000fd00000000002 */
[----:B------:R-:W-:Y:S01]  /*10600*/  DFMA R18, R14, R2, R14 ;  /* 0x000000020e12722b */ /* 0x000fe2000000000e */
[----:B------:R-:W-:Y:S10]  /*10610*/  BRA `(.L_x_403) ;  /* 0x00000000002c7947 */ /* 0x000ff40003800000 */
.L_x_404:
[----:B------:R-:W-:-:S06]  /*10620*/  DMUL R16, R2, 8.11296384146066816958e+31 ;  /* 0x4690000002107828 */ /* 0x000fcc0000000000 */
[----:B------:R-:W0:Y:S02]  /*10630*/  MUFU.RCP64H R15, R17 ;  /* 0x00000011000f7308 */ /* 0x000e240000001800 */
[----:B0-----:R-:W-:-:S08]  /*10640*/  DFMA R2, -R16, R14, 1 ;  /* 0x3ff000001002742b */ /* 0x001fd0000000010e */
[----:B------:R-:W-:-:S08]  /*10650*/  DFMA R2, R2, R2, R2 ;  /* 0x000000020202722b */ /* 0x000fd00000000002 */
[----:B------:R-:W-:-:S08]  /*10660*/  DFMA R2, R14, R2, R14 ;  /* 0x000000020e02722b */ /* 0x000fd0000000000e */
[----:B------:R-:W-:-:S08]  /*10670*/  DFMA R14, -R16, R2, 1 ;  /* 0x3ff00000100e742b */ /* 0x000fd00000000102 */
[----:B------:R-:W-:-:S08]  /*10680*/  DFMA R14, R2, R14, R2 ;  /* 0x0000000e020e722b */ /* 0x000fd00000000002 */
[----:B------:R-:W-:Y:S01]  /*10690*/  DMUL R18, R14, 8.11296384146066816958e+31 ;  /* 0x469000000e127828 */ /* 0x000fe20000000000 */
[----:B------:R-:W-:Y:S10]  /*106a0*/  BRA `(.L_x_403) ;  /* 0x0000000000087947 */ /* 0x000ff40003800000 */
.L_x_402:
[----:B------:R-:W-:Y:S01]  /*106b0*/  LOP3.LUT R19, R3, 0x80000, RZ, 0xfc, !PT ;  /* 0x0008000003137812 */ /* 0x000fe200078efcff */
[----:B------:R-:W-:-:S07]  /*106c0*/  IMAD.MOV.U32 R18, RZ, RZ, R2 ;  /* 0x000000ffff127224 */ /* 0x000fce00078e0002 */
.L_x_403:
[----:B------:R-:W-:Y:S05]  /*106d0*/  BSYNC.RECONVERGENT B0 ;  /* 0x0000000000007941 */ /* 0x000fea0003800200 */
.L_x_401:
[----:B------:R-:W-:Y:S01]  /*106e0*/  MOV R2, R0 ;  /* 0x0000000000027202 */ /* 0x000fe20000000f00 */
[----:B------:R-:W-:Y:S01]  /*106f0*/  IMAD.MOV.U32 R3, RZ, RZ, 0x0 ;  /* 0x00000000ff037424 */ /* 0x000fe200078e00ff */
[----:B------:R-:W-:Y:S01]  /*10700*/  MOV R20, R18 ;  /* 0x0000001200147202 */ /* 0x000fe20000000f00 */
[----:B------:R-:W-:Y:S02]  /*10710*/  IMAD.MOV.U32 R21, RZ, RZ, R19 ;  /* 0x000000ffff157224 */ /* 0x000fe400078e0013 */
[----:B------:R-:W-:Y:S05]  /*10720*/  RET.REL.NODEC R2 `(_Z24SquaredDistanceTransformPhS_PfS_S0_PiS1_S0_S1_S0_) ;  /* 0xfffffef802347950 */ /* 0x000fea0003c3ffff */
        .weak           $__internal_1_$__cuda_sm20_div_rn_f64_full
        .type           $__internal_1_$__cuda_sm20_div_rn_f64_full,@function
        .size           $__internal_1_$__cuda_sm20_div_rn_f64_full,($__internal_2_$__cuda_sm20_sqrt_rn_f32_slowpath - $__internal_1_$__cuda_sm20_div_rn_f64_full)
$__internal_1_$__cuda_sm20_div_rn_f64_full:
[C---:B------:R-:W-:Y:S01]  /*10730*/  FSETP.GEU.AND P0, PT, |R19|.reuse, 1.469367938527859385e-39, PT ;  /* 0x001000001300780b */ /* 0x040fe20003f0e200 */
[----:B------:R-:W-:Y:S01]  /*10740*/  IMAD.MOV.U32 R2, RZ, RZ, 0x1 ;  /* 0x00000001ff027424 */ /* 0x000fe200078e00ff */
[C---:B------:R-:W-:Y:S01]  /*10750*/  LOP3.LUT R24, R19.reuse, 0x800fffff, RZ, 0xc0, !PT ;  /* 0x800fffff13187812 */ /* 0x040fe200078ec0ff */
[----:B------:R-:W-:Y:S01]  /*10760*/  IMAD.U32 R27, RZ, RZ, UR7 ;  /* 0x00000007ff1b7e24 */ /* 0x000fe2000f8e00ff */
[----:B------:R-:W-:Y:S02]  /*10770*/  LOP3.LUT R16, R19, 0x7ff00000, RZ, 0xc0, !PT ;  /* 0x7ff0000013107812 */ /* 0x000fe400078ec0ff */
[----:B------:R-:W-:Y:S02]  /*10780*/  LOP3.LUT R25, R24, 0x3ff00000, RZ, 0xfc, !PT ;  /* 0x3ff0000018197812 */ /* 0x000fe400078efcff */
[----:B------:R-:W-:Y:S02]  /*10790*/  MOV R24, R18 ;  /* 0x0000001200187202 */ /* 0x000fe40000000f00 */
[----:B------:R-:W-:-:S02]  /*107a0*/  LOP3.LUT R15, R27, 0x7ff00000, RZ, 0xc0, !PT ;  /* 0x7ff000001b0f7812 */ /* 0x000fc400078ec0ff */
[----:B------:R-:W-:Y:S01]  /*107b0*/  MOV R26, UR4 ;  /* 0x00000004001a7c02 */ /* 0x000fe20008000f00 */
[----:B------:R-:W-:Y:S01]  /*107c0*/  @!P0 DMUL R24, R18, 8.98846567431157953865e+307 ;  /* 0x7fe0000012188828 */ /* 0x000fe20000000000 */
[----:B------:R-:W-:Y:S02]  /*107d0*/  ISETP.GE.U32.AND P1, PT, R15, R16, PT ;  /* 0x000000100f00720c */ /* 0x000fe40003f26070 */
[----:B------:R-:W-:-:S03]  /*107e0*/  MOV R22, R26 ;  /* 0x0000001a00167202 */ /* 0x000fc60000000f00 */
[----:B------:R-:W0:Y:S02]  /*107f0*/  MUFU.RCP64H R3, R25 ;  /* 0x0000001900037308 */ /* 0x000e240000001800 */
[----:B0-----:R-:W-:-:S08]  /*10800*/  DFMA R20, R2, -R24, 1 ;  /* 0x3ff000000214742b */ /* 0x001fd00000000818 */
[----:B------:R-:W-:-:S08]  /*10810*/  DFMA R20, R20, R20, R20 ;  /* 0x000000141414722b */ /* 0x000fd00000000014 */
[----:B------:R-:W-:Y:S01]  /*10820*/  DFMA R20, R2, R20, R2 ;  /* 0x000000140214722b */ /* 0x000fe20000000002 */
[----:B------:R-:W-:Y:S01]  /*10830*/  MOV R2, 0x1ca00000 ;  /* 0x1ca0000000027802 */ /* 0x000fe20000000f00 */
[----:B------:R-:W-:-:S03]  /*10840*/  IMAD.MOV.U32 R3, RZ, RZ, R15 ;  /* 0x000000ffff037224 */ /* 0x000fc600078e000f */
[----:B------:R-:W-:Y:S02]  /*10850*/  SEL R23, R2, 0x63400000, !P1 ;  /* 0x6340000002177807 */ /* 0x000fe40004800000 */
[----:B------:R-:W-:Y:S01]  /*10860*/  FSETP.GEU.AND P1, PT, |R27|, 1.469367938527859385e-39, PT ;  /* 0x001000001b00780b */ /* 0x000fe20003f2e200 */
[----:B------:R-:W-:Y:S01]  /*10870*/  DFMA R32, R20, -R24, 1 ;  /* 0x3ff000001420742b */ /* 0x000fe20000000818 */
[----:B------:R-:W-:-:S07]  /*10880*/  LOP3.LUT R23, R23, 0x800fffff, R27, 0xf8, !PT ;  /* 0x800fffff17177812 */ /* 0x000fce00078ef81b */
[----:B------:R-:W-:-:S04]  /*10890*/  DFMA R20, R20, R32, R20 ;  /* 0x000000201414722b */ /* 0x000fc80000000014 */
[----:B------:R-:W-:Y:S07]  /*108a0*/  @P1 BRA `(.L_x_405) ;  /* 0x0000000000201947 */ /* 0x000fee0003800000 */
[----:B------:R-:W-:Y:S01]  /*108b0*/  LOP3.LUT R14, R19, 0x7ff00000, RZ, 0xc0, !PT ;  /* 0x7ff00000130e7812 */ /* 0x000fe200078ec0ff */
[----:B------:R-:W-:-:S03]  /*108c0*/  IMAD.MOV.U32 R32, RZ, RZ, RZ ;  /* 0x000000ffff207224 */ /* 0x000fc600078e00ff */
[----:B------:R-:W-:-:S04]  /*108d0*/  ISETP.GE.U32.AND P1, PT, R15, R14, PT ;  /* 0x0000000e0f00720c */ /* 0x000fc80003f26070 */
[----:B------:R-:W-:-:S04]  /*108e0*/  SEL R3, R2, 0x63400000, !P1 ;  /* 0x6340000002037807 */ /* 0x000fc80004800000 */
[----:B------:R-:W-:-:S04]  /*108f0*/  LOP3.LUT R3, R3, 0x80000000, R27, 0xf8, !PT ;  /* 0x8000000003037812 */ /* 0x000fc800078ef81b */
[----:B------:R-:W-:-:S06]  /*10900*/  LOP3.LUT R33, R3, 0x100000, RZ, 0xfc, !PT ;  /* 0x0010000003217812 */ /* 0x000fcc00078efcff */
[----:B------:R-:W-:-:S10]  /*10910*/  DFMA R22, R22, 2, -R32 ;  /* 0x400000001616782b */ /* 0x000fd40000000820 */
[----:B------:R-:W-:-:S07]  /*10920*/  LOP3.LUT R3, R23, 0x7ff00000, RZ, 0xc0, !PT ;  /* 0x7ff0000017037812 */ /* 0x000fce00078ec0ff */
.L_x_405:
[----:B------:R-:W-:Y:S01]  /*10930*/  @!P0 LOP3.LUT R16, R25, 0x7ff00000, RZ, 0xc0, !PT ;  /* 0x7ff0000019108812 */ /* 0x000fe200078ec0ff */
[----:B------:R-:W-:Y:S01]  /*10940*/  DMUL R32, R20, R22 ;  /* 0x0000001614207228 */ /* 0x000fe20000000000 */
[----:B------:R-:W-:Y:S01]  /*10950*/  IADD3 R13, PT, PT, R3, -0x1, RZ ;  /* 0xffffffff030d7810 */ /* 0x000fe20007ffe0ff */
[----:B------:R-:W-:Y:S02]  /*10960*/  BSSY.RECONVERGENT B0, `(.L_x_406) ;  /* 0x0000037000007945 */ /* 0x000fe40003800200 */
[----:B------:R-:W-:Y:S01]  /*10970*/  VIADD R14, R16, 0xffffffff ;  /* 0xffffffff100e7836 */ /* 0x000fe20000000000 */
[----:B------:R-:W-:-:S03]  /*10980*/  ISETP.GT.U32.AND P0, PT, R13, 0x7feffffe, PT ;  /* 0x7feffffe0d00780c */ /* 0x000fc60003f04070 */
[----:B------:R-:W-:Y:S01]  /*10990*/  DFMA R54, R32, -R24, R22 ;  /* 0x800000182036722b */ /* 0x000fe20000000016 */
[----:B------:R-:W-:-:S07]  /*109a0*/  ISETP.GT.U32.OR P0, PT, R14, 0x7feffffe, P0 ;  /* 0x7feffffe0e00780c */ /* 0x000fce0000704470 */
[----:B------:R-:W-:-:S06]  /*109b0*/  DFMA R54, R20, R54, R32 ;  /* 0x000000361436722b */ /* 0x000fcc0000000020 */
[----:B------:R-:W-:Y:S05]  /*109c0*/  @P0 BRA `(.L_x_407) ;  /* 0x00000000006c0947 */ /* 0x000fea0003800000 */
[----:B------:R-:W-:Y:S02]  /*109d0*/  LOP3.LUT R14, R19, 0x7ff00000, RZ, 0xc0, !PT ;  /* 0x7ff00000130e7812 */ /* 0x000fe400078ec0ff */
[----:B------:R-:W-:Y:S02]  /*109e0*/  MOV R16, RZ ;  /* 0x000000ff00107202 */ /* 0x000fe40000000f00 */
[CC--:B------:R-:W-:Y:S02]  /*109f0*/  VIADDMNMX R3, R15.reuse, -R14.reuse, 0xb9600000, !PT ;  /* 0xb96000000f037446 */ /* 0x0c0fe4000780090e */
[----:B------:R-:W-:Y:S02]  /*10a00*/  ISETP.GE.U32.AND P0, PT, R15, R14, PT ;  /* 0x0000000e0f00720c */ /* 0x000fe40003f06070 */
[----:B------:R-:W-:Y:S02]  /*10a10*/  VIMNMX R3, PT, PT, R3, 0x46a00000, PT ;  /* 0x46a0000003037848 */ /* 0x000fe40003fe0100 */
[----:B------:R-:W-:-:S04]  /*10a20*/  SEL R2, R2, 0x63400000, !P0 ;  /* 0x6340000002027807 */ /* 0x000fc80004000000 */
[----:B------:R-:W-:-:S05]  /*10a30*/  IADD3 R2, PT, PT, -R2, R3, RZ ;  /* 0x0000000302027210 */ /* 0x000fca0007ffe1ff */
[----:B------:R-:W-:-:S06]  /*10a40*/  VIADD R17, R2, 0x7fe00000 ;  /* 0x7fe0000002117836 */ /* 0x000fcc0000000000 */
[----:B------:R-:W-:-:S10]  /*10a50*/  DMUL R14, R54, R16 ;  /* 0x00000010360e7228 */ /* 0x000fd40000000000 */
[----:B------:R-:W-:-:S13]  /*10a60*/  FSETP.GTU.AND P0, PT, |R15|, 1.469367938527859385e-39, PT ;  /* 0x001000000f00780b */ /* 0x000fda0003f0c200 */
[----:B------:R-:W-:Y:S05]  /*10a70*/  @P0 BRA `(.L_x_408) ;  /* 0x0000000000940947 */ /* 0x000fea0003800000 */
[----:B------:R-:W-:Y:S01]  /*10a80*/  DFMA R22, R54, -R24, R22 ;  /* 0x800000183616722b */ /* 0x000fe20000000016 */
[----:B------:R-:W-:-:S09]  /*10a90*/  IMAD.MOV.U32 R20, RZ, RZ, RZ ;  /* 0x000000ffff147224 */ /* 0x000fd200078e00ff */
[C---:B------:R-:W-:Y:S02]  /*10aa0*/  FSETP.NEU.AND P0, PT, R23.reuse, RZ, PT ;  /* 0x000000ff1700720b */ /* 0x040fe40003f0d000 */
[----:B------:R-:W-:-:S04]  /*10ab0*/  LOP3.LUT R18, R23, 0x80000000, R19, 0x48, !PT ;  /* 0x8000000017127812 */ /* 0x000fc800078e4813 */
[----:B------:R-:W-:-:S07]  /*10ac0*/  LOP3.LUT R21, R18, R17, RZ, 0xfc, !PT ;  /* 0x0000001112157212 */ /* 0x000fce00078efcff */
[----:B------:R-:W-:Y:S05]  /*10ad0*/  @!P0 BRA `(.L_x_408) ;  /* 0x00000000007c8947 */ /* 0x000fea0003800000 */
[C---:B------:R-:W-:Y:S01]  /*10ae0*/  IADD3 R17, PT, PT, -R2.reuse, RZ, RZ ;  /* 0x000000ff02117210 */ /* 0x040fe20007ffe1ff */
[----:B------:R-:W-:Y:S01]  /*10af0*/  IMAD.MOV.U32 R16, RZ, RZ, RZ ;  /* 0x000000ffff107224 */ /* 0x000fe200078e00ff */
[----:B------:R-:W-:-:S05]  /*10b00*/  IADD3 R2, PT, PT, -R2, -0x43300000, RZ ;  /* 0xbcd0000002027810 */ /* 0x000fca0007ffe1ff */
[----:B------:R-:W-:Y:S02]  /*10b10*/  DFMA R16, R14, -R16, R54 ;  /* 0x800000100e10722b */ /* 0x000fe40000000036 */
[----:B------:R-:W-:-:S08]  /*10b20*/  DMUL.RP R54, R54, R20 ;  /* 0x0000001436367228 */ /* 0x000fd00000008000 */
[----:B------:R-:W-:Y:S02]  /*10b30*/  FSETP.NEU.AND P0, PT, |R17|, R2, PT ;  /* 0x000000021100720b */ /* 0x000fe40003f0d200 */
[----:B------:R-:W-:Y:S02]  /*10b40*/  LOP3.LUT R3, R55, R18, RZ, 0x3c, !PT ;  /* 0x0000001237037212 */ /* 0x000fe400078e3cff */
[----:B------:R-:W-:Y:S02]  /*10b50*/  FSEL R14, R54, R14, !P0 ;  /* 0x0000000e360e7208 */ /* 0x000fe40004000000 */
[----:B------:R-:W-:Y:S01]  /*10b60*/  FSEL R15, R3, R15, !P0 ;  /* 0x0000000f030f7208 */ /* 0x000fe20004000000 */
[----:B------:R-:W-:Y:S06]  /*10b70*/  BRA `(.L_x_408) ;  /* 0x0000000000547947 */ /* 0x000fec0003800000 */
.L_x_407:
[----:B------:R-:W-:-:S14]  /*10b80*/  DSETP.NAN.AND P0, PT, R26, R26, PT ;  /* 0x0000001a1a00722a */ /* 0x000fdc0003f08000 */
[----:B------:R-:W-:Y:S05]  /*10b90*/  @P0 BRA `(.L_x_409) ;  /* 0x0000000000440947 */ /* 0x000fea0003800000 */
[----:B------:R-:W-:-:S14]  /*10ba0*/  DSETP.NAN.AND P0, PT, R18, R18, PT ;  /* 0x000000121200722a */ /* 0x000fdc0003f08000 */
[----:B------:R-:W-:Y:S05]  /*10bb0*/  @P0 BRA `(.L_x_410) ;  /* 0x0000000000300947 */ /* 0x000fea0003800000 */
[----:B------:R-:W-:Y:S01]  /*10bc0*/  ISETP.NE.AND P0, PT, R3, R16, PT ;  /* 0x000000100300720c */ /* 0x000fe20003f05270 */
[----:B------:R-:W-:Y:S01]  /*10bd0*/  IMAD.MOV.U32 R15, RZ, RZ, -0x80000 ;  /* 0xfff80000ff0f7424 */ /* 0x000fe200078e00ff */
[----:B------:R-:W-:-:S11]  /*10be0*/  MOV R14, 0x0 ;  /* 0x00000000000e7802 */ /* 0x000fd60000000f00 */
[----:B------:R-:W-:Y:S05]  /*10bf0*/  @!P0 BRA `(.L_x_408) ;  /* 0x0000000000348947 */ /* 0x000fea0003800000 */
[----:B------:R-:W-:Y:S02]  /*10c00*/  ISETP.NE.AND P0, PT, R3, 0x7ff00000, PT ;  /* 0x7ff000000300780c */ /* 0x000fe40003f05270 */
[----:B------:R-:W-:Y:S02]  /*10c10*/  LOP3.LUT R15, R27, 0x80000000, R19, 0x48, !PT ;  /* 0x800000001b0f7812 */ /* 0x000fe400078e4813 */
[----:B------:R-:W-:-:S13]  /*10c20*/  ISETP.EQ.OR P0, PT, R16, RZ, !P0 ;  /* 0x000000ff1000720c */ /* 0x000fda0004702670 */
[----:B------:R-:W-:Y:S02]  /*10c30*/  @P0 LOP3.LUT R2, R15, 0x7ff00000, RZ, 0xfc, !PT ;  /* 0x7ff000000f020812 */ /* 0x000fe400078efcff */
[----:B------:R-:W-:Y:S01]  /*10c40*/  @!P0 MOV R14, RZ ;  /* 0x000000ff000e8202 */ /* 0x000fe20000000f00 */
[----:B------:R-:W-:Y:S01]  /*10c50*/  @P0 IMAD.MOV.U32 R14, RZ, RZ, RZ ;  /* 0x000000ffff0e0224 */ /* 0x000fe200078e00ff */
[----:B------:R-:W-:Y:S01]  /*10c60*/  @P0 MOV R15, R2 ;  /* 0x00000002000f0202 */ /* 0x000fe20000000f00 */
[----:B------:R-:W-:Y:S06]  /*10c70*/  BRA `(.L_x_408) ;  /* 0x0000000000147947 */ /* 0x000fec0003800000 */
.L_x_410:
[----:B------:R-:W-:Y:S01]  /*10c80*/  LOP3.LUT R15, R19, 0x80000, RZ, 0xfc, !PT ;  /* 0x00080000130f7812 */ /* 0x000fe200078efcff */
[----:B------:R-:W-:Y:S01]  /*10c90*/  IMAD.MOV.U32 R14, RZ, RZ, R18 ;  /* 0x000000ffff0e7224 */ /* 0x000fe200078e0012 */
[----:B------:R-:W-:Y:S06]  /*10ca0*/  BRA `(.L_x_408) ;  /* 0x0000000000087947 */ /* 0x000fec0003800000 */
.L_x_409:
[----:B------:R-:W-:Y:S02]  /*10cb0*/  LOP3.LUT R15, R27, 0x80000, RZ, 0xfc, !PT ;  /* 0x000800001b0f7812 */ /* 0x000fe400078efcff */
[----:B------:R-:W-:-:S07]  /*10cc0*/  MOV R14, R26 ;  /* 0x0000001a000e7202 */ /* 0x000fce0000000f00 */
.L_x_408:
[----:B------:R-:W-:Y:S05]  /*10cd0*/  BSYNC.RECONVERGENT B0 ;  /* 0x0000000000007941 */ /* 0x000fea0003800200 */
.L_x_406:
[----:B------:R-:W-:Y:S02]  /*10ce0*/  HFMA2 R3, -RZ, RZ, 0, 0 ;  /* 0x00000000ff037431 */ /* 0x000fe400000001ff */
[----:B------:R-:W-:-:S04]  /*10cf0*/  IMAD.MOV.U32 R2, RZ, RZ, R0 ;  /* 0x000000ffff027224 */ /* 0x000fc800078e0000 */
[----:B------:R-:W-:Y:S05]  /*10d00*/  RET.REL.NODEC R2 `(_Z24SquaredDistanceTransformPhS_PfS_S0_PiS1_S0_S1_S0_) ;  /* 0xfffffef002bc7950 */ /* 0x000fea0003c3ffff */
        .weak           $__internal_2_$__cuda_sm20_sqrt_rn_f32_slowpath
        .type           $__internal_2_$__cuda_sm20_sqrt_rn_f32_slowpath,@function
        .size           $__internal_2_$__cuda_sm20_sqrt_rn_f32_slowpath,($__internal_3_$__cuda_sm3x_div_rn_noftz_f32_slowpath - $__internal_2_$__cuda_sm20_sqrt_rn_f32_slowpath)
$__internal_2_$__cuda_sm20_sqrt_rn_f32_slowpath:
[----:B------:R-:W-:-:S13]  /*10d10*/  LOP3.LUT P0, RZ, R2, 0x7fffffff, RZ, 0xc0, !PT ;  /* 0x7fffffff02ff7812 */ /* 0x000fda000780c0ff */
[----:B------:R-:W-:Y:S01]  /*10d20*/  @!P0 IMAD.MOV.U32 R55, RZ, RZ, R2 ;  /* 0x000000ffff378224 */ /* 0x000fe200078e0002 */
[----:B------:R-:W-:Y:S06]  /*10d30*/  @!P0 BRA `(.L_x_411) ;  /* 0x0000000000408947 */ /* 0x000fec0003800000 */
[----:B------:R-:W-:-:S13]  /*10d40*/  FSETP.GEU.FTZ.AND P0, PT, R2, RZ, PT ;  /* 0x000000ff0200720b */ /* 0x000fda0003f1e000 */
[----:B------:R-:W-:Y:S01]  /*10d50*/  @!P0 MOV R55, 0x7fffffff ;  /* 0x7fffffff00378802 */ /* 0x000fe20000000f00 */
[----:B------:R-:W-:Y:S06]  /*10d60*/  @!P0 BRA `(.L_x_411) ;  /* 0x0000000000348947 */ /* 0x000fec0003800000 */
[----:B------:R-:W-:-:S13]  /*10d70*/  FSETP.GTU.FTZ.AND P0, PT, |R2|, +INF , PT ;  /* 0x7f8000000200780b */ /* 0x000fda0003f1c200 */
[----:B------:R-:W-:Y:S01]  /*10d80*/  @P0 FADD.FTZ R55, R2, 1 ;  /* 0x3f80000002370421 */ /* 0x000fe20000010000 */
[----:B------:R-:W-:Y:S06]  /*10d90*/  @P0 BRA `(.L_x_411) ;  /* 0x0000000000280947 */ /* 0x000fec0003800000 */
[----:B------:R-:W-:-:S13]  /*10da0*/  FSETP.NEU.FTZ.AND P0, PT, |R2|, +INF , PT ;  /* 0x7f8000000200780b */ /* 0x000fda0003f1d200 */
[----:B------:R-:W-:-:S04]  /*10db0*/  @P0 FFMA R58, R2, 1.84467440737095516160e+19, RZ ;  /* 0x5f800000023a0823 */ /* 0x000fc800000000ff */
[----:B------:R-:W0:Y:S02]  /*10dc0*/  @P0 MUFU.RSQ R56, R58 ;  /* 0x0000003a00380308 */ /* 0x000e240000001400 */
[----:B0-----:R-:W-:Y:S01]  /*10dd0*/  @P0 FMUL.FTZ R55, R58, R56 ;  /* 0x000000383a370220 */ /* 0x001fe20000410000 */
[----:B------:R-:W-:-:S03]  /*10de0*/  @P0 FMUL.FTZ R56, R56, 0.5 ;  /* 0x3f00000038380820 */ /* 0x000fc60000410000 */
[----:B------:R-:W-:-:S04]  /*10df0*/  @P0 FADD.FTZ R54, -R55, -RZ ;  /* 0x800000ff37360221 */ /* 0x000fc80000010100 */
[----:B------:R-:W-:-:S04]  /*10e00*/  @P0 FFMA R54, R55, R54, R58 ;  /* 0x0000003637360223 */ /* 0x000fc8000000003a */
[----:B------:R-:W-:Y:S01]  /*10e10*/  @P0 FFMA R54, R54, R56, R55 ;  /* 0x0000003836360223 */ /* 0x000fe20000000037 */
[----:B------:R-:W-:-:S03]  /*10e20*/  @!P0 IMAD.MOV.U32 R55, RZ, RZ, R2 ;  /* 0x000000ffff378224 */ /* 0x000fc600078e0002 */
[----:B------:R-:W-:-:S07]  /*10e30*/  @P0 FMUL.FTZ R55, R54, 2.3283064365386962891e-10 ;  /* 0x2f80000036370820 */ /* 0x000fce0000410000 */
.L_x_411:
[----:B------:R-:W-:Y:S01]  /*10e40*/  MOV R56, R0 ;  /* 0x0000000000387202 */ /* 0x000fe20000000f00 */
[----:B------:R-:W-:-:S04]  /*10e50*/  IMAD.MOV.U32 R57, RZ, RZ, 0x0 ;  /* 0x00000000ff397424 */ /* 0x000fc800078e00ff */
[----:B------:R-:W-:Y:S05]  /*10e60*/  RET.REL.NODEC R56 `(_Z24SquaredDistanceTransformPhS_PfS_S0_PiS1_S0_S1_S0_) ;  /* 0xfffffef038647950 */ /* 0x000fea0003c3ffff */
        .weak           $__internal_3_$__cuda_sm3x_div_rn_noftz_f32_slowpath
        .type           $__internal_3_$__cuda_sm3x_div_rn_noftz_f32_slowpath,@function
        .size           $__internal_3_$__cuda_sm3x_div_rn_noftz_f32_slowpath,(.L_x_579 - $__internal_3_$__cuda_sm3x_div_rn_noftz_f32_slowpath)
$__internal_3_$__cuda_sm3x_div_rn_noftz_f32_slowpath:
[----:B------:R-:W-:Y:S01]  /*10e70*/  SHF.R.U32.HI R2, RZ, 0x17, R3 ;  /* 0x00000017ff027819 */ /* 0x000fe20000011603 */
[----:B------:R-:W-:Y:S01]  /*10e80*/  BSSY.RECONVERGENT B0, `(.L_x_412) ;  /* 0x0000063000007945 */ /* 0x000fe20003800200 */
[----:B------:R-:W-:Y:S02]  /*10e90*/  SHF.R.U32.HI R56, RZ, 0x17, R0 ;  /* 0x00000017ff387819 */ /* 0x000fe40000011600 */
[----:B------:R-:W-:Y:S02]  /*10ea0*/  LOP3.LUT R2, R2, 0xff, RZ, 0xc0, !PT ;  /* 0x000000ff02027812 */ /* 0x000fe400078ec0ff */
[----:B------:R-:W-:Y:S02]  /*10eb0*/  LOP3.LUT R56, R56, 0xff, RZ, 0xc0, !PT ;  /* 0x000000ff38387812 */ /* 0x000fe400078ec0ff */
[----:B------:R-:W-:Y:S02]  /*10ec0*/  IADD3 R57, PT, PT, R2, -0x1, RZ ;  /* 0xffffffff02397810 */ /* 0x000fe40007ffe0ff */
[----:B------:R-:W-:Y:S01]  /*10ed0*/  MOV R59, R3 ;  /* 0x00000003003b7202 */ /* 0x000fe20000000f00 */
[----:B------:R-:W-:Y:S01]  /*10ee0*/  VIADD R58, R56, 0xffffffff ;  /* 0xffffffff383a7836 */ /* 0x000fe20000000000 */
[----:B------:R-:W-:-:S04]  /*10ef0*/  ISETP.GT.U32.AND P0, PT, R57, 0xfd, PT ;  /* 0x000000fd3900780c */ /* 0x000fc80003f04070 */
[----:B------:R-:W-:-:S13]  /*10f00*/  ISETP.GT.U32.OR P0, PT, R58, 0xfd, P0 ;  /* 0x000000fd3a00780c */ /* 0x000fda0000704470 */
[----:B------:R-:W-:Y:S01]  /*10f10*/  @!P0 IMAD.MOV.U32 R55, RZ, RZ, RZ ;  /* 0x000000ffff378224 */ /* 0x000fe200078e00ff */
[----:B------:R-:W-:Y:S06]  /*10f20*/  @!P0 BRA `(.L_x_413) ;  /* 0x00000000005c8947 */ /* 0x000fec0003800000 */
[----:B------:R-:W-:Y:S02]  /*10f30*/  FSETP.GTU.FTZ.AND P0, PT, |R0|, +INF , PT ;  /* 0x7f8000000000780b */ /* 0x000fe40003f1c200 */
[----:B------:R-:W-:-:S04]  /*10f40*/  FSETP.GTU.FTZ.AND P1, PT, |R3|, +INF , PT ;  /* 0x7f8000000300780b */ /* 0x000fc80003f3c200 */
[----:B------:R-:W-:-:S13]  /*10f50*/  PLOP3.LUT P0, PT, P0, P1, PT, 0xf8, 0x8f ;  /* 0x00000000008f781c */ /* 0x000fda0000703f70 */
[----:B------:R-:W-:Y:S05]  /*10f60*/  @P0 BRA `(.L_x_414) ;  /* 0x00000004004c0947 */ /* 0x000fea0003800000 */
[----:B------:R-:W-:-:S13]  /*10f70*/  LOP3.LUT P0, RZ, R59, 0x7fffffff, R0, 0xc8, !PT ;  /* 0x7fffffff3bff7812 */ /* 0x000fda000780c800 */
[----:B------:R-:W-:Y:S05]  /*10f80*/  @!P0 BRA `(.L_x_415) ;  /* 0x00000004003c8947 */ /* 0x000fea0003800000 */
[C---:B------:R-:W-:Y:S02]  /*10f90*/  FSETP.NEU.FTZ.AND P2, PT, |R0|.reuse, +INF , PT ;  /* 0x7f8000000000780b */ /* 0x040fe40003f5d200 */
[----:B------:R-:W-:Y:S02]  /*10fa0*/  FSETP.NEU.FTZ.AND P0, PT, |R3|, +INF , PT ;  /* 0x7f8000000300780b */ /* 0x000fe40003f1d200 */
[----:B------:R-:W-:-:S11]  /*10fb0*/  FSETP.NEU.FTZ.AND P1, PT, |R0|, +INF , PT ;  /* 0x7f8000000000780b */ /* 0x000fd60003f3d200 */
[----:B------:R-:W-:Y:S05]  /*10fc0*/  @!P0 BRA !P2, `(.L_x_415) ;  /* 0x00000004002c8947 */ /* 0x000fea0005000000 */
[----:B------:R-:W-:-:S04]  /*10fd0*/  LOP3.LUT P2, RZ, R0, 0x7fffffff, RZ, 0xc0, !PT ;  /* 0x7fffffff00ff7812 */ /* 0x000fc8000784c0ff */
[----:B------:R-:W-:-:S13]  /*10fe0*/  PLOP3.LUT P2, PT, P0, P2, PT, 0x2f, 0xf2 ;  /* 0x0000000000f2781c */ /* 0x000fda0000744577 */
[----:B------:R-:W-:Y:S05]  /*10ff0*/  @P2 BRA `(.L_x_416) ;  /* 0x0000000400182947 */ /* 0x000fea0003800000 */
[----:B------:R-:W-:-:S04]  /*11000*/  LOP3.LUT P0, RZ, R59, 0x7fffffff, RZ, 0xc0, !PT ;  /* 0x7fffffff3bff7812 */ /* 0x000fc8000780c0ff */
[----:B------:R-:W-:-:S13]  /*11010*/  PLOP3.LUT P0, PT, P1, P0, PT, 0x2f, 0xf2 ;  /* 0x0000000000f2781c */ /* 0x000fda0000f00577 */
[----:B------:R-:W-:Y:S05]  /*11020*/  @P0 BRA `(.L_x_417) ;  /* 0x0000000400000947 */ /* 0x000fea0003800000 */
[----:B------:R-:W-:Y:S02]  /*11030*/  ISETP.GE.AND P0, PT, R58, RZ, PT ;  /* 0x000000ff3a00720c */ /* 0x000fe40003f06270 */
[----:B------:R-:W-:-:S11]  /*11040*/  ISETP.GE.AND P1, PT, R57, RZ, PT ;  /* 0x000000ff3900720c */ /* 0x000fd60003f26270 */
[----:B------:R-:W-:Y:S01]  /*11050*/  @P0 MOV R55, RZ ;  /* 0x000000ff00370202 */ /* 0x000fe20000000f00 */
[----:B------:R-:W-:Y:S02]  /*11060*/  @!P0 IMAD.MOV.U32 R55, RZ, RZ, -0x40 ;  /* 0xffffffc0ff378424 */ /* 0x000fe400078e00ff */
[----:B------:R-:W-:Y:S01]  /*11070*/  @!P0 FFMA R0, R0, 1.84467440737095516160e+19, RZ ;  /* 0x5f80000000008823 */ /* 0x000fe200000000ff */
[----:B------:R-:W-:Y:S02]  /*11080*/  @!P1 FFMA R59, R3, 1.84467440737095516160e+19, RZ ;  /* 0x5f800000033b9823 */ /* 0x000fe400000000ff */
[----:B------:R-:W-:-:S07]  /*11090*/  @!P1 IADD3 R55, PT, PT, R55, 0x40, RZ ;  /* 0x0000004037379810 */ /* 0x000fce0007ffe0ff */
.L_x_413:
[----:B------:R-:W-:Y:S01]  /*110a0*/  LEA R58, R2, 0xc0800000, 0x17 ;  /* 0xc0800000023a7811 */ /* 0x000fe200078eb8ff */
[----:B------:R-:W-:Y:S04]  /*110b0*/  BSSY.RECONVERGENT B1, `(.L_x_418) ;  /* 0x0000036000017945 */ /* 0x000fe80003800200 */
[----:B------:R-:W-:Y:S01]  /*110c0*/  IMAD.IADD R60, R59, 0x1, -R58 ;  /* 0x000000013b3c7824 */ /* 0x000fe200078e0a3a */
[----:B------:R-:W-:-:S03]  /*110d0*/  IADD3 R59, PT, PT, R56, -0x7f, RZ ;  /* 0xffffff81383b7810 */ /* 0x000fc60007ffe0ff */
[----:B------:R-:W0:Y:S01]  /*110e0*/  MUFU.RCP R58, R60 ;  /* 0x0000003c003a7308 */ /* 0x000e220000001000 */
[----:B------:R-:W-:Y:S01]  /*110f0*/  FADD.FTZ R57, -R60, -RZ ;  /* 0x800000ff3c397221 */ /* 0x000fe20000010100 */
[C---:B------:R-:W-:Y:S01]  /*11100*/  IMAD R0, R59.reuse, -0x800000, R0 ;  /* 0xff8000003b007824 */ /* 0x040fe200078e0200 */
[----:B------:R-:W-:-:S05]  /*11110*/  IADD3 R56, PT, PT, R59, 0x7f, -R2 ;  /* 0x0000007f3b387810 */ /* 0x000fca0007ffe802 */
[----:B------:R-:W-:Y:S02]  /*11120*/  IMAD.IADD R59, R56, 0x1, R55 ;  /* 0x00000001383b7824 */ /* 0x000fe400078e0237 */
[----:B0-----:R-:W-:-:S04]  /*11130*/  FFMA R61, R58, R57, 1 ;  /* 0x3f8000003a3d7423 */ /* 0x001fc80000000039 */
[----:B------:R-:W-:-:S04]  /*11140*/  FFMA R61, R58, R61, R58 ;  /* 0x0000003d3a3d7223 */ /* 0x000fc8000000003a */
[----:B------:R-:W-:-:S04]  /*11150*/  FFMA R2, R0, R61, RZ ;  /* 0x0000003d00027223 */ /* 0x000fc800000000ff */
[----:B------:R-:W-:-:S04]  /*11160*/  FFMA R58, R57, R2, R0 ;  /* 0x00000002393a7223 */ /* 0x000fc80000000000 */
[----:B------:R-:W-:-:S04]  /*11170*/  FFMA R2, R61, R58, R2 ;  /* 0x0000003a3d027223 */ /* 0x000fc80000000002 */
[----:B------:R-:W-:-:S04]  /*11180*/  FFMA R57, R57, R2, R0 ;  /* 0x0000000239397223 */ /* 0x000fc80000000000 */
[----:B------:R-:W-:-:S05]  /*11190*/  FFMA R0, R61, R57, R2 ;  /* 0x000000393d007223 */ /* 0x000fca0000000002 */
[----:B------:R-:W-:-:S04]  /*111a0*/  SHF.R.U32.HI R55, RZ, 0x17, R0 ;  /* 0x00000017ff377819 */ /* 0x000fc80000011600 */
[----:B------:R-:W-:-:S04]  /*111b0*/  LOP3.LUT R56, R55, 0xff, RZ, 0xc0, !PT ;  /* 0x000000ff37387812 */ /* 0x000fc800078ec0ff */
[----:B------:R-:W-:-:S05]  /*111c0*/  IADD3 R55, PT, PT, R56, R59, RZ ;  /* 0x0000003b38377210 */ /* 0x000fca0007ffe0ff */
[----:B------:R-:W-:-:S05]  /*111d0*/  VIADD R56, R55, 0xffffffff ;  /* 0xffffffff37387836 */ /* 0x000fca0000000000 */
[----:B------:R-:W-:-:S13]  /*111e0*/  ISETP.GE.U32.AND P0, PT, R56, 0xfe, PT ;  /* 0x000000fe3800780c */ /* 0x000fda0003f06070 */
[----:B------:R-:W-:Y:S05]  /*111f0*/  @!P0 BRA `(.L_x_419) ;  /* 0x0000000000808947 */ /* 0x000fea0003800000 */
[----:B------:R-:W-:-:S13]  /*11200*/  ISETP.GT.AND P0, PT, R55, 0xfe, PT ;  /* 0x000000fe3700780c */ /* 0x000fda0003f04270 */
[----:B------:R-:W-:Y:S05]  /*11210*/  @P0 BRA `(.L_x_420) ;  /* 0x00000000006c0947 */ /* 0x000fea0003800000 */
[----:B------:R-:W-:-:S13]  /*11220*/  ISETP.GE.AND P0, PT, R55, 0x1, PT ;  /* 0x000000013700780c */ /* 0x000fda0003f06270 */
[----:B------:R-:W-:Y:S05]  /*11230*/  @P0 BRA `(.L_x_421) ;  /* 0x0000000000740947 */ /* 0x000fea0003800000 */
[----:B------:R-:W-:Y:S02]  /*11240*/  ISETP.GE.AND P0, PT, R55, -0x18, PT ;  /* 0xffffffe83700780c */ /* 0x000fe40003f06270 */
[----:B------:R-:W-:-:S11]  /*11250*/  LOP3.LUT R0, R0, 0x80000000, RZ, 0xc0, !PT ;  /* 0x8000000000007812 */ /* 0x000fd600078ec0ff */
[----:B------:R-:W-:Y:S05]  /*11260*/  @!P0 BRA `(.L_x_421) ;  /* 0x0000000000688947 */ /* 0x000fea0003800000 */
[CCC-:B------:R-:W-:Y:S01]  /*11270*/  FFMA.RP R56, R61.reuse, R57.reuse, R2.reuse ;  /* 0x000000393d387223 */ /* 0x1c0fe20000008002 */
[CCC-:B------:R-:W-:Y:S01]  /*11280*/  FFMA.RM R59, R61.reuse, R57.reuse, R2.reuse ;  /* 0x000000393d3b7223 */ /* 0x1c0fe20000004002 */
[----:B------:R-:W-:Y:S01]  /*11290*/  FFMA.RZ R2, R61, R57, R2 ;  /* 0x000000393d027223 */ /* 0x000fe2000000c002 */
[C---:B------:R-:W-:Y:S02]  /*112a0*/  IADD3 R57, PT, PT, R55.reuse, 0x20, RZ ;  /* 0x0000002037397810 */ /* 0x040fe40007ffe0ff */
[----:B------:R-:W-:Y:S02]  /*112b0*/  ISETP.NE.AND P1, PT, R55, RZ, PT ;  /* 0x000000ff3700720c */ /* 0x000fe40003f25270 */
[----:B------:R-:W-:Y:S02]  /*112c0*/  LOP3.LUT R2, R2, 0x7fffff, RZ, 0xc0, !PT ;  /* 0x007fffff02027812 */ /* 0x000fe400078ec0ff */
[----:B------:R-:W-:Y:S02]  /*112d0*/  FSETP.NEU.FTZ.AND P0, PT, R56, R59, PT ;  /* 0x0000003b3800720b */ /* 0x000fe40003f1d000 */
[----:B------:R-:W-:-:S02]  /*112e0*/  LOP3.LUT R56, R2, 0x800000, RZ, 0xfc, !PT ;  /* 0x0080000002387812 */ /* 0x000fc400078efcff */
[----:B------:R-:W-:Y:S01]  /*112f0*/  ISETP.NE.AND P2, PT, R55, RZ, PT ;  /* 0x000000ff3700720c */ /* 0x000fe20003f45270 */
[----:B------:R-:W-:Y:S01]  /*11300*/  IMAD.MOV R55, RZ, RZ, -R55 ;  /* 0x000000ffff377224 */ /* 0x000fe200078e0a37 */
[----:B------:R-:W-:-:S04]  /*11310*/  SHF.L.U32 R2, R56, R57, RZ ;  /* 0x0000003938027219 */ /* 0x000fc800000006ff */
[----:B------:R-:W-:Y:S02]  /*11320*/  ISETP.NE.AND P2, PT, R2, RZ, P2 ;  /* 0x000000ff0200720c */ /* 0x000fe40001745270 */
[----:B------:R-:W-:Y:S02]  /*11330*/  SEL R55, R55, RZ, P1 ;  /* 0x000000ff37377207 */ /* 0x000fe40000800000 */
[----:B------:R-:W-:Y:S02]  /*11340*/  PLOP3.LUT P0, PT, P0, P2, PT, 0xf8, 0x8f ;  /* 0x00000000008f781c */ /* 0x000fe40000705f70 */
[----:B------:R-:W-:Y:S02]  /*11350*/  SHF.R.U32.HI R57, RZ, R55, R56 ;  /* 0x00000037ff397219 */ /* 0x000fe40000011638 */
[----:B------:R-:W-:Y:S02]  /*11360*/  SEL R2, RZ, 0x1, !P0 ;  /* 0x00000001ff027807 */ /* 0x000fe40004000000 */
[----:B------:R-:W-:-:S04]  /*11370*/  SHF.R.U32.HI R55, RZ, 0x1, R57 ;  /* 0x00000001ff377819 */ /* 0x000fc80000011639 */
[----:B------:R-:W-:-:S04]  /*11380*/  LOP3.LUT R2, R2, 0x1, R55, 0xf8, !PT ;  /* 0x0000000102027812 */ /* 0x000fc800078ef837 */
[----:B------:R-:W-:-:S04]  /*11390*/  LOP3.LUT R2, R2, R57, RZ, 0xc0, !PT ;  /* 0x0000003902027212 */ /* 0x000fc800078ec0ff */
[----:B------:R-:W-:-:S04]  /*113a0*/  IADD3 R55, PT, PT, R55, R2, RZ ;  /* 0x0000000237377210 */ /* 0x000fc80007ffe0ff */
[----:B------:R-:W-:Y:S01]  /*113b0*/  LOP3.LUT R0, R55, R0, RZ, 0xfc, !PT ;  /* 0x0000000037007212 */ /* 0x000fe200078efcff */
[----:B------:R-:W-:Y:S06]  /*113c0*/  BRA `(.L_x_421) ;  /* 0x0000000000107947 */ /* 0x000fec0003800000 */
.L_x_420:
[----:B------:R-:W-:-:S04]  /*113d0*/  LOP3.LUT R0, R0, 0x80000000, RZ, 0xc0, !PT ;  /* 0x8000000000007812 */ /* 0x000fc800078ec0ff */
[----:B------:R-:W-:Y:S01]  /*113e0*/  LOP3.LUT R0, R0, 0x7f800000, RZ, 0xfc, !PT ;  /* 0x7f80000000007812 */ /* 0x000fe200078efcff */
[----:B------:R-:W-:Y:S06]  /*113f0*/  BRA `(.L_x_421) ;  /* 0x0000000000047947 */ /* 0x000fec0003800000 */
.L_x_419:
[----:B------:R-:W-:-:S07]  /*11400*/  IMAD R0, R59, 0x800000, R0 ;  /* 0x008000003b007824 */ /* 0x000fce00078e0200 */
.L_x_421:
[----:B------:R-:W-:Y:S05]  /*11410*/  BSYNC.RECONVERGENT B1 ;  /* 0x0000000000017941 */ /* 0x000fea0003800200 */
.L_x_418:
[----:B------:R-:W-:Y:S05]  /*11420*/  BRA `(.L_x_422) ;  /* 0x0000000000207947 */ /* 0x000fea0003800000 */
.L_x_417:
[----:B------:R-:W-:-:S04]  /*11430*/  LOP3.LUT R0, R59, 0x80000000, R0, 0x48, !PT ;  /* 0x800000003b007812 */ /* 0x000fc800078e4800 */
[----:B------:R-:W-:Y:S01]  /*11440*/  LOP3.LUT R0, R0, 0x7f800000, RZ, 0xfc, !PT ;  /* 0x7f80000000007812 */ /* 0x000fe200078efcff */
[----:B------:R-:W-:Y:S06]  /*11450*/  BRA `(.L_x_422) ;  /* 0x0000000000147947 */ /* 0x000fec0003800000 */
.L_x_416:
[----:B------:R-:W-:Y:S01]  /*11460*/  LOP3.LUT R0, R59, 0x80000000, R0, 0x48, !PT ;  /* 0x800000003b007812 */ /* 0x000fe200078e4800 */
[----:B------:R-:W-:Y:S06]  /*11470*/  BRA `(.L_x_422) ;  /* 0x00000000000c7947 */ /* 0x000fec0003800000 */
.L_x_415:
[----:B------:R-:W0:Y:S01]  /*11480*/  MUFU.RSQ R0, -QNAN ;  /* 0xffc0000000007908 */ /* 0x000e220000001400 */
[----:B------:R-:W-:Y:S05]  /*11490*/  BRA `(.L_x_422) ;  /* 0x0000000000047947 */ /* 0x000fea0003800000 */
.L_x_414:
[----:B------:R-:W-:-:S07]  /*114a0*/  FADD.FTZ R0, R0, R3 ;  /* 0x0000000300007221 */ /* 0x000fce0000010000 */
.L_x_422:
[----:B------:R-:W-:Y:S05]  /*114b0*/  BSYNC.RECONVERGENT B0 ;  /* 0x0000000000007941 */ /* 0x000fea0003800200 */
.L_x_412:
[----:B------:R-:W-:-:S04]  /*114c0*/  HFMA2 R55, -RZ, RZ, 0, 0 ;  /* 0x00000000ff377431 */ /* 0x000fc800000001ff */
[----:B0-----:R-:W-:Y:S05]  /*114d0*/  RET.REL.NODEC R54 `(_Z24SquaredDistanceTransformPhS_PfS_S0_PiS1_S0_S1_S0_) ;  /* 0xfffffee836c87950 */ /* 0x001fea0003c3ffff */
.L_x_423:
[----:B------:R-:W-:-:S00]  /*114e0*/  BRA `(.L_x_423) ;  /* 0xfffffffc00fc7947 */ /* 0x000fc0000383ffff */
[----:B------:R-:W-:-:S00]  /*114f0*/  NOP ;  /* 0x0000000000007918 */ /* 0x000fc00000000000 */
        /* <DEDUP_REMOVED lines=8> */
.L_x_579:


//--------------------- .text._Z24downsample_limits_kernelPhS_Pf --------------------------
	.section	.text._Z24downsample_limits_kernelPhS_Pf,"ax",@progbits
	.align	128
        .global         _Z24downsample_limits_kernelPhS_Pf
        .type           _Z24downsample_limits_kernelPhS_Pf,@function
        .size           _Z24downsample_limits_kernelPhS_Pf,(.L_x_587 - _Z24downsample_limits_kernelPhS_Pf)
        .other          _Z24downsample_limits_kernelPhS_Pf,@"STO_CUDA_ENTRY STV_DEFAULT"
_Z24downsample_limits_kernelPhS_Pf:
.text._Z24downsample_limits_kernelPhS_Pf:
[----:B------:R-:W-:Y:S08]  /*0000*/  LDC R1, c[0x0][0x37c] ;  /* 0x0000df00ff017b82 */ /* 0x000ff00000000800 */
[----:B------:R-:W0:Y:S01]  /*0010*/  LDC.64 R2, c[0x0][0x390] ;  /* 0x0000e400ff027b82 */ /* 0x000e220000000a00 */
[----:B------:R-:W0:Y:S02]  /*0020*/  LDCU.64 UR4, c[0x0][0x358] ;  /* 0x00006b00ff0477ac */ /* 0x000e240008000a00 */
[----:B0-----:R-:W2:Y:S04]  /*0030*/  LDG.E R8, desc[UR4][R2.64+0x8] ;  /* 0x0000080402087981 */ /* 0x001ea8000c1e1900 */
[----:B------:R-:W3:Y:S04]  /*0040*/  LDG.E R7, desc[UR4][R2.64+0xc] ;  /* 0x00000c0402077981 */ /* 0x000ee8000c1e1900 */
[----:B------:R-:W4:Y:S01]  /*0050*/  LDG.E R0, desc[UR4][R2.64+0x10] ;  /* 0x0000100402007981 */ /* 0x000f22000c1e1900 */
[----:B------:R-:W0:Y:S01]  /*0060*/  S2UR UR6, SR_CTAID.X ;  /* 0x00000000000679c3 */ /* 0x000e220000002500 */
[----:B------:R-:W0:Y:S07]  /*0070*/  S2R R6, SR_TID.X ;  /* 0x0000000000067919 */ /* 0x000e2e0000002100 */
[----:B------:R-:W0:Y:S02]  /*0080*/  LDC R13, c[0x0][0x360] ;  /* 0x0000d800ff0d7b82 */ /* 0x000e240000000800 */
[----:B0-----:R-:W-:Y:S01]  /*0090*/  IMAD R6, R13, UR6, R6 ;  /* 0x000000060d067c24 */ /* 0x001fe2000f8e0206 */
[----:B--2---:R-:W0:Y:S08]  /*00a0*/  F2I.TRUNC.NTZ R8, R8 ;  /* 0x0000000800087305 */ /* 0x004e30000020f100 */
[----:B---3--:R-:W1:Y:S01]  /*00b0*/  F2I.TRUNC.NTZ R7, R7 ;  /* 0x0000000700077305 */ /* 0x008e62000020f100 */
[----:B0-----:R-:W-:-:S07]  /*00c0*/  I2FP.F32.S32 R4, R8 ;  /* 0x0000000800047245 */ /* 0x001fce0000201400 */
[----:B----4-:R-:W0:Y:S01]  /*00d0*/  F2I.TRUNC.NTZ R0, R0 ;  /* 0x0000000000007305 */ /* 0x010e22000020f100 */
[----:B------:R-:W-:Y:S01]  /*00e0*/  FMUL R4, R4, 0.25 ;  /* 0x3e80000004047820 */ /* 0x000fe20000400000 */
[----:B-1----:R-:W-:-:S06]  /*00f0*/  I2FP.F32.S32 R5, R7 ;  /* 0x0000000700057245 */ /* 0x002fcc0000201400 */
[----:B------:R-:W-:Y:S01]  /*0100*/  F2I.TRUNC.NTZ R11, R4 ;  /* 0x00000004000b7305 */ /* 0x000fe2000020f100 */
[----:B------:R-:W-:Y:S01]  /*0110*/  FMUL R5, R5, 0.25 ;  /* 0x3e80000005057820 */ /* 0x000fe20000400000 */
[----:B0-----:R-:W-:-:S06]  /*0120*/  I2FP.F32.S32 R2, R0 ;  /* 0x0000000000027245 */ /* 0x001fcc0000201400 */
[----:B------:R-:W0:Y:S01]  /*0130*/  F2I.TRUNC.NTZ R10, R5 ;  /* 0x00000005000a7305 */ /* 0x000e22000020f100 */
[----:B------:R-:W-:-:S07]  /*0140*/  FMUL R2, R2, 0.25 ;  /* 0x3e80000002027820 */ /* 0x000fce0000400000 */
[----:B------:R-:W1:Y:S01]  /*0150*/  F2I.TRUNC.NTZ R9, R2 ;  /* 0x0000000200097305 */ /* 0x000e62000020f100 */
[----:B0-----:R-:W-:-:S04]  /*0160*/  IMAD R12, R11, R10, RZ ;  /* 0x0000000a0b0c7224 */ /* 0x001fc800078e02ff */
[----:B-1----:R-:W-:-:S05]  /*0170*/  IMAD R3, R9, R12, RZ ;  /* 0x0000000c09037224 */ /* 0x002fca00078e02ff */
[----:B------:R-:W-:-:S13]  /*0180*/  ISETP.GE.AND P0, PT, R6, R3, PT ;  /* 0x000000030600720c */ /* 0x000fda0003f06270 */
[----:B------:R-:W-:Y:S05]  /*0190*/  @P0 EXIT ;  /* 0x000000000000094d */ /* 0x000fea0003800000 */
[----:B------:R-:W-:Y:S01]  /*01a0*/  IABS R16, R12 ;  /* 0x0000000c00107213 */ /* 0x000fe20000000000 */
[----:B------:R-:W-:Y:S01]  /*01b0*/  BSSY.RECONVERGENT B0, `(.L_x_424) ;  /* 0x00000ad000007945 */ /* 0x000fe20003800200 */
[----:B------:R-:W-:Y:S02]  /*01c0*/  IABS R15, R11 ;  /* 0x0000000b000f7213 */ /* 0x000fe40000000000 */
[----:B------:R-:W0:Y:S01]  /*01d0*/  I2F.RP R14, R16 ;  /* 0x00000010000e7306 */ /* 0x000e220000209400 */
[----:B------:R-:W-:Y:S02]  /*01e0*/  IABS R20, R6 ;  /* 0x0000000600147213 */ /* 0x000fe40000000000 */
[----:B------:R-:W-:Y:S02]  /*01f0*/  IABS R13, R9 ;  /* 0x00000009000d7213 */ /* 0x000fe40000000000 */
[----:B------:R-:W-:-:S03]  /*0200*/  IABS R23, R11 ;  /* 0x0000000b00177213 */ /* 0x000fc60000000000 */
[----:B------:R-:W1:Y:S08]  /*0210*/  I2F.RP R17, R15 ;  /* 0x0000000f00117306 */ /* 0x000e700000209400 */
[----:B0-----:R-:W0:Y:S08]  /*0220*/  MUFU.RCP R14, R14 ;  /* 0x0000000e000e7308 */ /* 0x001e300000001000 */
[----:B-1----:R-:W1:Y:S08]  /*0230*/  MUFU.RCP R17, R17 ;  /* 0x0000001100117308 */ /* 0x002e700000001000 */
[----:B------:R-:W-:Y:S01]  /*0240*/  I2F.RP R18, R13 ;  /* 0x0000000d00127306 */ /* 0x000fe20000209400 */
[----:B0-----:R-:W-:Y:S01]  /*0250*/  VIADD R4, R14, 0xffffffe ;  /* 0x0ffffffe0e047836 */ /* 0x001fe20000000000 */
[----:B------:R-:W-:-:S06]  /*0260*/  IABS R14, R10 ;  /* 0x0000000a000e7213 */ /* 0x000fcc0000000000 */
[----:B------:R0:W2:Y:S01]  /*0270*/  F2I.FTZ.U32.TRUNC.NTZ R5, R4 ;  /* 0x0000000400057305 */ /* 0x0000a2000021f000 */
[----:B-1----:R-:W-:-:S07]  /*0280*/  VIADD R2, R17, 0xffffffe ;  /* 0x0ffffffe11027836 */ /* 0x002fce0000000000 */
[----:B------:R1:W3:Y:S01]  /*0290*/  F2I.FTZ.U32.TRUNC.NTZ R3, R2 ;  /* 0x0000000200037305 */ /* 0x0002e2000021f000 */
[----:B0-----:R-:W-:Y:S02]  /*02a0*/  HFMA2 R4, -RZ, RZ, 0, 0 ;  /* 0x00000000ff047431 */ /* 0x001fe400000001ff */
[----:B--2---:R-:W-:-:S05]  /*02b0*/  IMAD.MOV R19, RZ, RZ, -R5 ;  /* 0x000000ffff137224 */ /* 0x004fca00078e0a05 */
[----:B------:R-:W0:Y:S01]  /*02c0*/  I2F.RP R17, R14 ;  /* 0x0000000e00117306 */ /* 0x000e220000209400 */
[----:B-1----:R-:W-:Y:S01]  /*02d0*/  IABS R2, R12 ;  /* 0x0000000c00027213 */ /* 0x002fe20000000000 */
[----:B------:R-:W-:-:S04]  /*02e0*/  IMAD R19, R19, R16, RZ ;  /* 0x0000001013137224 */ /* 0x000fc800078e02ff */
[----:B------:R-:W-:Y:S02]  /*02f0*/  IMAD.MOV R21, RZ, RZ, -R2 ;  /* 0x000000ffff157224 */ /* 0x000fe400078e0a02 */
[----:B---3--:R-:W-:Y:S01]  /*0300*/  IMAD.MOV R22, RZ, RZ, -R3 ;  /* 0x000000ffff167224 */ /* 0x008fe200078e0a03 */
[----:B------:R-:W1:Y:S01]  /*0310*/  MUFU.RCP R18, R18 ;  /* 0x0000001200127308 */ /* 0x000e620000001000 */
[----:B------:R-:W-:-:S04]  /*0320*/  IMAD.HI.U32 R4, R5, R19, R4 ;  /* 0x0000001305047227 */ /* 0x000fc800078e0004 */
[----:B------:R-:W-:Y:S02]  /*0330*/  IMAD R19, R22, R15, RZ ;  /* 0x0000000f16137224 */ /* 0x000fe400078e02ff */
[----:B------:R-:W-:Y:S01]  /*0340*/  IMAD.MOV.U32 R2, RZ, RZ, RZ ;  /* 0x000000ffff027224 */ /* 0x000fe200078e00ff */
[----:B0-----:R-:W0:Y:S01]  /*0350*/  MUFU.RCP R17, R17 ;  /* 0x0000001100117308 */ /* 0x001e220000001000 */
[----:B------:R-:W-:Y:S02]  /*0360*/  IMAD.MOV.U32 R5, RZ, RZ, R20 ;  /* 0x000000ffff057224 */ /* 0x000fe400078e0014 */
[----:B------:R-:W-:Y:S01]  /*0370*/  IMAD.HI.U32 R20, R3, R19, R2 ;  /* 0x0000001303147227 */ /* 0x000fe200078e0002 */
[----:B------:R-:W-:-:S03]  /*0380*/  MOV R19, R21 ;  /* 0x0000001500137202 */ /* 0x000fc60000000f00 */
[----:B------:R-:W-:-:S04]  /*0390*/  IMAD.HI.U32 R2, R4, R5, RZ ;  /* 0x0000000504027227 */ /* 0x000fc800078e00ff */
[----:B------:R-:W-:Y:S02]  /*03a0*/  IMAD R19, R2, R19, R5 ;  /* 0x0000001302137224 */ /* 0x000fe400078e0205 */
[----:B------:R-:W-:Y:S02]  /*03b0*/  IMAD.MOV R3, RZ, RZ, -R23 ;  /* 0x000000ffff037224 */ /* 0x000fe400078e0a17 */
[----:B------:R-:W-:Y:S01]  /*03c0*/  IMAD.HI.U32 R4, R20, R5, RZ ;  /* 0x0000000514047227 */ /* 0x000fe200078e00ff */
[----:B------:R-:W-:-:S03]  /*03d0*/  ISETP.GT.U32.AND P3, PT, R16, R19, PT ;  /* 0x000000131000720c */ /* 0x000fc60003f64070 */
[----:B------:R-:W-:Y:S01]  /*03e0*/  IMAD R20, R4, R3, R5 ;  /* 0x0000000304147224 */ /* 0x000fe200078e0205 */
[----:B------:R-:W-:Y:S01]  /*03f0*/  LOP3.LUT R5, R6, R12, RZ, 0x3c, !PT ;  /* 0x0000000c06057212 */ /* 0x000fe200078e3cff */
[----:B-1----:R-:W-:-:S03]  /*0400*/  VIADD R18, R18, 0xffffffe ;  /* 0x0ffffffe12127836 */ /* 0x002fc60000000000 */
[----:B------:R-:W-:Y:S01]  /*0410*/  ISETP.GT.U32.AND P0, PT, R15, R20, PT ;  /* 0x000000140f00720c */ /* 0x000fe20003f04070 */
[----:B------:R-:W1:Y:S01]  /*0420*/  F2I.FTZ.U32.TRUNC.NTZ R3, R18 ;  /* 0x0000001200037305 */ /* 0x000e62000021f000 */
[----:B------:R-:W-:-:S03]  /*0430*/  ISETP.GE.AND P1, PT, R5, RZ, PT ;  /* 0x000000ff0500720c */ /* 0x000fc60003f26270 */
[----:B------:R-:W-:Y:S02]  /*0440*/  @!P3 IMAD.IADD R19, R19, 0x1, -R16 ;  /* 0x000000011313b824 */ /* 0x000fe400078e0a10 */
[----:B------:R-:W-:Y:S01]  /*0450*/  @!P3 VIADD R2, R2, 0x1 ;  /* 0x000000010202b836 */ /* 0x000fe20000000000 */
[----:B------:R-:W-:Y:S02]  /*0460*/  ISETP.NE.AND P3, PT, R12, RZ, PT ;  /* 0x000000ff0c00720c */ /* 0x000fe40003f65270 */
[----:B------:R-:W-:Y:S01]  /*0470*/  ISETP.GE.U32.AND P4, PT, R19, R16, PT ;  /* 0x000000101300720c */ /* 0x000fe20003f86070 */
[----:B0-----:R-:W-:Y:S02]  /*0480*/  VIADD R16, R17, 0xffffffe ;  /* 0x0ffffffe11107836 */ /* 0x001fe40000000000 */
[-C--:B------:R-:W-:Y:S01]  /*0490*/  @!P0 IADD3 R20, PT, PT, R20, -R15.reuse, RZ ;  /* 0x8000000f14148210 */ /* 0x080fe20007ffe0ff */
[----:B------:R-:W-:Y:S01]  /*04a0*/  @!P0 VIADD R4, R4, 0x1 ;  /* 0x0000000104048836 */ /* 0x000fe20000000000 */
[----:B------:R-:W0:Y:S01]  /*04b0*/  F2I.FTZ.U32.TRUNC.NTZ R5, R16 ;  /* 0x0000001000057305 */ /* 0x000e22000021f000 */
[----:B-1----:R-:W-:Y:S01]  /*04c0*/  IMAD.MOV R18, RZ, RZ, -R3 ;  /* 0x000000ffff127224 */ /* 0x002fe200078e0a03 */
[----:B------:R-:W-:-:S02]  /*04d0*/  ISETP.GE.U32.AND P2, PT, R20, R15, PT ;  /* 0x0000000f1400720c */ /* 0x000fc40003f46070 */
[----:B------:R-:W-:Y:S01]  /*04e0*/  LOP3.LUT R15, R6, R11, RZ, 0x3c, !PT ;  /* 0x0000000b060f7212 */ /* 0x000fe200078e3cff */
[----:B------:R-:W-:Y:S01]  /*04f0*/  IMAD R17, R18, R13, RZ ;  /* 0x0000000d12117224 */ /* 0x000fe200078e02ff */
[----:B------:R-:W-:Y:S02]  /*0500*/  ISETP.NE.AND P0, PT, R11, RZ, PT ;  /* 0x000000ff0b00720c */ /* 0x000fe40003f05270 */
[----:B------:R-:W-:Y:S02]  /*0510*/  @P4 IADD3 R2, PT, PT, R2, 0x1, RZ ;  /* 0x0000000102024810 */ /* 0x000fe40007ffe0ff */
[----:B------:R-:W-:Y:S02]  /*0520*/  ISETP.GE.AND P4, PT, R15, RZ, PT ;  /* 0x000000ff0f00720c */ /* 0x000fe40003f86270 */
[----:B------:R-:W-:Y:S01]  /*0530*/  IABS R18, R10 ;  /* 0x0000000a00127213 */ /* 0x000fe20000000000 */
[----:B------:R-:W-:Y:S02]  /*0540*/  IMAD.MOV.U32 R15, RZ, RZ, R2 ;  /* 0x000000ffff0f7224 */ /* 0x000fe400078e0002 */
[----:B------:R-:W-:-:S02]  /*0550*/  HFMA2 R2, -RZ, RZ, 0, 0 ;  /* 0x00000000ff027431 */ /* 0x000fc400000001ff */
[----:B------:R-:W-:Y:S02]  /*0560*/  @P2 VIADD R4, R4, 0x1 ;  /* 0x0000000104042836 */ /* 0x000fe40000000000 */
[----:B0-----:R-:W-:Y:S02]  /*0570*/  IMAD.MOV R19, RZ, RZ, -R5 ;  /* 0x000000ffff137224 */ /* 0x001fe400078e0a05 */
[----:B------:R-:W-:Y:S01]  /*0580*/  @!P1 IMAD.MOV R15, RZ, RZ, -R15 ;  /* 0x000000ffff0f9224 */ /* 0x000fe200078e0a0f */
[----:B------:R-:W-:Y:S01]  /*0590*/  @!P3 LOP3.LUT R15, RZ, R12, RZ, 0x33, !PT ;  /* 0x0000000cff0fb212 */ /* 0x000fe200078e33ff */
[----:B------:R-:W-:Y:S02]  /*05a0*/  IMAD R19, R19, R14, RZ ;  /* 0x0000000e13137224 */ /* 0x000fe400078e02ff */
[----:B------:R-:W-:Y:S02]  /*05b0*/  IMAD.MOV R18, RZ, RZ, -R18 ;  /* 0x000000ffff127224 */ /* 0x000fe400078e0a12 */
[----:B------:R-:W-:Y:S01]  /*05c0*/  IMAD.HI.U32 R2, R3, R17, R2 ;  /* 0x0000001103027227 */ /* 0x000fe200078e0002 */
[----:B------:R-:W-:-:S03]  /*05d0*/  IABS R17, R15 ;  /* 0x0000000f00117213 */ /* 0x000fc60000000000 */
[----:B------:R-:W-:Y:S01]  /*05e0*/  IMAD.MOV.U32 R3, RZ, RZ, R4 ;  /* 0x000000ffff037224 */ /* 0x000fe200078e0004 */
[----:B------:R-:W-:Y:S01]  /*05f0*/  IABS R4, R9 ;  /* 0x0000000900047213 */ /* 0x000fe20000000000 */
[----:B------:R-:W-:-:S03]  /*0600*/  IMAD.HI.U32 R2, R2, R17, RZ ;  /* 0x0000001102027227 */ /* 0x000fc600078e00ff */
[----:B------:R-:W-:Y:S01]  /*0610*/  @!P4 IADD3 R3, PT, PT, -R3, RZ, RZ ;  /* 0x000000ff0303c210 */ /* 0x000fe20007ffe1ff */
[----:B------:R-:W-:Y:S01]  /*0620*/  IMAD.MOV R12, RZ, RZ, -R4 ;  /* 0x000000ffff0c7224 */ /* 0x000fe200078e0a04 */
[----:B------:R-:W-:Y:S01]  /*0630*/  @!P0 LOP3.LUT R3, RZ, R11, RZ, 0x33, !PT ;  /* 0x0000000bff038212 */ /* 0x000fe200078e33ff */
[----:B------:R-:W-:Y:S01]  /*0640*/  IMAD.MOV.U32 R4, RZ, RZ, RZ ;  /* 0x000000ffff047224 */ /* 0x000fe200078e00ff */
[----:B------:R-:W-:Y:S02]  /*0650*/  ISETP.NE.AND P4, PT, R9, RZ, PT ;  /* 0x000000ff0900720c */ /* 0x000fe40003f85270 */
[----:B------:R-:W-:Y:S01]  /*0660*/  IABS R16, R3 ;  /* 0x0000000300107213 */ /* 0x000fe20000000000 */
[----:B------:R-:W-:Y:S01]  /*0670*/  IMAD.HI.U32 R4, R5, R19, R4 ;  /* 0x0000001305047227 */ /* 0x000fe200078e0004 */
[----:B------:R-:W-:-:S05]  /*0680*/  ISETP.GE.AND P2, PT, R3, RZ, PT ;  /* 0x000000ff0300720c */ /* 0x000fca0003f46270 */
[----:B------:R-:W-:-:S04]  /*0690*/  IMAD.HI.U32 R5, R4, R16, RZ ;  /* 0x0000001004057227 */ /* 0x000fc800078e00ff */
[----:B------:R-:W-:Y:S01]  /*06a0*/  IMAD R4, R2, R12, R17 ;  /* 0x0000000c02047224 */ /* 0x000fe200078e0211 */
[----:B------:R-:W-:Y:S01]  /*06b0*/  IADD3 R2, PT, PT, -R3, RZ, RZ ;  /* 0x000000ff03027210 */ /* 0x000fe20007ffe1ff */
[----:B------:R-:W-:-:S03]  /*06c0*/  IMAD R5, R5, R18, R16 ;  /* 0x0000001205057224 */ /* 0x000fc600078e0210 */
[----:B------:R-:W-:Y:S01]  /*06d0*/  ISETP.GT.U32.AND P0, PT, R13, R4, PT ;  /* 0x000000040d00720c */ /* 0x000fe20003f04070 */
[----:B------:R-:W-:Y:S01]  /*06e0*/  IMAD R11, R11, R2, R6 ;  /* 0x000000020b0b7224 */ /* 0x000fe200078e0206 */
[----:B------:R-:W-:-:S04]  /*06f0*/  ISETP.GT.U32.AND P1, PT, R14, R5, PT ;  /* 0x000000050e00720c */ /* 0x000fc80003f24070 */
[----:B------:R-:W-:Y:S01]  /*0700*/  I2FP.F32.S32 R2, R11 ;  /* 0x0000000b00027245 */ /* 0x000fe20000201400 */
[----:B------:R-:W-:-:S04]  /*0710*/  VIADD R11, R11, 0x1 ;  /* 0x000000010b0b7836 */ /* 0x000fc80000000000 */
[----:B------:R-:W-:Y:S01]  /*0720*/  FMUL R2, R2, 4 ;  /* 0x4080000002027820 */ /* 0x000fe20000400000 */
[----:B------:R-:W-:Y:S01]  /*0730*/  I2FP.F32.S32 R3, R11 ;  /* 0x0000000b00037245 */ /* 0x000fe20000201400 */
[----:B------:R-:W-:Y:S02]  /*0740*/  @!P0 IMAD.IADD R4, R4, 0x1, -R13 ;  /* 0x0000000104048824 */ /* 0x000fe400078e0a0d */
[----:B------:R-:W-:Y:S01]  /*0750*/  @!P1 IMAD.IADD R5, R5, 0x1, -R14 ;  /* 0x0000000105059824 */ /* 0x000fe200078e0a0e */
[----:B------:R-:W-:Y:S01]  /*0760*/  ISETP.GE.AND P1, PT, R15, RZ, PT ;  /* 0x000000ff0f00720c */ /* 0x000fe20003f26270 */
[----:B------:R-:W0:Y:S01]  /*0770*/  F2I.TRUNC.NTZ R2, R2 ;  /* 0x0000000200027305 */ /* 0x000e22000020f100 */
[----:B------:R-:W-:Y:S01]  /*0780*/  ISETP.GT.U32.AND P3, PT, R13, R4, PT ;  /* 0x000000040d00720c */ /* 0x000fe20003f64070 */
[----:B------:R-:W-:Y:S01]  /*0790*/  FMUL R3, R3, 4 ;  /* 0x4080000003037820 */ /* 0x000fe20000400000 */
[----:B------:R-:W-:-:S11]  /*07a0*/  ISETP.GT.U32.AND P0, PT, R14, R5, PT ;  /* 0x000000050e00720c */ /* 0x000fd60003f04070 */
[----:B------:R-:W-:Y:S02]  /*07b0*/  @!P3 IADD3 R4, PT, PT, R4, -R13, RZ ;  /* 0x8000000d0404b210 */ /* 0x000fe40007ffe0ff */
[----:B0-----:R-:W-:Y:S01]  /*07c0*/  I2FP.F32.S32 R12, R2 ;  /* 0x00000002000c7245 */ /* 0x001fe20000201400 */
[----:B------:R-:W-:Y:S01]  /*07d0*/  @!P0 IMAD.IADD R5, R5, 0x1, -R14 ;  /* 0x0000000105058824 */ /* 0x000fe200078e0a0e */
[----:B------:R-:W-:Y:S01]  /*07e0*/  ISETP.NE.AND P3, PT, R10, RZ, PT ;  /* 0x000000ff0a00720c */ /* 0x000fe20003f65270 */
[----:B------:R-:W-:Y:S01]  /*07f0*/  IMAD.MOV.U32 R11, RZ, RZ, R4 ;  /* 0x000000ffff0b7224 */ /* 0x000fe200078e0004 */
[----:B------:R-:W-:Y:S01]  /*0800*/  FSETP.GT.AND P0, PT, R3, R12, PT ;  /* 0x0000000c0300720b */ /* 0x000fe20003f04000 */
[----:B------:R-:W-:-:S03]  /*0810*/  IMAD.MOV.U32 R13, RZ, RZ, R5 ;  /* 0x000000ffff0d7224 */ /* 0x000fc600078e0005 */
[----:B------:R-:W-:Y:S01]  /*0820*/  @!P1 IADD3 R11, PT, PT, -R11, RZ, RZ ;  /* 0x000000ff0b0b9210 */ /* 0x000fe20007ffe1ff */
[----:B------:R-:W-:Y:S01]  /*0830*/  @!P2 IMAD.MOV R13, RZ, RZ, -R13 ;  /* 0x000000ffff0da224 */ /* 0x000fe200078e0a0d */
[----:B------:R-:W-:-:S05]  /*0840*/  @!P4 LOP3.LUT R11, RZ, R9, RZ, 0x33, !PT ;  /* 0x00000009ff0bc212 */ /* 0x000fca00078e33ff */
[----:B------:R-:W-:Y:S02]  /*0850*/  @!P3 LOP3.LUT R13, RZ, R10, RZ, 0x33, !PT ;  /* 0x0000000aff0db212 */ /* 0x000fe400078e33ff */
[----:B------:R-:W-:Y:S05]  /*0860*/  @!P0 BRA `(.L_x_425) ;  /* 0x0000000400048947 */ /* 0x000fea0003800000 */
[----:B------:R-:W-:Y:S01]  /*0870*/  I2FP.F32.S32 R4, R11 ;  /* 0x0000000b00047245 */ /* 0x000fe20000201400 */
[----:B------:R-:W-:Y:S01]  /*0880*/  VIADD R10, R11, 0x1 ;  /* 0x000000010b0a7836 */ /* 0x000fe20000000000 */
[----:B------:R-:W-:Y:S01]  /*0890*/  I2FP.F32.S32 R5, R13 ;  /* 0x0000000d00057245 */ /* 0x000fe20000201400 */
[----:B------:R-:W-:Y:S01]  /*08a0*/  VIADD R9, R13, 0x1 ;  /* 0x000000010d097836 */ /* 0x000fe20000000000 */
[----:B------:R-:W-:Y:S01]  /*08b0*/  BSSY.RECONVERGENT B1, `(.L_x_426) ;  /* 0x0000034000017945 */ /* 0x000fe20003800200 */
[----:B------:R-:W-:Y:S01]  /*08c0*/  FMUL R4, R4, 4 ;  /* 0x4080000004047820 */ /* 0x000fe20000400000 */
[----:B------:R-:W-:Y:S01]  /*08d0*/  I2FP.F32.S32 R10, R10 ;  /* 0x0000000a000a7245 */ /* 0x000fe20000201400 */
[----:B------:R-:W-:Y:S01]  /*08e0*/  FMUL R5, R5, 4 ;  /* 0x4080000005057820 */ /* 0x000fe20000400000 */
[----:B------:R-:W-:Y:S01]  /*08f0*/  I2FP.F32.S32 R9, R9 ;  /* 0x0000000900097245 */ /* 0x000fe20000201400 */
[----:B------:R-:W-:Y:S02]  /*0900*/  IMAD R7, R8, R7, RZ ;  /* 0x0000000708077224 */ /* 0x000fe400078e02ff */
[----:B------:R-:W0:Y:S01]  /*0910*/  F2I.TRUNC.NTZ R4, R4 ;  /* 0x0000000400047305 */ /* 0x000e22000020f100 */
[----:B------:R-:W-:Y:S01]  /*0920*/  FMUL R10, R10, 4 ;  /* 0x408000000a0a7820 */ /* 0x000fe20000400000 */
[----:B------:R-:W-:Y:S01]  /*0930*/  FMUL R18, R9, 4 ;  /* 0x4080000009127820 */ /* 0x000fe20000400000 */
[----:B------:R-:W-:-:S05]  /*0940*/  IMAD.MOV.U32 R12, RZ, RZ, RZ ;  /* 0x000000ffff0c7224 */ /* 0x000fca00078e00ff */
[----:B------:R-:W1:Y:S01]  /*0950*/  F2I.TRUNC.NTZ R5, R5 ;  /* 0x0000000500057305 */ /* 0x000e62000020f100 */
[----:B0-----:R-:W-:Y:S01]  /*0960*/  I2FP.F32.S32 R11, R4 ;  /* 0x00000004000b7245 */ /* 0x001fe20000201400 */
[----:B------:R-:W-:-:S03]  /*0970*/  IMAD R21, R4, R7, RZ ;  /* 0x0000000704157224 */ /* 0x000fc600078e02ff */
[----:B------:R-:W-:Y:S02]  /*0980*/  FSETP.GT.AND P0, PT, R10, R11, PT ;  /* 0x0000000b0a00720b */ /* 0x000fe40003f04000 */
[----:B------:R-:W-:Y:S02]  /*0990*/  MOV R11, RZ ;  /* 0x000000ff000b7202 */ /* 0x000fe40000000f00 */
[----:B-1----:R-:W-:-:S04]  /*09a0*/  I2FP.F32.S32 R9, R5 ;  /* 0x0000000500097245 */ /* 0x002fc80000201400 */
[----:B------:R-:W-:-:S13]  /*09b0*/  FSETP.GT.AND P1, PT, R18, R9, PT ;  /* 0x000000091200720b */ /* 0x000fda0003f24000 */
.L_x_433:
[----:B------:R-:W-:Y:S04]  /*09c0*/  BSSY.RECONVERGENT B2, `(.L_x_427) ;  /* 0x000001e000027945 */ /* 0x000fe80003800200 */
[----:B------:R-:W-:Y:S05]  /*09d0*/  @!P1 BRA `(.L_x_428) ;  /* 0x0000000000709947 */ /* 0x000fea0003800000 */
[----:B------:R-:W-:Y:S02]  /*09e0*/  IMAD.IADD R20, R21, 0x1, R2 ;  /* 0x0000000115147824 */ /* 0x000fe400078e0202 */
[----:B------:R-:W-:-:S07]  /*09f0*/  IMAD.MOV.U32 R13, RZ, RZ, R5 ;  /* 0x000000ffff0d7224 */ /* 0x000fce00078e0005 */
.L_x_432:
[----:B------:R-:W-:Y:S04]  /*0a00*/  BSSY.RECONVERGENT B3, `(.L_x_429) ;  /* 0x0000015000037945 */ /* 0x000fe80003800200 */
[----:B------:R-:W-:Y:S05]  /*0a10*/  @!P0 BRA `(.L_x_430) ;  /* 0x00000000004c8947 */ /* 0x000fea0003800000 */
[----:B------:R-:W-:Y:S01]  /*0a20*/  IMAD R14, R0, R13, R20 ;  /* 0x0000000d000e7224 */ /* 0x000fe200078e0214 */
[----:B------:R-:W-:-:S07]  /*0a30*/  MOV R15, R4 ;  /* 0x00000004000f7202 */ /* 0x000fce0000000f00 */
.L_x_431:
[----:B------:R-:W0:Y:S02]  /*0a40*/  LDCU.64 UR6, c[0x0][0x380] ;  /* 0x00007000ff0677ac */ /* 0x000e240008000a00 */
[----:B0-----:R-:W-:-:S04]  /*0a50*/  IADD3 R8, P2, PT, R14, UR6, RZ ;  /* 0x000000060e087c10 */ /* 0x001fc8000ff5e0ff */
[----:B------:R-:W-:-:S05]  /*0a60*/  LEA.HI.X.SX32 R9, R14, UR7, 0x1, P2 ;  /* 0x000000070e097c11 */ /* 0x000fca00090f0eff */
[----:B------:R-:W2:Y:S01]  /*0a70*/  LDG.E.U8 R8, desc[UR4][R8.64] ;  /* 0x0000000408087981 */ /* 0x000ea2000c1e1100 */
[----:B------:R-:W-:Y:S02]  /*0a80*/  VIADD R15, R15, 0x1 ;  /* 0x000000010f0f7836 */ /* 0x000fe40000000000 */
[----:B------:R-:W-:Y:S02]  /*0a90*/  VIADD R16, R12, 0x1 ;  /* 0x000000010c107836 */ /* 0x000fe40000000000 */
[----:B------:R-:W-:Y:S01]  /*0aa0*/  VIADD R17, R11, 0x1 ;  /* 0x000000010b117836 */ /* 0x000fe20000000000 */
[----:B------:R-:W-:Y:S01]  /*0ab0*/  I2FP.F32.S32 R19, R15 ;  /* 0x0000000f00137245 */ /* 0x000fe20000201400 */
[----:B------:R-:W-:-:S03]  /*0ac0*/  IMAD.IADD R14, R7, 0x1, R14 ;  /* 0x00000001070e7824 */ /* 0x000fc600078e020e */
[----:B------:R-:W-:Y:S02]  /*0ad0*/  FSETP.GT.AND P4, PT, R10, R19, PT ;  /* 0x000000130a00720b */ /* 0x000fe40003f84000 */
[C---:B--2---:R-:W-:Y:S02]  /*0ae0*/  ISETP.NE.AND P2, PT, R8.reuse, 0x1, PT ;  /* 0x000000010800780c */ /* 0x044fe40003f45270 */
[----:B------:R-:W-:-:S11]  /*0af0*/  ISETP.NE.AND P3, PT, R8, 0x2, PT ;  /* 0x000000020800780c */ /* 0x000fd60003f65270 */
[----:B------:R-:W-:Y:S02]  /*0b00*/  @P2 IADD3 R16, PT, PT, R12, RZ, RZ ;  /* 0x000000ff0c102210 */ /* 0x000fe40007ffe0ff */
[----:B------:R-:W-:-:S03]  /*0b10*/  @P3 IMAD.MOV R17, RZ, RZ, R11 ;  /* 0x000000ffff113224 */ /* 0x000fc600078e020b */
[----:B------:R-:W-:Y:S02]  /*0b20*/  IMAD.MOV.U32 R12, RZ, RZ, R16 ;  /* 0x000000ffff0c7224 */ /* 0x000fe400078e0010 */
[----:B------:R-:W-:Y:S01]  /*0b30*/  MOV R11, R17 ;  /* 0x00000011000b7202 */ /* 0x000fe20000000f00 */
[----:B------:R-:W-:Y:S06]  /*0b40*/  @P4 BRA `(.L_x_431) ;  /* 0xfffffffc00bc4947 */ /* 0x000fec000383ffff */
.L_x_430:
[----:B------:R-:W-:Y:S05]  /*0b50*/  BSYNC.RECONVERGENT B3 ;  /* 0x0000000000037941 */ /* 0x000fea0003800200 */
.L_x_429:
[----:B------:R-:W-:-:S05]  /*0b60*/  VIADD R13, R13, 0x1 ;  /* 0x000000010d0d7836 */ /* 0x000fca0000000000 */
[----:B------:R-:W-:-:S04]  /*0b70*/  I2FP.F32.S32 R8, R13 ;  /* 0x0000000d00087245 */ /* 0x000fc80000201400 */
[----:B------:R-:W-:-:S13]  /*0b80*/  FSETP.GT.AND P2, PT, R18, R8, PT ;  /* 0x000000081200720b */ /* 0x000fda0003f44000 */
[----:B------:R-:W-:Y:S05]  /*0b90*/  @P2 BRA `(.L_x_432) ;  /* 0xfffffffc00982947 */ /* 0x000fea000383ffff */
.L_x_428:
[----:B------:R-:W-:Y:S05]  /*0ba0*/  BSYNC.RECONVERGENT B2 ;  /* 0x0000000000027941 */ /* 0x000fea0003800200 */
.L_x_427:
[----:B------:R-:W-:-:S05]  /*0bb0*/  VIADD R2, R2, 0x1 ;  /* 0x0000000102027836 */ /* 0x000fca0000000000 */
[----:B------:R-:W-:-:S04]  /*0bc0*/  I2FP.F32.S32 R8, R2 ;  /* 0x0000000200087245 */ /* 0x000fc80000201400 */
[----:B------:R-:W-:-:S13]  /*0bd0*/  FSETP.GT.AND P2, PT, R3, R8, PT ;  /* 0x000000080300720b */ /* 0x000fda0003f44000 */
[----:B------:R-:W-:Y:S05]  /*0be0*/  @P2 BRA `(.L_x_433) ;  /* 0xfffffffc00742947 */ /* 0x000fea000383ffff */
[----:B------:R-:W-:Y:S05]  /*0bf0*/  BSYNC.RECONVERGENT B1 ;  /* 0x0000000000017941 */ /* 0x000fea0003800200 */
.L_x_426:
[----:B------:R-:W-:Y:S01]  /*0c00*/  IADD3 R11, PT, PT, R11, R12, RZ ;  /* 0x0000000c0b0b7210 */ /* 0x000fe20007ffe0ff */
[----:B------:R-:W-:-:S03]  /*0c10*/  IMAD.MOV.U32 R0, RZ, RZ, 0x1 ;  /* 0x00000001ff007424 */ /* 0x000fc600078e00ff */
[----:B------:R-:W-:-:S13]  /*0c20*/  ISETP.GE.AND P0, PT, R11, 0x4, PT ;  /* 0x000000040b00780c */ /* 0x000fda0003f06270 */
[----:B------:R-:W0:Y:S02]  /*0c30*/  @P0 LDC.64 R2, c[0x0][0x388] ;  /* 0x0000e200ff020b82 */ /* 0x000e240000000a00 */
[----:B0-----:R-:W-:-:S04]  /*0c40*/  @P0 IADD3 R2, P1, PT, R6, R2, RZ ;  /* 0x0000000206020210 */ /* 0x001fc80007f3e0ff */
[----:B------:R-:W-:-:S05]  /*0c50*/  @P0 LEA.HI.X.SX32 R3, R6, R3, 0x1, P1 ;  /* 0x0000000306030211 */ /* 0x000fca00008f0eff */
[----:B------:R0:W-:Y:S01]  /*0c60*/  @P0 STG.E.U8 desc[UR4][R2.64], R0 ;  /* 0x0000000002000986 */ /* 0x0001e2000c101104 */
[----:B------:R-:W-:Y:S05]  /*0c70*/  @P0 EXIT ;  /* 0x000000000000094d */ /* 0x000fea0003800000 */
.L_x_425:
[----:B------:R-:W-:Y:S05]  /*0c80*/  BSYNC.RECONVERGENT B0 ;  /* 0x0000000000007941 */ /* 0x000fea0003800200 */
.L_x_424:
[----:B------:R-:W0:Y:S02]  /*0c90*/  LDCU.64 UR6, c[0x0][0x388] ;  /* 0x00007100ff0677ac */ /* 0x000e240008000a00 */
[----:B0-----:R-:W-:-:S04]  /*0ca0*/  IADD3 R2, P0, PT, R6, UR6, RZ ;  /* 0x0000000606027c10 */ /* 0x001fc8000ff1e0ff */
[----:B------:R-:W-:-:S05]  /*0cb0*/  LEA.HI.X.SX32 R3, R6, UR7, 0x1, P0 ;  /* 0x0000000706037c11 */ /* 0x000fca00080f0eff */
[----:B------:R-:W-:Y:S01]  /*0cc0*/  STG.E.U8 desc[UR4][R2.64], RZ ;  /* 0x000000ff02007986 */ /* 0x000fe2000c101104 */
[----:B------:R-:W-:Y:S05]  /*0cd0*/  EXIT ;  /* 0x000000000000794d */ /* 0x000fea0003800000 */
.L_x_434:
        /* <DEDUP_REMOVED lines=10> */
.L_x_587:


//--------------------- .text._Z22downsample_grid_kernelPhS_Pf --------------------------
	.section	.text._Z22downsample_grid_kernelPhS_Pf,"ax",@progbits
	.align	128
        .global         _Z22downsample_grid_kernelPhS_Pf
        .type           _Z22downsample_grid_kernelPhS_Pf,@function
        .size           _Z22downsample_grid_kernelPhS_Pf,(.L_x_588 - _Z22downsample_grid_kernelPhS_Pf)
        .other          _Z22downsample_grid_kernelPhS_Pf,@"STO_CUDA_ENTRY STV_DEFAULT"
_Z22downsample_grid_kernelPhS_Pf:
.text._Z22downsample_grid_kernelPhS_Pf:
        /* <DEDUP_REMOVED lines=56> */
[----:B------:R-:W-:-:S03]  /*0380*/  IADD3 R3, PT, PT, RZ, -R23, RZ ;  /* 0x80000017ff037210 */ /* 0x000fc60007ffe0ff */
[----:B------:R-:W-:Y:S02]  /*0390*/  IMAD.MOV.U32 R19, RZ, RZ, R21 ;  /* 0x000000ffff137224 */ /* 0x000fe400078e0015 */
[----:B------:R-:W-:-:S04]  /*03a0*/  IMAD.HI.U32 R2, R4, R5, RZ ;  /* 0x0000000504027227 */ /* 0x000fc800078e00ff */
[----:B------:R-:W-:Y:S02]  /*03b0*/  IMAD R19, R2, R19, R5 ;  /* 0x0000001302137224 */ /* 0x000fe400078e0205 */
[----:B------:R-:W-:-:S03]  /*03c0*/  IMAD.HI.U32 R4, R20, R5, RZ ;  /* 0x0000000514047227 */ /* 0x000fc600078e00ff */
[----:B------:R-:W-:Y:S01]  /*03d0*/  ISETP.GT.U32.AND P3, PT, R16, R19, PT ;  /* 0x000000131000720c */ /* 0x000fe20003f64070 */
[----:B------:R-:W-:Y:S01]  /*03e0*/  IMAD R20, R4, R3, R5 ;  /* 0x0000000304147224 */ /* 0x000fe200078e0205 */
[----:B------:R-:W-:Y:S01]  /*03f0*/  LOP3.LUT R5, R6, R12, RZ, 0x3c, !PT ;  /* 0x0000000c06057212 */ /* 0x000fe200078e3cff */
[----:B-1----:R-:W-:-:S03]  /*0400*/  VIADD R18, R18, 0xffffffe ;  /* 0x0ffffffe12127836 */ /* 0x002fc60000000000 */
[----:B------:R-:W-:Y:S01]  /*0410*/  ISETP.GT.U32.AND P0, PT, R15, R20, PT ;  /* 0x000000140f00720c */ /* 0x000fe20003f04070 */
[----:B------:R-:W1:Y:S01]  /*0420*/  F2I.FTZ.U32.TRUNC.NTZ R3, R18 ;  /* 0x0000001200037305 */ /* 0x000e62000021f000 */
[----:B------:R-:W-:-:S05]  /*0430*/  ISETP.GE.AND P1, PT, R5, RZ, PT ;  /* 0x000000ff0500720c */ /* 0x000fca0003f26270 */
[----:B------:R-:W-:Y:S02]  /*0440*/  @!P3 IMAD.IADD R19, R19, 0x1, -R16 ;  /* 0x000000011313b824 */ /* 0x000fe400078e0a10 */
[----:B------:R-:W-:Y:S01]  /*0450*/  @!P3 VIADD R2, R2, 0x1 ;  /* 0x000000010202b836 */ /* 0x000fe20000000000 */
[----:B------:R-:W-:Y:S02]  /*0460*/  ISETP.NE.AND P3, PT, R12, RZ, PT ;  /* 0x000000ff0c00720c */ /* 0x000fe40003f65270 */
[----:B------:R-:W-:Y:S01]  /*0470*/  ISETP.GE.U32.AND P4, PT, R19, R16, PT ;  /* 0x000000101300720c */ /* 0x000fe20003f86070 */
[----:B------:R-:W-:Y:S01]  /*0480*/  @!P0 IMAD.IADD R20, R20, 0x1, -R15 ;  /* 0x0000000114148824 */ /* 0x000fe200078e0a0f */
[----:B0-----:R-:W-:Y:S01]  /*0490*/  IADD3 R16, PT, PT, R17, 0xffffffe, RZ ;  /* 0x0ffffffe11107810 */ /* 0x001fe20007ffe0ff */
[----:B-1----:R-:W-:Y:S01]  /*04a0*/  IMAD.MOV R18, RZ, RZ, -R3 ;  /* 0x000000ffff127224 */ /* 0x002fe200078e0a03 */
[----:B------:R-:W-:Y:S02]  /*04b0*/  @!P0 IADD3 R4, PT, PT, R4, 0x1, RZ ;  /* 0x0000000104048810 */ /* 0x000fe40007ffe0ff */
[----:B------:R-:W0:Y:S01]  /*04c0*/  F2I.FTZ.U32.TRUNC.NTZ R5, R16 ;  /* 0x0000001000057305 */ /* 0x000e22000021f000 */
[----:B------:R-:W-:Y:S01]  /*04d0*/  ISETP.GE.U32.AND P2, PT, R20, R15, PT ;  /* 0x0000000f1400720c */ /* 0x000fe20003f46070 */
[----:B------:R-:W-:Y:S01]  /*04e0*/  IMAD R17, R18, R13, RZ ;  /* 0x0000000d12117224 */ /* 0x000fe200078e02ff */
[----:B------:R-:W-:-:S02]  /*04f0*/  LOP3.LUT R15, R6, R11, RZ, 0x3c, !PT ;  /* 0x0000000b060f7212 */ /* 0x000fc400078e3cff */
[----:B------:R-:W-:Y:S02]  /*0500*/  ISETP.NE.AND P0, PT, R11, RZ, PT ;  /* 0x000000ff0b00720c */ /* 0x000fe40003f05270 */
[----:B------:R-:W-:Y:S01]  /*0510*/  @P4 VIADD R2, R2, 0x1 ;  /* 0x0000000102024836 */ /* 0x000fe20000000000 */
[----:B------:R-:W-:Y:S02]  /*0520*/  ISETP.GE.AND P4, PT, R15, RZ, PT ;  /* 0x000000ff0f00720c */ /* 0x000fe40003f86270 */
[----:B------:R-:W-:Y:S01]  /*0530*/  IABS R18, R10 ;  /* 0x0000000a00127213 */ /* 0x000fe20000000000 */
[----:B------:R-:W-:Y:S02]  /*0540*/  IMAD.MOV.U32 R15, RZ, RZ, R2 ;  /* 0x000000ffff0f7224 */ /* 0x000fe400078e0002 */
[----:B------:R-:W-:Y:S02]  /*0550*/  IMAD.MOV.U32 R2, RZ, RZ, RZ ;  /* 0x000000ffff027224 */ /* 0x000fe400078e00ff */
[----:B------:R-:W-:Y:S01]  /*0560*/  @P2 VIADD R4, R4, 0x1 ;  /* 0x0000000104042836 */ /* 0x000fe20000000000 */
[----:B------:R-:W-:Y:S01]  /*0570*/  @!P1 IADD3 R15, PT, PT, -R15, RZ, RZ ;  /* 0x000000ff0f0f9210 */ /* 0x000fe20007ffe1ff */
[----:B------:R-:W-:Y:S01]  /*0580*/  IMAD.HI.U32 R2, R3, R17, R2 ;  /* 0x0000001103027227 */ /* 0x000fe200078e0002 */
[----:B------:R-:W-:-:S03]  /*0590*/  @!P3 LOP3.LUT R15, RZ, R12, RZ, 0x33, !PT ;  /* 0x0000000cff0fb212 */ /* 0x000fc600078e33ff */
[----:B------:R-:W-:Y:S01]  /*05a0*/  IMAD.MOV.U32 R3, RZ, RZ, R4 ;  /* 0x000000ffff037224 */ /* 0x000fe200078e0004 */
[----:B------:R-:W-:Y:S01]  /*05b0*/  IABS R4, R9 ;  /* 0x0000000900047213 */ /* 0x000fe20000000000 */
[----:B0-----:R-:W-:Y:S01]  /*05c0*/  IMAD.MOV R19, RZ, RZ, -R5 ;  /* 0x000000ffff137224 */ /* 0x001fe200078e0a05 */
[----:B------:R-:W-:Y:S01]  /*05d0*/  IABS R17, R15 ;  /* 0x0000000f00117213 */ /* 0x000fe20000000000 */
[----:B------:R-:W-:Y:S01]  /*05e0*/  @!P4 IMAD.MOV R3, RZ, RZ, -R3 ;  /* 0x000000ffff03c224 */ /* 0x000fe200078e0a03 */
[----:B------:R-:W-:Y:S01]  /*05f0*/  IADD3 R12, PT, PT, RZ, -R4, RZ ;  /* 0x80000004ff0c7210 */ /* 0x000fe20007ffe0ff */
[----:B------:R-:W-:Y:S01]  /*0600*/  IMAD R19, R19, R14, RZ ;  /* 0x0000000e13137224 */ /* 0x000fe200078e02ff */
[----:B------:R-:W-:Y:S01]  /*0610*/  @!P0 LOP3.LUT R3, RZ, R11, RZ, 0x33, !PT ;  /* 0x0000000bff038212 */ /* 0x000fe200078e33ff */
[----:B------:R-:W-:Y:S01]  /*0620*/  IMAD.MOV.U32 R4, RZ, RZ, RZ ;  /* 0x000000ffff047224 */ /* 0x000fe200078e00ff */
[----:B------:R-:W-:Y:S01]  /*0630*/  ISETP.NE.AND P4, PT, R9, RZ, PT ;  /* 0x000000ff0900720c */ /* 0x000fe20003f85270 */
[----:B------:R-:W-:Y:S01]  /*0640*/  IMAD.HI.U32 R2, R2, R17, RZ ;  /* 0x0000001102027227 */ /* 0x000fe200078e00ff */
[----:B------:R-:W-:-:S02]  /*0650*/  IABS R16, R3 ;  /* 0x0000000300107213 */ /* 0x000fc40000000000 */
[----:B------:R-:W-:Y:S01]  /*0660*/  ISETP.GE.AND P2, PT, R3, RZ, PT ;  /* 0x000000ff0300720c */ /* 0x000fe20003f46270 */
[----:B------:R-:W-:-:S04]  /*0670*/  IMAD.HI.U32 R4, R5, R19, R4 ;  /* 0x0000001305047227 */ /* 0x000fc800078e0004 */
[----:B------:R-:W-:Y:S02]  /*0680*/  IMAD.MOV R18, RZ, RZ, -R18 ;  /* 0x000000ffff127224 */ /* 0x000fe400078e0a12 */
[----:B------:R-:W-:-:S04]  /*0690*/  IMAD.HI.U32 R5, R4, R16, RZ ;  /* 0x0000001004057227 */ /* 0x000fc800078e00ff */
[----:B------:R-:W-:Y:S02]  /*06a0*/  IMAD R4, R2, R12, R17 ;  /* 0x0000000c02047224 */ /* 0x000fe400078e0211 */
[----:B------:R-:W-:Y:S02]  /*06b0*/  IMAD.MOV R2, RZ, RZ, -R3 ;  /* 0x000000ffff027224 */ /* 0x000fe400078e0a03 */
[----:B------:R-:W-:Y:S01]  /*06c0*/  IMAD R5, R5, R18, R16 ;  /* 0x0000001205057224 */ /* 0x000fe200078e0210 */
[----:B------:R-:W-:Y:S01]  /*06d0*/  ISETP.GT.U32.AND P0, PT, R13, R4, PT ;  /* 0x000000040d00720c */ /* 0x000fe20003f04070 */
[----:B------:R-:W-:-:S03]  /*06e0*/  IMAD R11, R11, R2, R6 ;  /* 0x000000020b0b7224 */ /* 0x000fc600078e0206 */
[----:B------:R-:W-:Y:S02]  /*06f0*/  ISETP.GT.U32.AND P1, PT, R14, R5, PT ;  /* 0x000000050e00720c */ /* 0x000fe40003f24070 */
[----:B------:R-:W-:Y:S01]  /*0700*/  I2FP.F32.S32 R2, R11 ;  /* 0x0000000b00027245 */ /* 0x000fe20000201400 */
[----:B------:R-:W-:-:S04]  /*0710*/  VIADD R11, R11, 0x1 ;  /* 0x000000010b0b7836 */ /* 0x000fc80000000000 */
[----:B------:R-:W-:Y:S01]  /*0720*/  FMUL R2, R2, 4 ;  /* 0x4080000002027820 */ /* 0x000fe20000400000 */
[----:B------:R-:W-:Y:S02]  /*0730*/  I2FP.F32.S32 R3, R11 ;  /* 0x0000000b00037245 */ /* 0x000fe40000201400 */
[----:B------:R-:W-:-:S03]  /*0740*/  @!P0 IADD3 R4, PT, PT, R4, -R13, RZ ;  /* 0x8000000d04048210 */ /* 0x000fc60007ffe0ff */
[----:B------:R-:W-:Y:S01]  /*0750*/  @!P1 IMAD.IADD R5, R5, 0x1, -R14 ;  /* 0x0000000105059824 */ /* 0x000fe200078e0a0e */
[----:B------:R-:W0:Y:S01]  /*0760*/  F2I.TRUNC.NTZ R2, R2 ;  /* 0x0000000200027305 */ /* 0x000e22000020f100 */
[----:B------:R-:W-:Y:S01]  /*0770*/  ISETP.GT.U32.AND P3, PT, R13, R4, PT ;  /* 0x000000040d00720c */ /* 0x000fe20003f64070 */
[----:B------:R-:W-:Y:S01]  /*0780*/  FMUL R3, R3, 4 ;  /* 0x4080000003037820 */ /* 0x000fe20000400000 */
[----:B------:R-:W-:Y:S02]  /*0790*/  ISETP.GE.AND P1, PT, R15, RZ, PT ;  /* 0x000000ff0f00720c */ /* 0x000fe40003f26270 */
[----:B------:R-:W-:-:S09]  /*07a0*/  ISETP.GT.U32.AND P0, PT, R14, R5, PT ;  /* 0x000000050e00720c */ /* 0x000fd20003f04070 */
[----:B------:R-:W-:Y:S01]  /*07b0*/  @!P3 IMAD.IADD R4, R4, 0x1, -R13 ;  /* 0x000000010404b824 */ /* 0x000fe200078e0a0d */
[----:B0-----:R-:W-:Y:S02]  /*07c0*/  I2FP.F32.S32 R12, R2 ;  /* 0x00000002000c7245 */ /* 0x001fe40000201400 */
[----:B------:R-:W-:Y:S01]  /*07d0*/  ISETP.NE.AND P3, PT, R10, RZ, PT ;  /* 0x000000ff0a00720c */ /* 0x000fe20003f65270 */
[----:B------:R-:W-:Y:S01]  /*07e0*/  IMAD.MOV.U32 R11, RZ, RZ, R4 ;  /* 0x000000ffff0b7224 */ /* 0x000fe200078e0004 */
[----:B------:R-:W-:Y:S02]  /*07f0*/  @!P0 IADD3 R5, PT, PT, R5, -R14, RZ ;  /* 0x8000000e05058210 */ /* 0x000fe40007ffe0ff */
[----:B------:R-:W-:Y:S01]  /*0800*/  FSETP.GT.AND P0, PT, R3, R12, PT ;  /* 0x0000000c0300720b */ /* 0x000fe20003f04000 */
[----:B------:R-:W-:Y:S01]  /*0810*/  @!P1 IMAD.MOV R11, RZ, RZ, -R11 ;  /* 0x000000ffff0b9224 */ /* 0x000fe200078e0a0b */
[----:B------:R-:W-:Y:S01]  /*0820*/  @!P4 LOP3.LUT R11, RZ, R9, RZ, 0x33, !PT ;  /* 0x00000009ff0bc212 */ /* 0x000fe200078e33ff */
[----:B------:R-:W-:-:S05]  /*0830*/  IMAD.MOV.U32 R13, RZ, RZ, R5 ;  /* 0x000000ffff0d7224 */ /* 0x000fca00078e0005 */
[----:B------:R-:W-:Y:S02]  /*0840*/  @!P2 IADD3 R13, PT, PT, -R13, RZ, RZ ;  /* 0x000000ff0d0da210 */ /* 0x000fe40007ffe1ff */
[----:B------:R-:W-:-:S03]  /*0850*/  @!P3 LOP3.LUT R13, RZ, R10, RZ, 0x33, !PT ;  /* 0x0000000aff0db212 */ /* 0x000fc600078e33ff */
        /* <DEDUP_REMOVED lines=13> */
[----:B------:R-:W-:-:S06]  /*0930*/  FMUL R16, R9, 4 ;  /* 0x4080000009107820 */ /* 0x000fcc0000400000 */
[----:B------:R-:W1:Y:S01]  /*0940*/  F2I.TRUNC.NTZ R5, R5 ;  /* 0x0000000500057305 */ /* 0x000e62000020f100 */
[----:B0-----:R-:W-:Y:S01]  /*0950*/  I2FP.F32.S32 R10, R4 ;  /* 0x00000004000a7245 */ /* 0x001fe20000201400 */
[----:B------:R-:W-:-:S03]  /*0960*/  IMAD R19, R4, R7, RZ ;  /* 0x0000000704137224 */ /* 0x000fc600078e02ff */
[----:B------:R-:W-:Y:S01]  /*0970*/  FSETP.GT.AND P0, PT, R17, R10, PT ;  /* 0x0000000a1100720b */ /* 0x000fe20003f04000 */
[----:B------:R-:W-:Y:S01]  /*0980*/  IMAD.MOV.U32 R10, RZ, RZ, RZ ;  /* 0x000000ffff0a7224 */ /* 0x000fe200078e00ff */
[----:B-1----:R-:W-:-:S04]  /*0990*/  I2FP.F32.S32 R9, R5 ;  /* 0x0000000500097245 */ /* 0x002fc80000201400 */
[----:B------:R-:W-:-:S13]  /*09a0*/  FSETP.GT.AND P1, PT, R16, R9, PT ;  /* 0x000000091000720b */ /* 0x000fda0003f24000 */
.L_x_444:
[----:B------:R-:W-:Y:S04]  /*09b0*/  BSSY.RECONVERGENT B2, `(.L_x_438) ;  /* 0x000001a000027945 */ /* 0x000fe80003800200 */
[----:B------:R-:W-:Y:S05]  /*09c0*/  @!P1 BRA `(.L_x_439) ;  /* 0x0000000000609947 */ /* 0x000fea0003800000 */
[----:B------:R-:W-:Y:S01]  /*09d0*/  IADD3 R18, PT, PT, R19, R2, RZ ;  /* 0x0000000213127210 */ /* 0x000fe20007ffe0ff */
[----:B------:R-:W-:-:S07]  /*09e0*/  IMAD.MOV.U32 R11, RZ, RZ, R5 ;  /* 0x000000ffff0b7224 */ /* 0x000fce00078e0005 */
.L_x_443:
[----:B------:R-:W-:Y:S04]  /*09f0*/  BSSY.RECONVERGENT B3, `(.L_x_440) ;  /* 0x0000011000037945 */ /* 0x000fe80003800200 */
[----:B------:R-:W-:Y:S05]  /*0a00*/  @!P0 BRA `(.L_x_441) ;  /* 0x00000000003c8947 */ /* 0x000fea0003800000 */
[----:B------:R-:W-:Y:S02]  /*0a10*/  IMAD R12, R0, R11, R18 ;  /* 0x0000000b000c7224 */ /* 0x000fe400078e0212 */
[----:B------:R-:W-:-:S07]  /*0a20*/  IMAD.MOV.U32 R13, RZ, RZ, R4 ;  /* 0x000000ffff0d7224 */ /* 0x000fce00078e0004 */
.L_x_442:
[----:B------:R-:W0:Y:S02]  /*0a30*/  LDCU.64 UR6, c[0x0][0x380] ;  /* 0x00007000ff0677ac */ /* 0x000e240008000a00 */
[----:B0-----:R-:W-:-:S04]  /*0a40*/  IADD3 R8, P2, PT, R12, UR6, RZ ;  /* 0x000000060c087c10 */ /* 0x001fc8000ff5e0ff */
[----:B------:R-:W-:-:S05]  /*0a50*/  LEA.HI.X.SX32 R9, R12, UR7, 0x1, P2 ;  /* 0x000000070c097c11 */ /* 0x000fca00090f0eff */
[----:B------:R-:W2:Y:S01]  /*0a60*/  LDG.E.U8 R8, desc[UR4][R8.64] ;  /* 0x0000000408087981 */ /* 0x000ea2000c1e1100 */
[----:B------:R-:W-:Y:S01]  /*0a70*/  VIADD R13, R13, 0x1 ;  /* 0x000000010d0d7836 */ /* 0x000fe20000000000 */
[----:B------:R-:W-:Y:S01]  /*0a80*/  IADD3 R14, PT, PT, R10, 0x1, RZ ;  /* 0x000000010a0e7810 */ /* 0x000fe20007ffe0ff */
[----:B------:R-:W-:-:S03]  /*0a90*/  IMAD.IADD R12, R7, 0x1, R12 ;  /* 0x00000001070c7824 */ /* 0x000fc600078e020c */
[----:B------:R-:W-:-:S04]  /*0aa0*/  I2FP.F32.S32 R15, R13 ;  /* 0x0000000d000f7245 */ /* 0x000fc80000201400 */
[----:B------:R-:W-:Y:S02]  /*0ab0*/  FSETP.GT.AND P3, PT, R17, R15, PT ;  /* 0x0000000f1100720b */ /* 0x000fe40003f64000 */
[----:B--2---:R-:W-:-:S13]  /*0ac0*/  ISETP.NE.AND P2, PT, R8, RZ, PT ;  /* 0x000000ff0800720c */ /* 0x004fda0003f45270 */
[----:B------:R-:W-:-:S04]  /*0ad0*/  @!P2 IMAD.MOV R14, RZ, RZ, R10 ;  /* 0x000000ffff0ea224 */ /* 0x000fc800078e020a */
[----:B------:R-:W-:Y:S01]  /*0ae0*/  IMAD.MOV.U32 R10, RZ, RZ, R14 ;  /* 0x000000ffff0a7224 */ /* 0x000fe200078e000e */
[----:B------:R-:W-:Y:S06]  /*0af0*/  @P3 BRA `(.L_x_442) ;  /* 0xfffffffc00cc3947 */ /* 0x000fec000383ffff */
.L_x_441:
[----:B------:R-:W-:Y:S05]  /*0b00*/  BSYNC.RECONVERGENT B3 ;  /* 0x0000000000037941 */ /* 0x000fea0003800200 */
.L_x_440:
[----:B------:R-:W-:-:S04]  /*0b10*/  IADD3 R11, PT, PT, R11, 0x1, RZ ;  /* 0x000000010b0b7810 */ /* 0x000fc80007ffe0ff */
[----:B------:R-:W-:-:S04]  /*0b20*/  I2FP.F32.S32 R8, R11 ;  /* 0x0000000b00087245 */ /* 0x000fc80000201400 */
[----:B------:R-:W-:-:S13]  /*0b30*/  FSETP.GT.AND P2, PT, R16, R8, PT ;  /* 0x000000081000720b */ /* 0x000fda0003f44000 */
[----:B------:R-:W-:Y:S05]  /*0b40*/  @P2 BRA `(.L_x_443) ;  /* 0xfffffffc00a82947 */ /* 0x000fea000383ffff */
.L_x_439:
[----:B------:R-:W-:Y:S05]  /*0b50*/  BSYNC.RECONVERGENT B2 ;  /* 0x0000000000027941 */ /* 0x000fea0003800200 */
.L_x_438:
[----:B------:R-:W-:-:S05]  /*0b60*/  VIADD R2, R2, 0x1 ;  /* 0x0000000102027836 */ /* 0x000fca0000000000 */
[----:B------:R-:W-:-:S04]  /*0b70*/  I2FP.F32.S32 R8, R2 ;  /* 0x0000000200087245 */ /* 0x000fc80000201400 */
[----:B------:R-:W-:-:S13]  /*0b80*/  FSETP.GT.AND P2, PT, R3, R8, PT ;  /* 0x000000080300720b */ /* 0x000fda0003f44000 */
[----:B------:R-:W-:Y:S05]  /*0b90*/  @P2 BRA `(.L_x_444) ;  /* 0xfffffffc00842947 */ /* 0x000fea000383ffff */
[----:B------:R-:W-:Y:S05]  /*0ba0*/  BSYNC.RECONVERGENT B1 ;  /* 0x0000000000017941 */ /* 0x000fea0003800200 */
.L_x_437:
[----:B------:R-:W-:Y:S01]  /*0bb0*/  ISETP.GE.AND P0, PT, R10, 0x4, PT ;  /* 0x000000040a00780c */ /* 0x000fe20003f06270 */
[----:B------:R-:W-:-:S12]  /*0bc0*/  IMAD.MOV.U32 R0, RZ, RZ, 0x1 ;  /* 0x00000001ff007424 */ /* 0x000fd800078e00ff */
[----:B------:R-:W0:Y:S02]  /*0bd0*/  @P0 LDC.64 R2, c[0x0][0x388] ;  /* 0x0000e200ff020b82 */ /* 0x000e240000000a00 */
[----:B0-----:R-:W-:-:S04]  /*0be0*/  @P0 IADD3 R2, P1, PT, R6, R2, RZ ;  /* 0x0000000206020210 */ /* 0x001fc80007f3e0ff */
[----:B------:R-:W-:-:S05]  /*0bf0*/  @P0 LEA.HI.X.SX32 R3, R6, R3, 0x1, P1 ;  /* 0x0000000306030211 */ /* 0x000fca00008f0eff */
[----:B------:R0:W-:Y:S01]  /*0c00*/  @P0 STG.E.U8 desc[UR4][R2.64], R0 ;  /* 0x0000000002000986 */ /* 0x0001e2000c101104 */
[----:B------:R-:W-:Y:S05]  /*0c10*/  @P0 EXIT ;  /* 0x000000000000094d */ /* 0x000fea0003800000 */
.L_x_436:
[----:B------:R-:W-:Y:S05]  /*0c20*/  BSYNC.RECONVERGENT B0 ;  /* 0x0000000000007941 */ /* 0x000fea0003800200 */
.L_x_435:
[----:B------:R-:W0:Y:S02]  /*0c30*/  LDCU.64 UR6, c[0x0][0x388] ;  /* 0x00007100ff0677ac */ /* 0x000e240008000a00 */
[----:B0-----:R-:W-:-:S04]  /*0c40*/  IADD3 R2, P0, PT, R6, UR6, RZ ;  /* 0x0000000606027c10 */ /* 0x001fc8000ff1e0ff */
[----:B------:R-:W-:-:S05]  /*0c50*/  LEA.HI.X.SX32 R3, R6, UR7, 0x1, P0 ;  /* 0x0000000706037c11 */ /* 0x000fca00080f0eff */
[----:B------:R-:W-:Y:S01]  /*0c60*/  STG.E.U8 desc[UR4][R2.64], RZ ;  /* 0x000000ff02007986 */ /* 0x000fe2000c101104 */
[----:B------:R-:W-:Y:S05]  /*0c70*/  EXIT ;  /* 0x000000000000794d */ /* 0x000fea0003800000 */
.L_x_445:
        /* <DEDUP_REMOVED lines=16> */
.L_x_588:


//--------------------- .text._Z13get_gt_kernelPiPhPf --------------------------
	.section	.text._Z13get_gt_kernelPiPhPf,"ax",@progbits
	.align	128
        .global         _Z13get_gt_kernelPiPhPf
        .type           _Z13get_gt_kernelPiPhPf,@function
        .size           _Z13get_gt_kernelPiPhPf,(.L_x_589 - _Z13get_gt_kernelPiPhPf)
        .other          _Z13get_gt_kernelPiPhPf,@"STO_CUDA_ENTRY STV_DEFAULT"
_Z13get_gt_kernelPiPhPf:
.text._Z13get_gt_kernelPiPhPf:
        /* <DEDUP_REMOVED lines=8> */
[----:B------:R-:W0:Y:S01]  /*0080*/  LDC R9, c[0x0][0x360] ;  /* 0x0000d800ff097b82 */ /* 0x000e220000000800 */
[----:B--2---:R-:W-:Y:S01]  /*0090*/  FMUL R4, R0, 0.5 ;  /* 0x3f00000000047820 */ /* 0x004fe20000400000 */
[----:B0-----:R-:W-:-:S02]  /*00a0*/  IMAD R0, R9, UR6, R8 ;  /* 0x0000000609007c24 */ /* 0x001fc4000f8e0208 */
[----:B---3--:R-:W-:-:S03]  /*00b0*/  FMUL R5, R5, 0.25 ;  /* 0x3e80000005057820 */ /* 0x008fc60000400000 */
[----:B------:R-:W-:Y:S01]  /*00c0*/  F2I.TRUNC.NTZ R4, R4 ;  /* 0x0000000400047305 */ /* 0x000fe2000020f100 */
[----:B----4-:R-:W-:-:S07]  /*00d0*/  FMUL R6, R6, 0.5 ;  /* 0x3f00000006067820 */ /* 0x010fce0000400000 */
[----:B------:R-:W0:Y:S08]  /*00e0*/  F2I.TRUNC.NTZ R5, R5 ;  /* 0x0000000500057305 */ /* 0x000e30000020f100 */
[----:B------:R-:W1:Y:S01]  /*00f0*/  F2I.TRUNC.NTZ R6, R6 ;  /* 0x0000000600067305 */ /* 0x000e62000020f100 */
[----:B0-----:R-:W-:-:S04]  /*0100*/  IMAD R7, R4, R5, RZ ;  /* 0x0000000504077224 */ /* 0x001fc800078e02ff */
[----:B-1----:R-:W-:-:S05]  /*0110*/  IMAD R7, R6, R7, RZ ;  /* 0x0000000706077224 */ /* 0x002fca00078e02ff */
[----:B------:R-:W-:-:S13]  /*0120*/  ISETP.GE.AND P0, PT, R0, R7, PT ;  /* 0x000000070000720c */ /* 0x000fda0003f06270 */
[----:B------:R-:W-:Y:S05]  /*0130*/  @P0 EXIT ;  /* 0x000000000000094d */ /* 0x000fea0003800000 */
[----:B------:R-:W0:Y:S01]  /*0140*/  LDC.64 R10, c[0x0][0x380] ;  /* 0x0000e000ff0a7b82 */ /* 0x000e220000000a00 */
[----:B------:R-:W-:-:S04]  /*0150*/  IMAD R3, R0, 0xc, RZ ;  /* 0x0000000c00037824 */ /* 0x000fc800078e02ff */
[----:B0-----:R-:W-:-:S05]  /*0160*/  IMAD.WIDE R10, R3, 0x4, R10 ;  /* 0x00000004030a7825 */ /* 0x001fca00078e020a */
[----:B------:R-:W2:Y:S04]  /*0170*/  LDG.E R9, desc[UR4][R10.64] ;  /* 0x000000040a097981 */ /* 0x000ea8000c1e1900 */
[----:B------:R-:W2:Y:S04]  /*0180*/  LDG.E R12, desc[UR4][R10.64+0x4] ;  /* 0x000004040a0c7981 */ /* 0x000ea8000c1e1900 */
[----:B------:R-:W2:Y:S04]  /*0190*/  LDG.E R14, desc[UR4][R10.64+0x8] ;  /* 0x000008040a0e7981 */ /* 0x000ea8000c1e1900 */
[----:B------:R-:W3:Y:S04]  /*01a0*/  LDG.E R15, desc[UR4][R10.64+0xc] ;  /* 0x00000c040a0f7981 */ /* 0x000ee8000c1e1900 */
[----:B------:R-:W3:Y:S04]  /*01b0*/  LDG.E R16, desc[UR4][R10.64+0x10] ;  /* 0x000010040a107981 */ /* 0x000ee8000c1e1900 */
[----:B------:R-:W4:Y:S04]  /*01c0*/  LDG.E R8, desc[UR4][R10.64+0x14] ;  /* 0x000014040a087981 */ /* 0x000f28000c1e1900 */
[----:B------:R-:W4:Y:S04]  /*01d0*/  LDG.E R7, desc[UR4][R10.64+0x18] ;  /* 0x000018040a077981 */ /* 0x000f28000c1e1900 */
[----:B------:R-:W5:Y:S04]  /*01e0*/  LDG.E R5, desc[UR4][R10.64+0x1c] ;  /* 0x00001c040a057981 */ /* 0x000f68000c1e1900 */
[----:B------:R-:W5:Y:S04]  /*01f0*/  LDG.E R4, desc[UR4][R10.64+0x20] ;  /* 0x000020040a047981 */ /* 0x000f68000c1e1900 */
[----:B------:R-:W5:Y:S04]  /*0200*/  LDG.E R3, desc[UR4][R10.64+0x24] ;  /* 0x000024040a037981 */ /* 0x000f68000c1e1900 */
[----:B------:R-:W5:Y:S04]  /*0210*/  LDG.E R2, desc[UR4][R10.64+0x28] ;  /* 0x000028040a027981 */ /* 0x000f68000c1e1900 */
[----:B------:R0:W5:Y:S01]  /*0220*/  LDG.E R6, desc[UR4][R10.64+0x2c] ;  /* 0x00002c040a067981 */ /* 0x000162000c1e1900 */
[----:B--2---:R-:W-:-:S02]  /*0230*/  IADD3 R13, PT, PT, R14, R12, R9 ;  /* 0x0000000c0e0d7210 */ /* 0x004fc40007ffe009 */
[----:B------:R-:W-:-:S04]  /*0240*/  VIMNMX R9, PT, PT, RZ, R9, !PT ;  /* 0x00000009ff097248 */ /* 0x000fc80007fe0100 */
[----:B------:R-:W-:Y:S02]  /*0250*/  ISETP.GT.AND P0, PT, R12, R9, PT ;  /* 0x000000090c00720c */ /* 0x000fe40003f04270 */
[----:B---3--:R-:W-:-:S04]  /*0260*/  IADD3 R13, PT, PT, R16, R15, R13 ;  /* 0x0000000f100d7210 */ /* 0x008fc80007ffe00d */
[----:B----4-:R-:W-:Y:S02]  /*0270*/  IADD3 R17, PT, PT, R7, R8, R13 ;  /* 0x0000000807117210 */ /* 0x010fe40007ffe00d */
[----:B------:R-:W-:Y:S02]  /*0280*/  VIMNMX R13, PT, PT, R9, R12, !PT ;  /* 0x0000000c090d7248 */ /* 0x000fe40007fe0100 */
[----:B------:R-:W-:Y:S02]  /*0290*/  SEL R9, RZ, 0x1, !P0 ;  /* 0x00000001ff097807 */ /* 0x000fe40004000000 */
[----:B------:R-:W-:Y:S02]  /*02a0*/  VIMNMX R12, PT, PT, R13, R14, !PT ;  /* 0x0000000e0d0c7248 */ /* 0x000fe40007fe0100 */
[----:B-----5:R-:W-:Y:S02]  /*02b0*/  IADD3 R17, PT, PT, R4, R5, R17 ;  /* 0x0000000504117210 */ /* 0x020fe40007ffe011 */
[----:B------:R-:W-:-:S02]  /*02c0*/  ISETP.GT.AND P1, PT, R14, R13, PT ;  /* 0x0000000d0e00720c */ /* 0x000fc40003f24270 */
[----:B------:R-:W-:Y:S02]  /*02d0*/  ISETP.GT.AND P0, PT, R15, R12, PT ;  /* 0x0000000c0f00720c */ /* 0x000fe40003f04270 */
[----:B------:R-:W-:Y:S02]  /*02e0*/  SEL R9, R9, 0x2, !P1 ;  /* 0x0000000209097807 */ /* 0x000fe40004800000 */
[----:B------:R-:W-:Y:S02]  /*02f0*/  IADD3 R17, PT, PT, R2, R3, R17 ;  /* 0x0000000302117210 */ /* 0x000fe40007ffe011 */
[----:B------:R-:W-:Y:S02]  /*0300*/  SEL R9, R9, 0x3, !P0 ;  /* 0x0000000309097807 */ /* 0x000fe40004000000 */
[----:B0-----:R-:W-:Y:S01]  /*0310*/  VIMNMX R10, PT, PT, R12, R15, !PT ;  /* 0x0000000f0c0a7248 */ /* 0x001fe20007fe0100 */
[----:B------:R-:W-:-:S03]  /*0320*/  IMAD.IADD R17, R17, 0x1, R6 ;  /* 0x0000000111117824 */ /* 0x000fc600078e0206 */
[----:B------:R-:W-:Y:S02]  /*0330*/  VIMNMX R11, PT, PT, R10, R16, !PT ;  /* 0x000000100a0b7248 */ /* 0x000fe40007fe0100 */
[----:B------:R-:W-:Y:S02]  /*0340*/  ISETP.GE.AND P0, PT, R17, 0x21, PT ;  /* 0x000000211100780c */ /* 0x000fe40003f06270 */
[----:B------:R-:W-:Y:S02]  /*0350*/  ISETP.GT.AND P2, PT, R16, R10, PT ;  /* 0x0000000a1000720c */ /* 0x000fe40003f44270 */
[----:B------:R-:W-:Y:S02]  /*0360*/  VIMNMX R10, PT, PT, R11, R8, !PT ;  /* 0x000000080b0a7248 */ /* 0x000fe40007fe0100 */
[----:B------:R-:W-:Y:S02]  /*0370*/  ISETP.GT.AND P1, PT, R8, R11, PT ;  /* 0x0000000b0800720c */ /* 0x000fe40003f24270 */
[----:B------:R-:W-:-:S02]  /*0380*/  SEL R9, R9, 0x4, !P2 ;  /* 0x0000000409097807 */ /* 0x000fc40005000000 */
[----:B------:R-:W-:Y:S02]  /*0390*/  ISETP.GT.AND P2, PT, R7, R10, PT ;  /* 0x0000000a0700720c */ /* 0x000fe40003f44270 */
[----:B------:R-:W-:Y:S02]  /*03a0*/  VIMNMX R10, PT, PT, R10, R7, !PT ;  /* 0x000000070a0a7248 */ /* 0x000fe40007fe0100 */
[----:B------:R-:W-:Y:S01]  /*03b0*/  SEL R9, R9, 0x5, !P1 ;  /* 0x0000000509097807 */ /* 0x000fe20004800000 */
[----:B------:R-:W-:Y:S08]  /*03c0*/  @!P0 EXIT ;  /* 0x000000000000894d */ /* 0x000ff00003800000 */
[----:B------:R-:W0:Y:S01]  /*03d0*/  LDCU.64 UR6, c[0x0][0x388] ;  /* 0x00007100ff0677ac */ /* 0x000e220008000a00 */
[----:B------:R-:W-:Y:S02]  /*03e0*/  VIMNMX R7, PT, PT, R10, R5, !PT ;  /* 0x000000050a077248 */ /* 0x000fe40007fe0100 */
[----:B------:R-:W-:Y:S02]  /*03f0*/  ISETP.GT.AND P0, PT, R5, R10, PT ;  /* 0x0000000a0500720c */ /* 0x000fe40003f04270 */
[----:B------:R-:W-:Y:S02]  /*0400*/  SEL R9, R9, 0x6, !P2 ;  /* 0x0000000609097807 */ /* 0x000fe40005000000 */
[----:B------:R-:W-:Y:S02]  /*0410*/  VIMNMX R8, PT, PT, R7, R4, !PT ;  /* 0x0000000407087248 */ /* 0x000fe40007fe0100 */
[----:B------:R-:W-:Y:S02]  /*0420*/  ISETP.GT.AND P1, PT, R4, R7, PT ;  /* 0x000000070400720c */ /* 0x000fe40003f24270 */
[----:B------:R-:W-:-:S02]  /*0430*/  SEL R9, R9, 0x7, !P0 ;  /* 0x0000000709097807 */ /* 0x000fc40004000000 */
[----:B------:R-:W-:Y:S02]  /*0440*/  VIMNMX R5, PT, PT, R8, R3, !PT ;  /* 0x0000000308057248 */ /* 0x000fe40007fe0100 */
[----:B------:R-:W-:Y:S02]  /*0450*/  ISETP.GT.AND P2, PT, R3, R8, PT ;  /* 0x000000080300720c */ /* 0x000fe40003f44270 */
[----:B------:R-:W-:Y:S02]  /*0460*/  SEL R9, R9, 0x8, !P1 ;  /* 0x0000000809097807 */ /* 0x000fe40004800000 */
[----:B------:R-:W-:Y:S02]  /*0470*/  VIMNMX R3, PT, PT, R5, R2, !PT ;  /* 0x0000000205037248 */ /* 0x000fe40007fe0100 */
[----:B------:R-:W-:Y:S02]  /*0480*/  ISETP.GT.AND P0, PT, R2, R5, PT ;  /* 0x000000050200720c */ /* 0x000fe40003f04270 */
[----:B------:R-:W-:-:S02]  /*0490*/  SEL R9, R9, 0x9, !P2 ;  /* 0x0000000909097807 */ /* 0x000fc40005000000 */
[----:B------:R-:W-:Y:S02]  /*04a0*/  ISETP.GT.AND P1, PT, R6, R3, PT ;  /* 0x000000030600720c */ /* 0x000fe40003f24270 */
[C---:B0-----:R-:W-:Y:S02]  /*04b0*/  IADD3 R2, P2, PT, R0.reuse, UR6, RZ ;  /* 0x0000000600027c10 */ /* 0x041fe4000ff5e0ff */
[----:B------:R-:W-:Y:S02]  /*04c0*/  SEL R9, R9, 0xa, !P0 ;  /* 0x0000000a09097807 */ /* 0x000fe40004000000 */
[----:B------:R-:W-:Y:S02]  /*04d0*/  LEA.HI.X.SX32 R3, R0, UR7, 0x1, P2 ;  /* 0x0000000700037c11 */ /* 0x000fe400090f0eff */
[----:B------:R-:W-:-:S05]  /*04e0*/  SEL R9, R9, 0xb, !P1 ;  /* 0x0000000b09097807 */ /* 0x000fca0004800000 */
[----:B------:R-:W-:Y:S01]  /*04f0*/  STG.E.U8 desc[UR4][R2.64], R9 ;  /* 0x0000000902007986 */ /* 0x000fe2000c101104 */
[----:B------:R-:W-:Y:S05]  /*0500*/  EXIT ;  /* 0x000000000000794d */ /* 0x000fea0003800000 */
.L_x_446:
        /* <DEDUP_REMOVED lines=15> */
.L_x_589:


//--------------------- .text._Z18get_one_hot_kernelPfPiS_S0_S_ --------------------------
	.section	.text._Z18get_one_hot_kernelPfPiS_S0_S_,"ax",@progbits
	.align	128
        .global         _Z18get_one_hot_kernelPfPiS_S0_S_
        .type           _Z18get_one_hot_kernelPfPiS_S0_S_,@function
        .size           _Z18get_one_hot_kernelPfPiS_S0_S_,(.L_x_580 - _Z18get_one_hot_kernelPfPiS_S0_S_)
        .other          _Z18get_one_hot_kernelPfPiS_S0_S_,@"STO_CUDA_ENTRY STV_DEFAULT"
_Z18get_one_hot_kernelPfPiS_S0_S_:
.text._Z18get_one_hot_kernelPfPiS_S0_S_:
[----:B------:R-:W-:Y:S08]  /*0000*/  LDC R1, c[0x0][0x37c] ;  /* 0x0000df00ff017b82 */ /* 0x000ff00000000800 */
[----:B------:R-:W0:Y:S01]  /*0010*/  LDC.64 R2, c[0x0][0x388] ;  /* 0x0000e200ff027b82 */ /* 0x000e220000000a00 */
[----:B------:R-:W0:Y:S02]  /*0020*/  LDCU.64 UR4, c[0x0][0x358] ;  /* 0x00006b00ff0477ac */ /* 0x000e240008000a00 */
[----:B0-----:R-:W2:Y:S05]  /*0030*/  LDG.E R3, desc[UR4][R2.64] ;  /* 0x0000000402037981 */ /* 0x001eaa000c1e1900 */
[----:B------:R-:W0:Y:S01]  /*0040*/  S2UR UR6, SR_CTAID.X ;  /* 0x00000000000679c3 */ /* 0x000e220000002500 */
[----:B------:R-:W0:Y:S07]  /*0050*/  S2R R0, SR_TID.X ;  /* 0x0000000000007919 */ /* 0x000e2e0000002100 */
[----:B------:R-:W0:Y:S02]  /*0060*/  LDC R5, c[0x0][0x360] ;  /* 0x0000d800ff057b82 */ /* 0x000e240000000800 */
[----:B0-----:R-:W-:-:S05]  /*0070*/  IMAD R0, R5, UR6, R0 ;  /* 0x0000000605007c24 */ /* 0x001fca000f8e0200 */
[----:B--2---:R-:W-:-:S13]  /*0080*/  ISETP.GE.AND P0, PT, R0, R3, PT ;  /* 0x000000030000720c */ /* 0x004fda0003f06270 */
[----:B------:R-:W-:Y:S05]  /*0090*/  @P0 EXIT ;  /* 0x000000000000094d */ /* 0x000fea0003800000 */
[----:B------:R-:W0:Y:S01]  /*00a0*/  LDC.64 R6, c[0x0][0x380] ;  /* 0x0000e000ff067b82 */ /* 0x000e220000000a00 */
[----:B------:R-:W-:-:S07]  /*00b0*/  IMAD.SHL.U32 R3, R0, 0x4, RZ ;  /* 0x0000000400037824 */ /* 0x000fce00078e00ff */
[----:B------:R-:W1:Y:S01]  /*00c0*/  LDC.64 R8, c[0x0][0x390] ;  /* 0x0000e400ff087b82 */ /* 0x000e620000000a00 */
[----:B0-----:R-:W-:-:S05]  /*00d0*/  IMAD.WIDE R6, R3, 0x4, R6 ;  /* 0x0000000403067825 */ /* 0x001fca00078e0206 */
[----:B------:R-:W2:Y:S04]  /*00e0*/  LDG.E R5, desc[UR4][R6.64+0x4] ;  /* 0x0000040406057981 */ /* 0x000ea8000c1e1900 */
[----:B-1----:R-:W2:Y:S04]  /*00f0*/  LDG.E R4, desc[UR4][R8.64+0x8] ;  /* 0x0000080408047981 */ /* 0x002ea8000c1e1900 */
[----:B------:R-:W3:Y:S04]  /*0100*/  LDG.E R3, desc[UR4][R8.64] ;  /* 0x0000000408037981 */ /* 0x000ee8000c1e1900 */
[----:B------:R-:W3:Y:S04]  /*0110*/  LDG.E R2, desc[UR4][R6.64] ;  /* 0x0000000406027981 */ /* 0x000ee8000c1e1900 */
[----:B------:R-:W4:Y:S04]  /*0120*/  LDG.E R11, desc[UR4][R8.64+0x4] ;  /* 0x00000404080b7981 */ /* 0x000f28000c1e1900 */
[----:B------:R-:W5:Y:S04]  /*0130*/  LDG.E R10, desc[UR4][R8.64+0xc] ;  /* 0x00000c04080a7981 */ /* 0x000f68000c1e1900 */
[----:B------:R-:W5:Y:S04]  /*0140*/  LDG.E R13, desc[UR4][R8.64+0x10] ;  /* 0x00001004080d7981 */ /* 0x000f68000c1e1900 */
[----:B------:R-:W5:Y:S04]  /*0150*/  LDG.E R0, desc[UR4][R6.64+0x8] ;  /* 0x0000080406007981 */ /* 0x000f68000c1e1900 */
[----:B------:R-:W5:Y:S01]  /*0160*/  LDG.E R15, desc[UR4][R8.64+0x14] ;  /* 0x00001404080f7981 */ /* 0x000f62000c1e1900 */
[----:B--2---:R-:W-:-:S04]  /*0170*/  FSETP.GEU.AND P0, PT, R5, R4, PT ;  /* 0x000000040500720b */ /* 0x004fc80003f0e000 */
[----:B---3--:R-:W-:-:S04]  /*0180*/  FSETP.LT.OR P0, PT, R2, R3, !P0 ;  /* 0x000000030200720b */ /* 0x008fc80004701400 */
[----:B----4-:R-:W-:-:S04]  /*0190*/  FSETP.GT.OR P0, PT, R2, R11, P0 ;  /* 0x0000000b0200720b */ /* 0x010fc80000704400 */
[----:B-----5:R-:W-:-:S04]  /*01a0*/  FSETP.GT.OR P0, PT, R5, R10, P0 ;  /* 0x0000000a0500720b */ /* 0x020fc80000704400 */
[----:B------:R-:W-:-:S04]  /*01b0*/  FSETP.LT.OR P0, PT, R0, R13, P0 ;  /* 0x0000000d0000720b */ /* 0x000fc80000701400 */
[----:B------:R-:W-:-:S13]  /*01c0*/  FSETP.GT.OR P0, PT, R0, R15, P0 ;  /* 0x0000000f0000720b */ /* 0x000fda0000704400 */
[----:B------:R-:W-:Y:S05]  /*01d0*/  @P0 EXIT ;  /* 0x000000000000094d */ /* 0x000fea0003800000 */
[----:B------:R-:W0:Y:S01]  /*01e0*/  LDC.64 R10, c[0x0][0x3a0] ;  /* 0x0000e800ff0a7b82 */ /* 0x000e220000000a00 */
[----:B------:R1:W5:Y:S04]  /*01f0*/  LDG.E R6, desc[UR4][R6.64+0xc] ;  /* 0x00000c0406067981 */ /* 0x000368000c1e1900 */
[----:B0-----:R-:W2:Y:S04]  /*0200*/  LDG.E R3, desc[UR4][R10.64] ;  /* 0x000000040a037981 */ /* 0x001ea8000c1e1900 */
[----:B------:R-:W3:Y:S04]  /*0210*/  LDG.E R8, desc[UR4][R10.64+0x8] ;  /* 0x000008040a087981 */ /* 0x000ee8000c1e1900 */
[----:B------:R-:W4:Y:S04]  /*0220*/  LDG.E R9, desc[UR4][R10.64+0xc] ;  /* 0x00000c040a097981 */ /* 0x000f28000c1e1900 */
[----:B------:R-:W4:Y:S01]  /*0230*/  LDG.E R12, desc[UR4][R10.64+0x10] ;  /* 0x000010040a0c7981 */ /* 0x000f22000c1e1900 */
[----:B------:R-:W-:Y:S01]  /*0240*/  BSSY.RECONVERGENT B0, `(.L_x_447) ;  /* 0x0000013000007945 */ /* 0x000fe20003800200 */
[----:B--2---:R-:W-:-:S04]  /*0250*/  FMUL R3, R3, 4 ;  /* 0x4080000003037820 */ /* 0x004fc80000400000 */
[----:B------:R-:W0:Y:S01]  /*0260*/  MUFU.RCP R14, R3 ;  /* 0x00000003000e7308 */ /* 0x000e220000001000 */
[----:B---3--:R-:W-:Y:S01]  /*0270*/  FMUL R8, R8, 0.5 ;  /* 0x3f00000008087820 */ /* 0x008fe20000400000 */
[----:B----4-:R-:W-:-:S06]  /*0280*/  FMUL R9, R9, 0.25 ;  /* 0x3e80000009097820 */ /* 0x010fcc0000400000 */
[----:B------:R-:W2:Y:S01]  /*0290*/  FCHK P0, R2, R3 ;  /* 0x0000000302007302 */ /* 0x000ea20000000000 */
[----:B------:R-:W-:Y:S01]  /*02a0*/  FMUL R12, R12, 0.5 ;  /* 0x3f0000000c0c7820 */ /* 0x000fe20000400000 */
[----:B0-----:R-:W-:-:S06]  /*02b0*/  FFMA R13, -R3, R14, 1 ;  /* 0x3f800000030d7423 */ /* 0x001fcc000000010e */
[----:B------:R-:W0:Y:S01]  /*02c0*/  F2I.TRUNC.NTZ R8, R8 ;  /* 0x0000000800087305 */ /* 0x000e22000020f100 */
[----:B------:R-:W-:-:S07]  /*02d0*/  FFMA R13, R14, R13, R14 ;  /* 0x0000000d0e0d7223 */ /* 0x000fce000000000e */
[----:B------:R-:W3:Y:S01]  /*02e0*/  F2I.TRUNC.NTZ R9, R9 ;  /* 0x0000000900097305 */ /* 0x000ee2000020f100 */
[----:B------:R-:W-:-:S07]  /*02f0*/  FFMA R10, R2, R13, RZ ;  /* 0x0000000d020a7223 */ /* 0x000fce00000000ff */
[----:B-1----:R1:W4:Y:S01]  /*0300*/  F2I.TRUNC.NTZ R7, R12 ;  /* 0x0000000c00077305 */ /* 0x002322000020f100 */
[----:B------:R-:W-:-:S04]  /*0310*/  FFMA R11, -R3, R10, R2 ;  /* 0x0000000a030b7223 */ /* 0x000fc80000000102 */
[----:B------:R-:W-:Y:S01]  /*0320*/  FFMA R10, R13, R11, R10 ;  /* 0x0000000b0d0a7223 */ /* 0x000fe2000000000a */
[----:B0-2---:R-:W-:Y:S06]  /*0330*/  @!P0 BRA `(.L_x_448) ;  /* 0x00000000000c8947 */ /* 0x005fec0003800000 */
[----:B------:R-:W-:-:S07]  /*0340*/  MOV R10, 0x360 ;  /* 0x00000360000a7802 */ /* 0x000fce0000000f00 */
[----:B-1-345:R-:W-:Y:S05]  /*0350*/  CALL.REL.NOINC `($__internal_4_$__cuda_sm3x_div_rn_noftz_f32_slowpath) ;  /* 0x0000000000dc7944 */ /* 0x03afea0003c00000 */
[----:B------:R-:W-:-:S07]  /*0360*/  IMAD.MOV.U32 R10, RZ, RZ, R2 ;  /* 0x000000ffff0a7224 */ /* 0x000fce00078e0002 */
.L_x_448:
[----:B------:R-:W-:Y:S05]  /*0370*/  BSYNC.RECONVERGENT B0 ;  /* 0x0000000000007941 */ /* 0x000fea0003800200 */
.L_x_447:
[----:B------:R-:W0:Y:S01]  /*0380*/  MUFU.RCP R2, R3 ;  /* 0x0000000300027308 */ /* 0x000e220000001000 */
[----:B------:R-:W-:Y:S01]  /*0390*/  FADD R4, R5, -R4 ;  /* 0x8000000405047221 */ /* 0x000fe20000000000 */
[----:B------:R-:W-:Y:S01]  /*03a0*/  LEA.HI R5, R8, R8, RZ, 0x1 ;  /* 0x0000000808057211 */ /* 0x000fe200078f08ff */
[----:B------:R-:W-:Y:S05]  /*03b0*/  BSSY.RECONVERGENT B0, `(.L_x_449) ;  /* 0x000000d000007945 */ /* 0x000fea0003800200 */
[----:B------:R-:W-:Y:S08]  /*03c0*/  FCHK P0, R4, R3 ;  /* 0x0000000304007302 */ /* 0x000ff00000000000 */
[----:B------:R-:W2:Y:S01]  /*03d0*/  F2I.FLOOR.NTZ R10, R10 ;  /* 0x0000000a000a7305 */ /* 0x000ea20000207100 */
[----:B0-----:R-:W-:-:S04]  /*03e0*/  FFMA R11, -R3, R2, 1 ;  /* 0x3f800000030b7423 */ /* 0x001fc80000000102 */
[----:B------:R-:W-:-:S04]  /*03f0*/  FFMA R2, R2, R11, R2 ;  /* 0x0000000b02027223 */ /* 0x000fc80000000002 */
[----:B------:R-:W-:-:S04]  /*0400*/  FFMA R11, R2, R4, RZ ;  /* 0x00000004020b7223 */ /* 0x000fc800000000ff */
[----:B-1----:R-:W-:Y:S01]  /*0410*/  FFMA R12, -R3, R11, R4 ;  /* 0x0000000b030c7223 */ /* 0x002fe20000000104 */
[----:B--2---:R-:W-:-:S03]  /*0420*/  LEA.HI.SX32 R5, R5, R10, 0x1f ;  /* 0x0000000a05057211 */ /* 0x004fc600078ffaff */
[----:B------:R-:W-:Y:S01]  /*0430*/  FFMA R2, R2, R12, R11 ;  /* 0x0000000c02027223 */ /* 0x000fe2000000000b */
[----:B------:R-:W-:Y:S06]  /*0440*/  @!P0 BRA `(.L_x_450) ;  /* 0x00000000000c8947 */ /* 0x000fec0003800000 */
[----:B------:R-:W-:Y:S01]  /*0450*/  IMAD.MOV.U32 R2, RZ, RZ, R4 ;  /* 0x000000ffff027224 */ /* 0x000fe200078e0004 */
[----:B------:R-:W-:-:S07]  /*0460*/  MOV R10, 0x480 ;  /* 0x00000480000a7802 */ /* 0x000fce0000000f00 */
[----:B---345:R-:W-:Y:S05]  /*0470*/  CALL.REL.NOINC `($__internal_4_$__cuda_sm3x_div_rn_noftz_f32_slowpath) ;  /* 0x0000000000947944 */ /* 0x038fea0003c00000 */
.L_x_450:
[----:B------:R-:W-:Y:S05]  /*0480*/  BSYNC.RECONVERGENT B0 ;  /* 0x0000000000007941 */ /* 0x000fea0003800200 */
.L_x_449:
[----:B------:R-:W0:Y:S01]  /*0490*/  MUFU.RCP R10, R3 ;  /* 0x00000003000a7308 */ /* 0x000e220000001000 */
[----:B------:R-:W-:Y:S07]  /*04a0*/  BSSY.RECONVERGENT B0, `(.L_x_451) ;  /* 0x000000d000007945 */ /* 0x000fee0003800200 */
[----:B------:R-:W1:Y:S08]  /*04b0*/  FCHK P0, R0, R3 ;  /* 0x0000000300007302 */ /* 0x000e700000000000 */
[----:B------:R2:W1:Y:S01]  /*04c0*/  F2I.FLOOR.NTZ R4, R2 ;  /* 0x0000000200047305 */ /* 0x0004620000207100 */
[----:B0-----:R-:W-:-:S04]  /*04d0*/  FFMA R11, -R3, R10, 1 ;  /* 0x3f800000030b7423 */ /* 0x001fc8000000010a */
[----:B------:R-:W-:-:S04]  /*04e0*/  FFMA R13, R10, R11, R10 ;  /* 0x0000000b0a0d7223 */ /* 0x000fc8000000000a */
[----:B------:R-:W-:-:S04]  /*04f0*/  FFMA R10, R0, R13, RZ ;  /* 0x0000000d000a7223 */ /* 0x000fc800000000ff */
[----:B------:R-:W-:-:S04]  /*0500*/  FFMA R11, -R3, R10, R0 ;  /* 0x0000000a030b7223 */ /* 0x000fc80000000100 */
[----:B------:R-:W-:Y:S01]  /*0510*/  FFMA R10, R13, R11, R10 ;  /* 0x0000000b0d0a7223 */ /* 0x000fe2000000000a */
[----:B-12---:R-:W-:Y:S06]  /*0520*/  @!P0 BRA `(.L_x_452) ;  /* 0x0000000000108947 */ /* 0x006fec0003800000 */
[----:B------:R-:W-:Y:S01]  /*0530*/  IMAD.MOV.U32 R2, RZ, RZ, R0 ;  /* 0x000000ffff027224 */ /* 0x000fe200078e0000 */
[----:B------:R-:W-:-:S07]  /*0540*/  MOV R10, 0x560 ;  /* 0x00000560000a7802 */ /* 0x000fce0000000f00 */
[----:B---345:R-:W-:Y:S05]  /*0550*/  CALL.REL.NOINC `($__internal_4_$__cuda_sm3x_div_rn_noftz_f32_slowpath) ;  /* 0x00000000005c7944 */ /* 0x038fea0003c00000 */
[----:B------:R-:W-:-:S07]  /*0560*/  IMAD.MOV.U32 R10, RZ, RZ, R2 ;  /* 0x000000ffff0a7224 */ /* 0x000fce00078e0002 */
.L_x_452:
[----:B------:R-:W-:Y:S05]  /*0570*/  BSYNC.RECONVERGENT B0 ;  /* 0x0000000000007941 */ /* 0x000fea0003800200 */
.L_x_451:
[----:B------:R-:W0:Y:S01]  /*0580*/  F2I.FLOOR.NTZ R10, R10 ;  /* 0x0000000a000a7305 */ /* 0x000e220000207100 */
[----:B---3--:R-:W-:Y:S02]  /*0590*/  ISETP.GE.AND P0, PT, R4, R9, PT ;  /* 0x000000090400720c */ /* 0x008fe40003f06270 */
[----:B----4-:R-:W-:Y:S02]  /*05a0*/  LEA.HI R3, R7, R7, RZ, 0x1 ;  /* 0x0000000707037211 */ /* 0x010fe400078f08ff */
[C---:B------:R-:W-:Y:S02]  /*05b0*/  LOP3.LUT R0, R5.reuse, R4, RZ, 0xfc, !PT ;  /* 0x0000000405007212 */ /* 0x040fe400078efcff */
[----:B------:R-:W-:-:S04]  /*05c0*/  ISETP.GE.OR P0, PT, R5, R8, P0 ;  /* 0x000000080500720c */ /* 0x000fc80000706670 */
[----:B------:R-:W-:Y:S02]  /*05d0*/  ISETP.LT.OR P0, PT, R0, RZ, P0 ;  /* 0x000000ff0000720c */ /* 0x000fe40000701670 */
[----:B0-----:R-:W-:-:S04]  /*05e0*/  LEA.HI.SX32 R2, R3, R10, 0x1f ;  /* 0x0000000a03027211 */ /* 0x001fc800078ffaff */
[----:B------:R-:W-:-:S04]  /*05f0*/  ISETP.LT.OR P0, PT, R2, RZ, P0 ;  /* 0x000000ff0200720c */ /* 0x000fc80000701670 */
[----:B------:R-:W-:-:S13]  /*0600*/  ISETP.GE.OR P0, PT, R2, R7, P0 ;  /* 0x000000070200720c */ /* 0x000fda0000706670 */
[----:B------:R-:W-:Y:S05]  /*0610*/  @P0 EXIT ;  /* 0x000000000000094d */ /* 0x000fea0003800000 */
[----:B------:R-:W-:Y:S02]  /*0620*/  IMAD R4, R9, R2, R4 ;  /* 0x0000000209047224 */ /* 0x000fe400078e0204 */
[----:B------:R-:W0:Y:S01]  /*0630*/  LDC.64 R2, c[0x0][0x398] ;  /* 0x0000e600ff027b82 */ /* 0x000e220000000a00 */
[----:B------:R-:W-:Y:S02]  /*0640*/  IMAD.MOV.U32 R7, RZ, RZ, 0x1 ;  /* 0x00000001ff077424 */ /* 0x000fe400078e00ff */
[----:B------:R-:W-:-:S04]  /*0650*/  IMAD R4, R8, R4, R5 ;  /* 0x0000000408047224 */ /* 0x000fc800078e0205 */
[----:B------:R-:W-:-:S05]  /*0660*/  IMAD R4, R4, 0xc, RZ ;  /* 0x0000000c04047824 */ /* 0x000fca00078e02ff */
[----:B------:R-:W-:-:S05]  /*0670*/  I2FP.F32.S32 R5, R4 ;  /* 0x0000000400057245 */ /* 0x000fca0000201400 */
[----:B-----5:R-:W-:-:S06]  /*0680*/  FADD R5, R6, R5 ;  /* 0x0000000506057221 */ /* 0x020fcc0000000000 */
[----:B------:R-:W0:Y:S02]  /*0690*/  F2I.TRUNC.NTZ R5, R5 ;  /* 0x0000000500057305 */ /* 0x000e24000020f100 */
[----:B0-----:R-:W-:-:S05]  /*06a0*/  IMAD.WIDE R2, R5, 0x4, R2 ;  /* 0x0000000405027825 */ /* 0x001fca00078e0202 */
[----:B------:R-:W-:Y:S01]  /*06b0*/  REDG.E.ADD.STRONG.GPU desc[UR4][R2.64], R7 ;  /* 0x000000070200798e */ /* 0x000fe2000c12e104 */
[----:B------:R-:W-:Y:S05]  /*06c0*/  EXIT ;  /* 0x000000000000794d */ /* 0x000fea0003800000 */
        .weak           $__internal_4_$__cuda_sm3x_div_rn_noftz_f32_slowpath
        .type           $__internal_4_$__cuda_sm3x_div_rn_noftz_f32_slowpath,@function
        .size           $__internal_4_$__cuda_sm3x_div_rn_noftz_f32_slowpath,(.L_x_580 - $__internal_4_$__cuda_sm3x_div_rn_noftz_f32_slowpath)
$__internal_4_$__cuda_sm3x_div_rn_noftz_f32_slowpath:
[--C-:B------:R-:W-:Y:S01]  /*06d0*/  SHF.R.U32.HI R12, RZ, 0x17, R3.reuse ;  /* 0x00000017ff0c7819 */ /* 0x100fe20000011603 */
[----:B------:R-:W-:Y:S01]  /*06e0*/  BSSY.RECONVERGENT B1, `(.L_x_453) ;  /* 0x0000063000017945 */ /* 0x000fe20003800200 */
[----:B------:R-:W-:Y:S01]  /*06f0*/  SHF.R.U32.HI R11, RZ, 0x17, R2 ;  /* 0x00000017ff0b7819 */ /* 0x000fe20000011602 */
[----:B------:R-:W-:Y:S01]  /*0700*/  IMAD.MOV.U32 R13, RZ, RZ, R3 ;  /* 0x000000ffff0d7224 */ /* 0x000fe200078e0003 */
[----:B------:R-:W-:Y:S02]  /*0710*/  LOP3.LUT R12, R12, 0xff, RZ, 0xc0, !PT ;  /* 0x000000ff0c0c7812 */ /* 0x000fe400078ec0ff */
[----:B------:R-:W-:-:S03]  /*0720*/  LOP3.LUT R15, R11, 0xff, RZ, 0xc0, !PT ;  /* 0x000000ff0b0f7812 */ /* 0x000fc600078ec0ff */
[----:B------:R-:W-:Y:S02]  /*0730*/  VIADD R16, R12, 0xffffffff ;  /* 0xffffffff0c107836 */ /* 0x000fe40000000000 */
[----:B------:R-:W-:-:S03]  /*0740*/  VIADD R14, R15, 0xffffffff ;  /* 0xffffffff0f0e7836 */ /* 0x000fc60000000000 */
        /* <DEDUP_REMOVED lines=22> */
[----:B------:R-:W-:Y:S02]  /*08b0*/  @P0 IMAD.MOV.U32 R11, RZ, RZ, RZ ;  /* 0x000000ffff0b0224 */ /* 0x000fe400078e00ff */
[----:B------:R-:W-:Y:S01]  /*08c0*/  @!P0 FFMA R2, R2, 1.84467440737095516160e+19, RZ ;  /* 0x5f80000002028823 */ /* 0x000fe200000000ff */
[----:B------:R-:W-:Y:S02]  /*08d0*/  @!P0 IMAD.MOV.U32 R11, RZ, RZ, -0x40 ;  /* 0xffffffc0ff0b8424 */ /* 0x000fe400078e00ff */
[----:B------:R-:W-:Y:S02]  /*08e0*/  @!P1 FFMA R13, R3, 1.84467440737095516160e+19, RZ ;  /* 0x5f800000030d9823 */ /* 0x000fe400000000ff */
[----:B------:R-:W-:-:S07]  /*08f0*/  @!P1 VIADD R11, R11, 0x40 ;  /* 0x000000400b0b9836 */ /* 0x000fce0000000000 */
.L_x_454:
[----:B------:R-:W-:Y:S01]  /*0900*/  LEA R14, R12, 0xc0800000, 0x17 ;  /* 0xc08000000c0e7811 */ /* 0x000fe200078eb8ff */
[----:B------:R-:W-:Y:S01]  /*0910*/  VIADD R15, R15, 0xffffff81 ;  /* 0xffffff810f0f7836 */ /* 0x000fe20000000000 */
[----:B------:R-:W-:Y:S03]  /*0920*/  BSSY.RECONVERGENT B2, `(.L_x_459) ;  /* 0x0000035000027945 */ /* 0x000fe60003800200 */
[----:B------:R-:W-:Y:S02]  /*0930*/  IMAD.IADD R14, R13, 0x1, -R14 ;  /* 0x000000010d0e7824 */ /* 0x000fe400078e0a0e */
[C---:B------:R-:W-:Y:S02]  /*0940*/  IMAD R2, R15.reuse, -0x800000, R2 ;  /* 0xff8000000f027824 */ /* 0x040fe400078e0202 */
[----:B------:R0:W1:Y:S01]  /*0950*/  MUFU.RCP R13, R14 ;  /* 0x0000000e000d7308 */ /* 0x0000620000001000 */
[----:B------:R-:W-:Y:S01]  /*0960*/  FADD.FTZ R17, -R14, -RZ ;  /* 0x800000ff0e117221 */ /* 0x000fe20000010100 */
[----:B0-----:R-:W-:-:S05]  /*0970*/  IADD3 R14, PT, PT, R15, 0x7f, -R12 ;  /* 0x0000007f0f0e7810 */ /* 0x001fca0007ffe80c */
[----:B------:R-:W-:Y:S02]  /*0980*/  IMAD.IADD R11, R14, 0x1, R11 ;  /* 0x000000010e0b7824 */ /* 0x000fe400078e020b */
[----:B-1----:R-:W-:-:S04]  /*0990*/  FFMA R16, R13, R17, 1 ;  /* 0x3f8000000d107423 */ /* 0x002fc80000000011 */
[----:B------:R-:W-:-:S04]  /*09a0*/  FFMA R13, R13, R16, R13 ;  /* 0x000000100d0d7223 */ /* 0x000fc8000000000d */
[----:B------:R-:W-:-:S04]  /*09b0*/  FFMA R16, R2, R13, RZ ;  /* 0x0000000d02107223 */ /* 0x000fc800000000ff */
[----:B------:R-:W-:-:S04]  /*09c0*/  FFMA R18, R17, R16, R2 ;  /* 0x0000001011127223 */ /* 0x000fc80000000002 */
[----:B------:R-:W-:-:S04]  /*09d0*/  FFMA R18, R13, R18, R16 ;  /* 0x000000120d127223 */ /* 0x000fc80000000010 */
[----:B------:R-:W-:-:S04]  /*09e0*/  FFMA R17, R17, R18, R2 ;  /* 0x0000001211117223 */ /* 0x000fc80000000002 */
[----:B------:R-:W-:-:S05]  /*09f0*/  FFMA R2, R13, R17, R18 ;  /* 0x000000110d027223 */ /* 0x000fca0000000012 */
[----:B------:R-:W-:-:S04]  /*0a00*/  SHF.R.U32.HI R12, RZ, 0x17, R2 ;  /* 0x00000017ff0c7819 */ /* 0x000fc80000011602 */
[----:B------:R-:W-:-:S05]  /*0a10*/  LOP3.LUT R12, R12, 0xff, RZ, 0xc0, !PT ;  /* 0x000000ff0c0c7812 */ /* 0x000fca00078ec0ff */
[----:B------:R-:W-:-:S04]  /*0a20*/  IMAD.IADD R15, R12, 0x1, R11 ;  /* 0x000000010c0f7824 */ /* 0x000fc800078e020b */
        /* <DEDUP_REMOVED lines=10> */
[CCC-:B------:R-:W-:Y:S01]  /*0ad0*/  FFMA.RZ R11, R13.reuse, R17.reuse, R18.reuse ;  /* 0x000000110d0b7223 */ /* 0x1c0fe2000000c012 */
[-CC-:B------:R-:W-:Y:S01]  /*0ae0*/  FFMA.RM R12, R13, R17.reuse, R18.reuse ;  /* 0x000000110d0c7223 */ /* 0x180fe20000004012 */
[C---:B------:R-:W-:Y:S02]  /*0af0*/  ISETP.NE.AND P2, PT, R15.reuse, RZ, PT ;  /* 0x000000ff0f00720c */ /* 0x040fe40003f45270 */
[----:B------:R-:W-:Y:S02]  /*0b00*/  ISETP.NE.AND P1, PT, R15, RZ, PT ;  /* 0x000000ff0f00720c */ /* 0x000fe40003f25270 */
[----:B------:R-:W-:Y:S01]  /*0b10*/  LOP3.LUT R14, R11, 0x7fffff, RZ, 0xc0, !PT ;  /* 0x007fffff0b0e7812 */ /* 0x000fe200078ec0ff */
[----:B------:R-:W-:Y:S01]  /*0b20*/  FFMA.RP R11, R13, R17, R18 ;  /* 0x000000110d0b7223 */ /* 0x000fe20000008012 */
[----:B------:R-:W-:Y:S02]  /*0b30*/  VIADD R13, R15, 0x20 ;  /* 0x000000200f0d7836 */ /* 0x000fe40000000000 */
[----:B------:R-:W-:Y:S01]  /*0b40*/  LOP3.LUT R14, R14, 0x800000, RZ, 0xfc, !PT ;  /* 0x008000000e0e7812 */ /* 0x000fe200078efcff */
[----:B------:R-:W-:Y:S01]  /*0b50*/  IMAD.MOV R15, RZ, RZ, -R15 ;  /* 0x000000ffff0f7224 */ /* 0x000fe200078e0a0f */
[----:B------:R-:W-:-:S02]  /*0b60*/  FSETP.NEU.FTZ.AND P0, PT, R11, R12, PT ;  /* 0x0000000c0b00720b */ /* 0x000fc40003f1d000 */
[----:B------:R-:W-:Y:S02]  /*0b70*/  SHF.L.U32 R13, R14, R13, RZ ;  /* 0x0000000d0e0d7219 */ /* 0x000fe400000006ff */
[----:B------:R-:W-:Y:S02]  /*0b80*/  SEL R11, R15, RZ, P2 ;  /* 0x000000ff0f0b7207 */ /* 0x000fe40001000000 */
[----:B------:R-:W-:Y:S02]  /*0b90*/  ISETP.NE.AND P1, PT, R13, RZ, P1 ;  /* 0x000000ff0d00720c */ /* 0x000fe40000f25270 */
[----:B------:R-:W-:Y:S02]  /*0ba0*/  SHF.R.U32.HI R11, RZ, R11, R14 ;  /* 0x0000000bff0b7219 */ /* 0x000fe4000001160e */
[----:B------:R-:W-:Y:S02]  /*0bb0*/  PLOP3.LUT P0, PT, P0, P1, PT, 0xf8, 0x8f ;  /* 0x00000000008f781c */ /* 0x000fe40000703f70 */
[----:B------:R-:W-:-:S02]  /*0bc0*/  SHF.R.U32.HI R13, RZ, 0x1, R11 ;  /* 0x00000001ff0d7819 */ /* 0x000fc4000001160b */
[----:B------:R-:W-:-:S04]  /*0bd0*/  SEL R12, RZ, 0x1, !P0 ;  /* 0x00000001ff0c7807 */ /* 0x000fc80004000000 */
[----:B------:R-:W-:-:S04]  /*0be0*/  LOP3.LUT R12, R12, 0x1, R13, 0xf8, !PT ;  /* 0x000000010c0c7812 */ /* 0x000fc800078ef80d */
[----:B------:R-:W-:-:S05]  /*0bf0*/  LOP3.LUT R12, R12, R11, RZ, 0xc0, !PT ;  /* 0x0000000b0c0c7212 */ /* 0x000fca00078ec0ff */
[----:B------:R-:W-:-:S05]  /*0c00*/  IMAD.IADD R13, R13, 0x1, R12 ;  /* 0x000000010d0d7824 */ /* 0x000fca00078e020c */
[----:B------:R-:W-:Y:S01]  /*0c10*/  LOP3.LUT R2, R13, R2, RZ, 0xfc, !PT ;  /* 0x000000020d027212 */ /* 0x000fe200078efcff */
[----:B------:R-:W-:Y:S06]  /*0c20*/  BRA `(.L_x_462) ;  /* 0x0000000000107947 */ /* 0x000fec0003800000 */
.L_x_461:
[----:B------:R-:W-:-:S04]  /*0c30*/  LOP3.LUT R2, R2, 0x80000000, RZ, 0xc0, !PT ;  /* 0x8000000002027812 */ /* 0x000fc800078ec0ff */
[----:B------:R-:W-:Y:S01]  /*0c40*/  LOP3.LUT R2, R2, 0x7f800000, RZ, 0xfc, !PT ;  /* 0x7f80000002027812 */ /* 0x000fe200078efcff */
[----:B------:R-:W-:Y:S06]  /*0c50*/  BRA `(.L_x_462) ;  /* 0x0000000000047947 */ /* 0x000fec0003800000 */
.L_x_460:
[----:B------:R-:W-:-:S07]  /*0c60*/  IMAD R2, R11, 0x800000, R2 ;  /* 0x008000000b027824 */ /* 0x000fce00078e0202 */
.L_x_462:
[----:B------:R-:W-:Y:S05]  /*0c70*/  BSYNC.RECONVERGENT B2 ;  /* 0x0000000000027941 */ /* 0x000fea0003800200 */
.L_x_459:
[----:B------:R-:W-:Y:S05]  /*0c80*/  BRA `(.L_x_463) ;  /* 0x0000000000207947 */ /* 0x000fea0003800000 */
.L_x_458:
[----:B------:R-:W-:-:S04]  /*0c90*/  LOP3.LUT R2, R13, 0x80000000, R2, 0x48, !PT ;  /* 0x800000000d027812 */ /* 0x000fc800078e4802 */
[----:B------:R-:W-:Y:S01]  /*0ca0*/  LOP3.LUT R2, R2, 0x7f800000, RZ, 0xfc, !PT ;  /* 0x7f80000002027812 */ /* 0x000fe200078efcff */
[----:B------:R-:W-:Y:S06]  /*0cb0*/  BRA `(.L_x_463) ;  /* 0x0000000000147947 */ /* 0x000fec0003800000 */
.L_x_457:
[----:B------:R-:W-:Y:S01]  /*0cc0*/  LOP3.LUT R2, R13, 0x80000000, R2, 0x48, !PT ;  /* 0x800000000d027812 */ /* 0x000fe200078e4802 */
[----:B------:R-:W-:Y:S06]  /*0cd0*/  BRA `(.L_x_463) ;  /* 0x00000000000c7947 */ /* 0x000fec0003800000 */
.L_x_456:
[----:B------:R-:W0:Y:S01]  /*0ce0*/  MUFU.RSQ R2, -QNAN ;  /* 0xffc0000000027908 */ /* 0x000e220000001400 */
[----:B------:R-:W-:Y:S05]  /*0cf0*/  BRA `(.L_x_463) ;  /* 0x0000000000047947 */ /* 0x000fea0003800000 */
.L_x_455:
[----:B------:R-:W-:-:S07]  /*0d00*/  FADD.FTZ R2, R2, R3 ;  /* 0x0000000302027221 */ /* 0x000fce0000010000 */
.L_x_463:
[----:B------:R-:W-:Y:S05]  /*0d10*/  BSYNC.RECONVERGENT B1 ;  /* 0x0000000000017941 */ /* 0x000fea0003800200 */
.L_x_453:
[----:B------:R-:W-:-:S04]  /*0d20*/  IMAD.MOV.U32 R11, RZ, RZ, 0x0 ;  /* 0x00000000ff0b7424 */ /* 0x000fc800078e00ff */
[----:B0-----:R-:W-:Y:S05]  /*0d30*/  RET.REL.NODEC R10 `(_Z18get_one_hot_kernelPfPiS_S0_S_) ;  /* 0xfffffff00ab07950 */ /* 0x001fea0003c3ffff */
.L_x_464:
        /* <DEDUP_REMOVED lines=12> */
.L_x_580:


//--------------------- .text._Z28get_depth_mapping_idx_kernelPhPfS0_ --------------------------
	.section	.text._Z28get_depth_mapping_idx_kernelPhPfS0_,"ax",@progbits
	.align	128
        .global         _Z28get_depth_mapping_idx_kernelPhPfS0_
        .type           _Z28get_depth_mapping_idx_kernelPhPfS0_,@function
        .size           _Z28get_depth_mapping_idx_kernelPhPfS0_,(.L_x_591 - _Z28get_depth_mapping_idx_kernelPhPfS0_)
        .other          _Z28get_depth_mapping_idx_kernelPhPfS0_,@"STO_CUDA_ENTRY STV_DEFAULT"
_Z28get_depth_mapping_idx_kernelPhPfS0_:
.text._Z28get_depth_mapping_idx_kernelPhPfS0_:
[----:B------:R-:W-:Y:S08]  /*0000*/  LDC R1, c[0x0][0x37c] ;  /* 0x0000df00ff017b82 */ /* 0x000ff00000000800 */
[----:B------:R-:W0:Y:S01]  /*0010*/  LDC.64 R2, c[0x0][0x390] ;  /* 0x0000e400ff027b82 */ /* 0x000e220000000a00 */
[----:B------:R-:W0:Y:S02]  /*0020*/  LDCU.64 UR4, c[0x0][0x358] ;  /* 0x00006b00ff0477ac */ /* 0x000e240008000a00 */
[----:B0-----:R-:W2:Y:S04]  /*0030*/  LDG.E R4, desc[UR4][R2.64+0xc] ;  /* 0x00000c0402047981 */ /* 0x001ea8000c1e1900 */
[----:B------:R-:W3:Y:S04]  /*0040*/  LDG.E R0, desc[UR4][R2.64+0x8] ;  /* 0x0000080402007981 */ /* 0x000ee8000c1e1900 */
[----:B------:R-:W4:Y:S01]  /*0050*/  LDG.E R5, desc[UR4][R2.64+0x10] ;  /* 0x0000100402057981 */ /* 0x000f22000c1e1900 */
[----:B------:R-:W0:Y:S01]  /*0060*/  LDC R7, c[0x0][0x360] ;  /* 0x0000d800ff077b82 */ /* 0x000e220000000800 */
[----:B------:R-:W1:Y:S01]  /*0070*/  S2R R8, SR_TID.Y ;  /* 0x0000000000087919 */ /* 0x000e620000002200 */
[----:B------:R-:W0:Y:S06]  /*0080*/  S2R R6, SR_TID.X ;  /* 0x0000000000067919 */ /* 0x000e2c0000002100 */
[----:B------:R-:W1:Y:S01]  /*0090*/  S2UR UR7, SR_CTAID.Y ;  /* 0x00000000000779c3 */ /* 0x000e620000002600 */
[----:B------:R-:W5:Y:S07]  /*00a0*/  S2R R11, SR_TID.Z ;  /* 0x00000000000b7919 */ /* 0x000f6e0000002300 */
[----:B------:R-:W1:Y:S08]  /*00b0*/  LDC R9, c[0x0][0x364] ;  /* 0x0000d900ff097b82 */ /* 0x000e700000000800 */
[----:B------:R-:W0:Y:S08]  /*00c0*/  S2UR UR6, SR_CTAID.X ;  /* 0x00000000000679c3 */ /* 0x000e300000002500 */
[----:B------:R-:W5:Y:S08]  /*00d0*/  S2UR UR8, SR_CTAID.Z ;  /* 0x00000000000879c3 */ /* 0x000f700000002700 */
[----:B------:R-:W5:Y:S01]  /*00e0*/  LDC R10, c[0x0][0x368] ;  /* 0x0000da00ff0a7b82 */ /* 0x000f620000000800 */
[----:B-1----:R-:W-:-:S02]  /*00f0*/  IMAD R9, R9, UR7, R8 ;  /* 0x0000000709097c24 */ /* 0x002fc4000f8e0208 */
[----:B0-----:R-:W-:Y:S02]  /*0100*/  IMAD R7, R7, UR6, R6 ;  /* 0x0000000607077c24 */ /* 0x001fe4000f8e0206 */
[----:B-----5:R-:W-:Y:S01]  /*0110*/  IMAD R6, R10, UR8, R11 ;  /* 0x000000080a067c24 */ /* 0x020fe2000f8e020b */
[----:B--2---:R-:W0:Y:S08]  /*0120*/  F2I.TRUNC.NTZ R4, R4 ;  /* 0x0000000400047305 */ /* 0x004e30000020f100 */
[----:B---3--:R-:W1:Y:S01]  /*0130*/  F2I.TRUNC.NTZ R0, R0 ;  /* 0x0000000000007305 */ /* 0x008e62000020f100 */
[----:B0-----:R-:W-:-:S07]  /*0140*/  ISETP.GE.AND P0, PT, R9, R4, PT ;  /* 0x000000040900720c */ /* 0x001fce0003f06270 */
[----:B----4-:R-:W0:Y:S01]  /*0150*/  F2I.TRUNC.NTZ R5, R5 ;  /* 0x0000000500057305 */ /* 0x010e22000020f100 */
[----:B-1----:R-:W-:-:S04]  /*0160*/  ISETP.GE.OR P0, PT, R7, R0, P0 ;  /* 0x000000000700720c */ /* 0x002fc80000706670 */
[----:B------:R-:W-:-:S04]  /*0170*/  ISETP.LT.OR P0, PT, R7, RZ, P0 ;  /* 0x000000ff0700720c */ /* 0x000fc80000701670 */
[----:B0-----:R-:W-:-:S13]  /*0180*/  ISETP.GE.OR P0, PT, R6, R5, P0 ;  /* 0x000000050600720c */ /* 0x001fda0000706670 */
[----:B------:R-:W-:Y:S05]  /*0190*/  @P0 EXIT ;  /* 0x000000000000094d */ /* 0x000fea0003800000 */
[----:B------:R-:W0:Y:S01]  /*01a0*/  LDCU.64 UR6, c[0x0][0x380] ;  /* 0x00007000ff0677ac */ /* 0x000e220008000a00 */
[----:B------:R-:W2:Y:S01]  /*01b0*/  LDG.E R8, desc[UR4][R2.64+0x1c] ;  /* 0x00001c0402087981 */ /* 0x000ea2000c1e1900 */
[----:B------:R-:W-:-:S03]  /*01c0*/  IMAD R4, R4, R6, R9 ;  /* 0x0000000604047224 */ /* 0x000fc600078e0209 */
[----:B------:R-:W3:Y:S01]  /*01d0*/  LDG.E R6, desc[UR4][R2.64+0x18] ;  /* 0x0000180402067981 */ /* 0x000ee2000c1e1900 */
[----:B------:R-:W-:-:S05]  /*01e0*/  IMAD R0, R0, R4, R7 ;  /* 0x0000000400007224 */ /* 0x000fca00078e0207 */
[----:B0-----:R-:W-:-:S04]  /*01f0*/  IADD3 R4, P0, PT, R0, UR6, RZ ;  /* 0x0000000600047c10 */ /* 0x001fc8000ff1e0ff */
[----:B------:R-:W-:-:S05]  /*0200*/  LEA.HI.X.SX32 R5, R0, UR7, 0x1, P0 ;  /* 0x0000000700057c11 */ /* 0x000fca00080f0eff */
[----:B------:R-:W4:Y:S01]  /*0210*/  LDG.E.U8 R4, desc[UR4][R4.64] ;  /* 0x0000000404047981 */ /* 0x000f22000c1e1100 */
[----:B--2---:R-:W0:Y:S08]  /*0220*/  F2I.TRUNC.NTZ R8, R8 ;  /* 0x0000000800087305 */ /* 0x004e30000020f100 */
[----:B---3--:R-:W1:Y:S01]  /*0230*/  F2I.TRUNC.NTZ R6, R6 ;  /* 0x0000000600067305 */ /* 0x008e62000020f100 */
[----:B0-----:R-:W-:-:S04]  /*0240*/  ISETP.GE.AND P0, PT, R9, R8, PT ;  /* 0x000000080900720c */ /* 0x001fc80003f06270 */
[----:B-1----:R-:W-:-:S04]  /*0250*/  ISETP.GE.OR P0, PT, R7, R6, P0 ;  /* 0x000000060700720c */ /* 0x002fc80000706670 */
[----:B----4-:R-:W-:-:S13]  /*0260*/  ISETP.EQ.OR P0, PT, R4, RZ, P0 ;  /* 0x000000ff0400720c */ /* 0x010fda0000702670 */
[----:B------:R-:W-:Y:S05]  /*0270*/  @P0 EXIT ;  /* 0x000000000000094d */ /* 0x000fea0003800000 */
[----:B------:R-:W0:Y:S01]  /*0280*/  LDC.64 R2, c[0x0][0x388] ;  /* 0x0000e200ff027b82 */ /* 0x000e220000000a00 */
[----:B------:R-:W-:Y:S01]  /*0290*/  IMAD R7, R9, R6, R7 ;  /* 0x0000000609077224 */ /* 0x000fe200078e0207 */
[----:B------:R-:W-:-:S03]  /*02a0*/  I2FP.F32.S32 R5, R0 ;  /* 0x0000000000057245 */ /* 0x000fc60000201400 */
[----:B0-----:R-:W-:-:S05]  /*02b0*/  IMAD.WIDE.U32 R2, R7, 0x4, R2 ;  /* 0x0000000407027825 */ /* 0x001fca00078e0002 */
[----:B------:R-:W-:Y:S01]  /*02c0*/  STG.E desc[UR4][R2.64], R5 ;  /* 0x0000000502007986 */ /* 0x000fe2000c101904 */
[----:B------:R-:W-:Y:S05]  /*02d0*/  EXIT ;  /* 0x000000000000794d */ /* 0x000fea0003800000 */
.L_x_465:
        /* <DEDUP_REMOVED lines=10> */
.L_x_591:


//--------------------- .text._Z17get_voxels_kernelPhPfPiS0_S1_S_S0_ --------------------------
	.section	.text._Z17get_voxels_kernelPhPfPiS0_S1_S_S0_,"ax",@progbits
	.align	128
        .global         _Z17get_voxels_kernelPhPfPiS0_S1_S_S0_
        .type           _Z17get_voxels_kernelPhPfPiS0_S1_S_S0_,@function
        .size           _Z17get_voxels_kernelPhPfPiS0_S1_S_S0_,(.L_x_582 - _Z17get_voxels_kernelPhPfPiS0_S1_S_S0_)
        .other          _Z17get_voxels_kernelPhPfPiS0_S1_S_S0_,@"STO_CUDA_ENTRY STV_DEFAULT"
_Z17get_voxels_kernelPhPfPiS0_S1_S_S0_:
.text._Z17get_voxels_kernelPhPfPiS0_S1_S_S0_:
        /* <DEDUP_REMOVED lines=11> */
[----:B------:R-:W-:-:S07]  /*00b0*/  IMAD R3, R0, 0x6, RZ ;  /* 0x0000000600037824 */ /* 0x000fce00078e02ff */
[----:B------:R-:W1:Y:S08]  /*00c0*/  LDC.64 R10, c[0x0][0x3b0] ;  /* 0x0000ec00ff0a7b82 */ /* 0x000e700000000a00 */
[----:B------:R-:W2:Y:S01]  /*00d0*/  LDC.64 R8, c[0x0][0x398] ;  /* 0x0000e600ff087b82 */ /* 0x000ea20000000a00 */
[----:B0-----:R-:W-:-:S05]  /*00e0*/  IMAD.WIDE R12, R3, 0x4, R12 ;  /* 0x00000004030c7825 */ /* 0x001fca00078e020c */
[----:B------:R-:W3:Y:S04]  /*00f0*/  LDG.E R3, desc[UR10][R12.64+0x4] ;  /* 0x0000040a0c037981 */ /* 0x000ee8000c1e1900 */
[----:B-1----:R-:W4:Y:S04]  /*0100*/  LDG.E R4, desc[UR10][R10.64+0x10] ;  /* 0x0000100a0a047981 */ /* 0x002f28000c1e1900 */
[----:B------:R-:W4:Y:S04]  /*0110*/  LDG.E R0, desc[UR10][R12.64+0x8] ;  /* 0x0000080a0c007981 */ /* 0x000f28000c1e1900 */
[----:B------:R-:W4:Y:S04]  /*0120*/  LDG.E R2, desc[UR10][R12.64] ;  /* 0x0000000a0c027981 */ /* 0x000f28000c1e1900 */
[----:B------:R-:W4:Y:S04]  /*0130*/  LDG.E R14, desc[UR10][R10.64] ;  /* 0x0000000a0a0e7981 */ /* 0x000f28000c1e1900 */
[----:B------:R-:W4:Y:S04]  /*0140*/  LDG.E R15, desc[UR10][R10.64+0x14] ;  /* 0x0000140a0a0f7981 */ /* 0x000f28000c1e1900 */
[----:B--2---:R-:W2:Y:S04]  /*0150*/  LDG.E R16, desc[UR10][R8.64+0x8] ;  /* 0x0000080a08107981 */ /* 0x004ea8000c1e1900 */
[----:B------:R0:W5:Y:S04]  /*0160*/  LDG.E R22, desc[UR10][R10.64+0x8] ;  /* 0x0000080a0a167981 */ /* 0x000168000c1e1900 */
[----:B------:R0:W5:Y:S04]  /*0170*/  LDG.E R24, desc[UR10][R10.64+0xc] ;  /* 0x00000c0a0a187981 */ /* 0x000168000c1e1900 */
[----:B------:R0:W5:Y:S04]  /*0180*/  LDG.E R5, desc[UR10][R10.64+0x18] ;  /* 0x0000180a0a057981 */ /* 0x000168000c1e1900 */
[----:B------:R0:W5:Y:S04]  /*0190*/  LDG.E R6, desc[UR10][R10.64+0x1c] ;  /* 0x00001c0a0a067981 */ /* 0x000168000c1e1900 */
[----:B------:R0:W5:Y:S04]  /*01a0*/  LDG.E R7, desc[UR10][R10.64+0x24] ;  /* 0x0000240a0a077981 */ /* 0x000168000c1e1900 */
[----:B------:R0:W5:Y:S01]  /*01b0*/  LDG.E R23, desc[UR10][R12.64+0x14] ;  /* 0x0000140a0c177981 */ /* 0x000162000c1e1900 */
[----:B---3--:R-:W-:Y:S01]  /*01c0*/  FSETP.NEU.AND P0, PT, R3, RZ, PT ;  /* 0x000000ff0300720b */ /* 0x008fe20003f0d000 */
[----:B----4-:R-:W1:Y:S01]  /*01d0*/  F2I.TRUNC.NTZ R4, R4 ;  /* 0x0000000400047305 */ /* 0x010e62000020f100 */
[----:B------:R-:W-:-:S02]  /*01e0*/  FSETP.EQ.AND P1, PT, R0, RZ, PT ;  /* 0x000000ff0000720b */ /* 0x000fc40003f22000 */
[----:B------:R-:W-:Y:S02]  /*01f0*/  FSETP.EQ.AND P0, PT, R2, RZ, !P0 ;  /* 0x000000ff0200720b */ /* 0x000fe40004702000 */
[----:B------:R-:W-:Y:S02]  /*0200*/  R2UR UR5, R14 ;  /* 0x000000000e0572ca */ /* 0x000fe400000e0000 */
[----:B-1----:R-:W-:Y:S02]  /*0210*/  R2UR UR7, R4 ;  /* 0x00000000040772ca */ /* 0x002fe400000e0000 */
[----:B------:R-:W-:Y:S02]  /*0220*/  R2UR UR6, R15 ;  /* 0x000000000f0672ca */ /* 0x000fe400000e0000 */
[----:B--2---:R-:W-:-:S05]  /*0230*/  R2UR UR8, R16 ;  /* 0x00000000100872ca */ /* 0x004fca00000e0000 */
[----:B0-----:R-:W-:Y:S10]  /*0240*/  @P0 EXIT P1 ;  /* 0x000000000000094d */ /* 0x001ff40000800000 */
[----:B------:R-:W2:Y:S04]  /*0250*/  LDG.E R17, desc[UR10][R8.64] ;  /* 0x0000000a08117981 */ /* 0x000ea8000c1e1900 */
[----:B------:R-:W3:Y:S04]  /*0260*/  LDG.E R15, desc[UR10][R8.64+0x4] ;  /* 0x0000040a080f7981 */ /* 0x000ee8000c1e1900 */
[----:B------:R-:W4:Y:S04]  /*0270*/  LDG.E R4, desc[UR10][R8.64+0xc] ;  /* 0x00000c0a08047981 */ /* 0x000f28000c1e1900 */
[----:B------:R-:W4:Y:S04]  /*0280*/  LDG.E R13, desc[UR10][R8.64+0x10] ;  /* 0x0000100a080d7981 */ /* 0x000f28000c1e1900 */
[----:B------:R-:W4:Y:S01]  /*0290*/  LDG.E R11, desc[UR10][R8.64+0x14] ;  /* 0x0000140a080b7981 */ /* 0x000f22000c1e1900 */
[----:B------:R-:W-:-:S04]  /*02a0*/  FSETP.GEU.AND P0, PT, R3, UR8, PT ;  /* 0x0000000803007c0b */ /* 0x000fc8000bf0e000 */
[----:B--2---:R-:W-:-:S04]  /*02b0*/  FSETP.LT.OR P0, PT, R2, R17, !P0 ;  /* 0x000000110200720b */ /* 0x004fc80004701400 */
[----:B---3--:R-:W-:-:S04]  /*02c0*/  FSETP.GT.OR P0, PT, R2, R15, P0 ;  /* 0x0000000f0200720b */ /* 0x008fc80000704400 */
[----:B----4-:R-:W-:-:S04]  /*02d0*/  FSETP.GT.OR P0, PT, R3, R4, P0 ;  /* 0x000000040300720b */ /* 0x010fc80000704400 */
[----:B------:R-:W-:-:S04]  /*02e0*/  FSETP.LT.OR P0, PT, R0, R13, P0 ;  /* 0x0000000d0000720b */ /* 0x000fc80000701400 */
[----:B------:R-:W-:-:S13]  /*02f0*/  FSETP.GT.OR P0, PT, R0, R11, P0 ;  /* 0x0000000b0000720b */ /* 0x000fda0000704400 */
[----:B------:R-:W-:Y:S05]  /*0300*/  @P0 EXIT ;  /* 0x000000000000094d */ /* 0x000fea0003800000 */
[----:B------:R-:W0:Y:S02]  /*0310*/  LDC.64 R8, c[0x0][0x3a0] ;  /* 0x0000e800ff087b82 */ /* 0x000e240000000a00 */
[----:B0-----:R-:W2:Y:S01]  /*0320*/  LDG.E R8, desc[UR10][R8.64] ;  /* 0x0000000a08087981 */ /* 0x001ea2000c1e1900 */
[----:B-----5:R-:W0:Y:S08]  /*0330*/  F2I.TRUNC.NTZ R22, R22 ;  /* 0x0000001600167305 */ /* 0x020e30000020f100 */
[----:B------:R-:W1:Y:S01]  /*0340*/  F2I.TRUNC.NTZ R24, R24 ;  /* 0x0000001800187305 */ /* 0x000e62000020f100 */
[----:B--2---:R-:W-:-:S13]  /*0350*/  R2UR UR9, R8 ;  /* 0x00000000080972ca */ /* 0x004fda00000e0000 */
[----:B------:R-:W-:-:S09]  /*0360*/  UISETP.NE.AND UP0, UPT, UR9, 0x1, UPT ;  /* 0x000000010900788c */ /* 0x000fd2000bf05270 */
[----:B01----:R-:W-:Y:S05]  /*0370*/  BRA.U UP0, `(.L_x_466) ;  /* 0x0000000500a07547 */ /* 0x003fea000b800000 */
[----:B------:R-:W0:Y:S01]  /*0380*/  MUFU.RCP R8, UR6 ;  /* 0x0000000600087d08 */ /* 0x000e220008001000 */
[----:B------:R-:W-:Y:S01]  /*0390*/  FADD R14, |R2|, |R23| ;  /* 0x40000017020e7221 */ /* 0x000fe20000000200 */
[----:B------:R-:W-:Y:S01]  /*03a0*/  FMUL R9, R5, 0.5 ;  /* 0x3f00000005097820 */ /* 0x000fe20000400000 */
[----:B------:R-:W-:Y:S01]  /*03b0*/  IMAD.U32 R11, RZ, RZ, UR6 ;  /* 0x00000006ff0b7e24 */ /* 0x000fe2000f8e00ff */
[----:B------:R-:W-:Y:S02]  /*03c0*/  BSSY.RECONVERGENT B2, `(.L_x_467) ;  /* 0x000000d000027945 */ /* 0x000fe40003800200 */
[----:B------:R-:W-:-:S04]  /*03d0*/  FMUL R4, R14, R9 ;  /* 0x000000090e047220 */ /* 0x000fc80000400000 */
[----:B------:R-:W1:Y:S01]  /*03e0*/  FCHK P0, R4, UR6 ;  /* 0x0000000604007d02 */ /* 0x000e620008000000 */
[----:B0-----:R-:W-:-:S04]  /*03f0*/  FFMA R11, R8, -R11, 1 ;  /* 0x3f800000080b7423 */ /* 0x001fc8000000080b */
[----:B------:R-:W-:-:S04]  /*0400*/  FFMA R11, R8, R11, R8 ;  /* 0x0000000b080b7223 */ /* 0x000fc80000000008 */
[----:B------:R-:W-:-:S04]  /*0410*/  FFMA R8, R4, R11, RZ ;  /* 0x0000000b04087223 */ /* 0x000fc800000000ff */
[----:B------:R-:W-:-:S04]  /*0420*/  FFMA R9, R8, -UR6, R4 ;  /* 0x8000000608097c23 */ /* 0x000fc80008000004 */
[----:B------:R-:W-:Y:S01]  /*0430*/  FFMA R9, R11, R9, R8 ;  /* 0x000000090b097223 */ /* 0x000fe20000000008 */
[----:B-1----:R-:W-:Y:S06]  /*0440*/  @!P0 BRA `(.L_x_468) ;  /* 0x0000000000108947 */ /* 0x002fec0003800000 */
[----:B------:R-:W-:Y:S01]  /*0450*/  IMAD.U32 R9, RZ, RZ, UR6 ;  /* 0x00000006ff097e24 */ /* 0x000fe2000f8e00ff */
[----:B------:R-:W-:-:S07]  /*0460*/  MOV R8, 0x480 ;  /* 0x0000048000087802 */ /* 0x000fce0000000f00 */
[----:B------:R-:W-:Y:S05]  /*0470*/  CALL.REL.NOINC `($__internal_6_$__cuda_sm3x_div_rn_noftz_f32_slowpath) ;  /* 0x00000020001c7944 */ /* 0x000fea0003c00000 */
[----:B------:R-:W-:-:S07]  /*0480*/  MOV R9, R4 ;  /* 0x0000000400097202 */ /* 0x000fce0000000f00 */
.L_x_468:
[----:B------:R-:W-:Y:S05]  /*0490*/  BSYNC.RECONVERGENT B2 ;  /* 0x0000000000027941 */ /* 0x000fea0003800200 */
.L_x_467:
[----:B------:R-:W-:-:S13]  /*04a0*/  FSETP.GT.AND P0, PT, |R0|, R9, PT ;  /* 0x000000090000720b */ /* 0x000fda0003f04200 */
[----:B------:R-:W-:Y:S05]  /*04b0*/  @P0 EXIT ;  /* 0x000000000000094d */ /* 0x000fea0003800000 */
[----:B------:R-:W0:Y:S01]  /*04c0*/  MUFU.RCP R4, UR6 ;  /* 0x0000000600047d08 */ /* 0x000e220008001000 */
[----:B------:R-:W-:Y:S01]  /*04d0*/  FMUL R9, R6, 0.5 ;  /* 0x3f00000006097820 */ /* 0x000fe20000400000 */
[----:B------:R-:W-:Y:S01]  /*04e0*/  IMAD.U32 R11, RZ, RZ, UR6 ;  /* 0x00000006ff0b7e24 */ /* 0x000fe2000f8e00ff */
[----:B------:R-:W-:Y:S02]  /*04f0*/  BSSY.RECONVERGENT B2, `(.L_x_469) ;  /* 0x0000010000027945 */ /* 0x000fe40003800200 */
[----:B------:R-:W-:Y:S01]  /*0500*/  FMUL R9, R14, R9 ;  /* 0x000000090e097220 */ /* 0x000fe20000400000 */
[----:B------:R-:W-:-:S03]  /*0510*/  FADD R14, R3, -UR8 ;  /* 0x80000008030e7e21 */ /* 0x000fc60008000000 */
[----:B------:R-:W1:Y:S01]  /*0520*/  FCHK P0, R9, UR6 ;  /* 0x0000000609007d02 */ /* 0x000e620008000000 */
[----:B------:R-:W-:Y:S01]  /*0530*/  FADD R14, -R7, R14 ;  /* 0x0000000e070e7221 */ /* 0x000fe20000000100 */
[----:B0-----:R-:W-:-:S04]  /*0540*/  FFMA R11, R4, -R11, 1 ;  /* 0x3f800000040b7423 */ /* 0x001fc8000000080b */
[----:B------:R-:W-:-:S04]  /*0550*/  FFMA R4, R4, R11, R4 ;  /* 0x0000000b04047223 */ /* 0x000fc80000000004 */
[----:B------:R-:W-:-:S04]  /*0560*/  FFMA R8, R4, R9, RZ ;  /* 0x0000000904087223 */ /* 0x000fc800000000ff */
[----:B------:R-:W-:-:S04]  /*0570*/  FFMA R11, R8, -UR6, R9 ;  /* 0x80000006080b7c23 */ /* 0x000fc80008000009 */
[----:B------:R-:W-:Y:S01]  /*0580*/  FFMA R11, R4, R11, R8 ;  /* 0x0000000b040b7223 */ /* 0x000fe20000000008 */
[----:B-1----:R-:W-:Y:S06]  /*0590*/  @!P0 BRA `(.L_x_470) ;  /* 0x0000000000148947 */ /* 0x002fec0003800000 */
[----:B------:R-:W-:Y:S01]  /*05a0*/  IMAD.MOV.U32 R4, RZ, RZ, R9 ;  /* 0x000000ffff047224 */ /* 0x000fe200078e0009 */
[----:B------:R-:W-:Y:S02]  /*05b0*/  MOV R9, UR6 ;  /* 0x0000000600097c02 */ /* 0x000fe40008000f00 */
[----:B------:R-:W-:-:S07]  /*05c0*/  MOV R8, 0x5e0 ;  /* 0x000005e000087802 */ /* 0x000fce0000000f00 */
[----:B------:R-:W-:Y:S05]  /*05d0*/  CALL.REL.NOINC `($__internal_6_$__cuda_sm3x_div_rn_noftz_f32_slowpath) ;  /* 0x0000001c00c47944 */ /* 0x000fea0003c00000 */
[----:B------:R-:W-:-:S07]  /*05e0*/  IMAD.MOV.U32 R11, RZ, RZ, R4 ;  /* 0x000000ffff0b7224 */ /* 0x000fce00078e0004 */
.L_x_470:
[----:B------:R-:W-:Y:S05]  /*05f0*/  BSYNC.RECONVERGENT B2 ;  /* 0x0000000000027941 */ /* 0x000fea0003800200 */
.L_x_469:
[----:B------:R-:W-:-:S13]  /*0600*/  FSETP.GT.AND P0, PT, |R14|, R11, PT ;  /* 0x0000000b0e00720b */ /* 0x000fda0003f04200 */
[----:B------:R-:W-:Y:S05]  /*0610*/  @P0 EXIT ;  /* 0x000000000000094d */ /* 0x000fea0003800000 */
[----:B------:R-:W0:Y:S01]  /*0620*/  MUFU.RCP R4, UR5 ;  /* 0x0000000500047d08 */ /* 0x000e220008001000 */
[----:B------:R-:W-:Y:S01]  /*0630*/  IMAD.U32 R9, RZ, RZ, UR5 ;  /* 0x00000005ff097e24 */ /* 0x000fe2000f8e00ff */
[----:B------:R-:W-:Y:S06]  /*0640*/  BSSY.RECONVERGENT B2, `(.L_x_471) ;  /* 0x000000d000027945 */ /* 0x000fec0003800200 */
[----:B------:R-:W1:Y:S01]  /*0650*/  FCHK P0, -R2, UR5 ;  /* 0x0000000502007d02 */ /* 0x000e620008000100 */
[----:B0-----:R-:W-:-:S04]  /*0660*/  FFMA R9, R4, -R9, 1 ;  /* 0x3f80000004097423 */ /* 0x001fc80000000809 */
[----:B------:R-:W-:-:S04]  /*0670*/  FFMA R9, R4, R9, R4 ;  /* 0x0000000904097223 */ /* 0x000fc80000000004 */
[----:B------:R-:W-:-:S04]  /*0680*/  FFMA R4, -R2, R9, RZ ;  /* 0x0000000902047223 */ /* 0x000fc800000001ff */
[----:B------:R-:W-:-:S04]  /*0690*/  FFMA R8, R4, -UR5, -R2 ;  /* 0x8000000504087c23 */ /* 0x000fc80008000802 */
[----:B------:R-:W-:Y:S01]  /*06a0*/  FFMA R8, R9, R8, R4 ;  /* 0x0000000809087223 */ /* 0x000fe20000000004 */
[----:B-1----:R-:W-:Y:S06]  /*06b0*/  @!P0 BRA `(.L_x_472) ;  /* 0x0000000000148947 */ /* 0x002fec0003800000 */
[----:B------:R-:W-:Y:S01]  /*06c0*/  FADD R4, -R2, -RZ ;  /* 0x800000ff02047221 */ /* 0x000fe20000000100 */
[----:B------:R-:W-:Y:S02]  /*06d0*/  MOV R9, UR5 ;  /* 0x0000000500097c02 */ /* 0x000fe40008000f00 */
[----:B------:R-:W-:-:S07]  /*06e0*/  MOV R8, 0x700 ;  /* 0x0000070000087802 */ /* 0x000fce0000000f00 */
[----:B------:R-:W-:Y:S05]  /*06f0*/  CALL.REL.NOINC `($__internal_6_$__cuda_sm3x_div_rn_noftz_f32_slowpath) ;  /* 0x0000001c007c7944 */ /* 0x000fea0003c00000 */
[----:B------:R-:W-:-:S07]  /*0700*/  IMAD.MOV.U32 R8, RZ, RZ, R4 ;  /* 0x000000ffff087224 */ /* 0x000fce00078e0004 */
.L_x_472:
[----:B------:R-:W-:Y:S05]  /*0710*/  BSYNC.RECONVERGENT B2 ;  /* 0x0000000000027941 */ /* 0x000fea0003800200 */
.L_x_471:
[----:B------:R-:W0:Y:S01]  /*0720*/  MUFU.RCP R4, UR5 ;  /* 0x0000000500047d08 */ /* 0x000e220008001000 */
[----:B------:R-:W-:Y:S01]  /*0730*/  IMAD.U32 R9, RZ, RZ, UR5 ;  /* 0x00000005ff097e24 */ /* 0x000fe2000f8e00ff */
[----:B------:R-:W-:Y:S06]  /*0740*/  BSSY.RECONVERGENT B2, `(.L_x_473) ;  /* 0x000000d000027945 */ /* 0x000fec0003800200 */
[----:B------:R-:W1:Y:S08]  /*0750*/  FCHK P0, R0, UR5 ;  /* 0x0000000500007d02 */ /* 0x000e700008000000 */
[----:B------:R2:W3:Y:S01]  /*0760*/  F2I.FLOOR.NTZ R25, R8 ;  /* 0x0000000800197305 */ /* 0x0004e20000207100 */
[----:B0-----:R-:W-:-:S04]  /*0770*/  FFMA R9, R4, -R9, 1 ;  /* 0x3f80000004097423 */ /* 0x001fc80000000809 */
[----:B------:R-:W-:-:S04]  /*0780*/  FFMA R10, R4, R9, R4 ;  /* 0x00000009040a7223 */ /* 0x000fc80000000004 */
[----:B------:R-:W-:-:S04]  /*0790*/  FFMA R9, R0, R10, RZ ;  /* 0x0000000a00097223 */ /* 0x000fc800000000ff */
[----:B------:R-:W-:-:S04]  /*07a0*/  FFMA R4, R9, -UR5, R0 ;  /* 0x8000000509047c23 */ /* 0x000fc80008000000 */
[----:B------:R-:W-:Y:S01]  /*07b0*/  FFMA R4, R10, R4, R9 ;  /* 0x000000040a047223 */ /* 0x000fe20000000009 */
[----:B-123--:R-:W-:Y:S06]  /*07c0*/  @!P0 BRA `(.L_x_474) ;  /* 0x0000000000108947 */ /* 0x00efec0003800000 */
[----:B------:R-:W-:Y:S01]  /*07d0*/  MOV R4, R0 ;  /* 0x0000000000047202 */ /* 0x000fe20000000f00 */
[----:B------:R-:W-:Y:S01]  /*07e0*/  IMAD.U32 R9, RZ, RZ, UR5 ;  /* 0x00000005ff097e24 */ /* 0x000fe2000f8e00ff */
[----:B------:R-:W-:-:S07]  /*07f0*/  MOV R8, 0x810 ;  /* 0x0000081000087802 */ /* 0x000fce0000000f00 */
[----:B------:R-:W-:Y:S05]  /*0800*/  CALL.REL.NOINC `($__internal_6_$__cuda_sm3x_div_rn_noftz_f32_slowpath) ;  /* 0x0000001c00387944 */ /* 0x000fea0003c00000 */
.L_x_474:
[----:B------:R-:W-:Y:S05]  /*0810*/  BSYNC.RECONVERGENT B2 ;  /* 0x0000000000027941 */ /* 0x000fea0003800200 */
.L_x_473:
[----:B------:R-:W0:Y:S01]  /*0820*/  F2F.F64.F32 R8, UR5 ;  /* 0x0000000500087d10 */ /* 0x000e220008201800 */
[----:B------:R-:W-:Y:S01]  /*0830*/  IMAD.MOV.U32 R12, RZ, RZ, 0x1 ;  /* 0x00000001ff0c7424 */ /* 0x000fe200078e00ff */
[----:B------:R-:W-:Y:S01]  /*0840*/  ULEA.HI UR4, UR7, UR7, URZ, 0x1 ;  /* 0x0000000707047291 */ /* 0x000fe2000f8f08ff */
[----:B------:R-:W-:Y:S03]  /*0850*/  BSSY.RECONVERGENT B0, `(.L_x_475) ;  /* 0x0000019000007945 */ /* 0x000fe60003800200 */
[----:B------:R-:W-:Y:S02]  /*0860*/  USHF.R.S32.HI UR4, URZ, 0x1, UR4 ;  /* 0x00000001ff047899 */ /* 0x000fe40008011404 */
[----:B------:R-:W-:Y:S08]  /*0870*/  F2F.F64.F32 R14, R3 ;  /* 0x00000003000e7310 */ /* 0x000ff00000201800 */
[----:B0-----:R-:W0:Y:S08]  /*0880*/  MUFU.RCP64H R13, R9 ;  /* 0x00000009000d7308 */ /* 0x001e300000001800 */
[----:B------:R-:W1:Y:S01]  /*0890*/  F2F.F64.F32 R10, UR8 ;  /* 0x00000008000a7d10 */ /* 0x000e620008201800 */
[----:B0-----:R-:W-:-:S02]  /*08a0*/  DFMA R16, -R8, R12, 1 ;  /* 0x3ff000000810742b */ /* 0x001fc4000000010c */
[----:B-1----:R-:W-:-:S06]  /*08b0*/  DADD R10, R14, -R10 ;  /* 0x000000000e0a7229 */ /* 0x002fcc000000080a */
[----:B------:R-:W-:-:S08]  /*08c0*/  DFMA R16, R16, R16, R16 ;  /* 0x000000101010722b */ /* 0x000fd00000000010 */
[----:B------:R-:W-:Y:S01]  /*08d0*/  DFMA R16, R12, R16, R12 ;  /* 0x000000100c10722b */ /* 0x000fe2000000000c */
[----:B------:R-:W-:-:S07]  /*08e0*/  FSETP.GEU.AND P1, PT, |R11|, 6.5827683646048100446e-37, PT ;  /* 0x036000000b00780b */ /* 0x000fce0003f2e200 */
[----:B------:R-:W-:-:S08]  /*08f0*/  DFMA R12, -R8, R16, 1 ;  /* 0x3ff00000080c742b */ /* 0x000fd00000000110 */
[----:B------:R-:W-:-:S08]  /*0900*/  DFMA R16, R16, R12, R16 ;  /* 0x0000000c1010722b */ /* 0x000fd00000000010 */
[----:B------:R-:W-:-:S08]  /*0910*/  DMUL R12, R10, R16 ;  /* 0x000000100a0c7228 */ /* 0x000fd00000000000 */
[----:B------:R-:W-:-:S08]  /*0920*/  DFMA R14, -R8, R12, R10 ;  /* 0x0000000c080e722b */ /* 0x000fd0000000010a */
[----:B------:R-:W-:Y:S01]  /*0930*/  DFMA R12, R16, R14, R12 ;  /* 0x0000000e100c722b */ /* 0x000fe2000000000c */
[----:B------:R-:W-:-:S05]  /*0940*/  I2FP.F32.S32 R15, UR4 ;  /* 0x00000004000f7c45 */ /* 0x000fca0008201400 */
[----:B------:R-:W-:-:S04]  /*0950*/  FADD R4, R15, R4 ;  /* 0x000000040f047221 */ /* 0x000fc80000000000 */
[----:B------:R-:W-:Y:S01]  /*0960*/  FFMA R14, RZ, R9, R13 ;  /* 0x00000009ff0e7223 */ /* 0x000fe2000000000d */
[----:B------:R0:W1:Y:S04]  /*0970*/  F2I.FLOOR.NTZ R27, R4 ;  /* 0x00000004001b7305 */ /* 0x0000680000207100 */
[----:B------:R-:W-:-:S13]  /*0980*/  FSETP.GT.AND P0, PT, |R14|, 1.469367938527859385e-39, PT ;  /* 0x001000000e00780b */ /* 0x000fda0003f04200 */
[----:B01----:R-:W-:Y:S05]  /*0990*/  @P0 BRA P1, `(.L_x_476) ;  /* 0x0000000000100947 */ /* 0x003fea0000800000 */
[----:B------:R-:W-:Y:S01]  /*09a0*/  MOV R12, R8 ;  /* 0x00000008000c7202 */ /* 0x000fe20000000f00 */
[----:B------:R-:W-:Y:S01]  /*09b0*/  IMAD.MOV.U32 R13, RZ, RZ, R9 ;  /* 0x000000ffff0d7224 */ /* 0x000fe200078e0009 */
[----:B------:R-:W-:-:S07]  /*09c0*/  MOV R4, 0x9e0 ;  /* 0x000009e000047802 */ /* 0x000fce0000000f00 */
[----:B------:R-:W-:Y:S05]  /*09d0*/  CALL.REL.NOINC `($__internal_5_$__cuda_sm20_div_rn_f64_full) ;  /* 0x0000001400487944 */ /* 0x000fea0003c00000 */
.L_x_476:
[----:B------:R-:W-:Y:S05]  /*09e0*/  BSYNC.RECONVERGENT B0 ;  /* 0x0000000000007941 */ /* 0x000fea0003800200 */
.L_x_475:
[----:B------:R0:W1:Y:S02]  /*09f0*/  F2I.F64.FLOOR R12, R12 ;  /* 0x0000000c000c7311 */ /* 0x0000640000305100 */
.L_x_466:
[----:B------:R-:W-:-:S09]  /*0a00*/  UISETP.NE.AND UP0, UPT, UR9, 0x2, UPT ;  /* 0x000000020900788c */ /* 0x000fd2000bf05270 */
[----:B------:R-:W-:Y:S05]  /*0a10*/  BRA.U UP0, `(.L_x_477) ;  /* 0x0000000500a47547 */ /* 0x000fea000b800000 */
[----:B------:R-:W2:Y:S01]  /*0a20*/  MUFU.RCP R4, UR6 ;  /* 0x0000000600047d08 */ /* 0x000ea20008001000 */
[----:B------:R-:W-:Y:S01]  /*0a30*/  FADD R14, |R0|, |R23| ;  /* 0x40000017000e7221 */ /* 0x000fe20000000200 */
[----:B------:R-:W-:Y:S01]  /*0a40*/  FMUL R9, R5, 0.5 ;  /* 0x3f00000005097820 */ /* 0x000fe20000400000 */
[----:B------:R-:W-:Y:S01]  /*0a50*/  IMAD.U32 R11, RZ, RZ, UR6 ;  /* 0x00000006ff0b7e24 */ /* 0x000fe2000f8e00ff */
[----:B------:R-:W-:Y:S02]  /*0a60*/  BSSY.RECONVERGENT B2, `(.L_x_478) ;  /* 0x000000e000027945 */ /* 0x000fe40003800200 */
[----:B------:R-:W-:-:S04]  /*0a70*/  FMUL R9, R9, R14 ;  /* 0x0000000e09097220 */ /* 0x000fc80000400000 */
[----:B------:R-:W3:Y:S01]  /*0a80*/  FCHK P0, R9, UR6 ;  /* 0x0000000609007d02 */ /* 0x000ee20008000000 */
[----:B--2---:R-:W-:-:S04]  /*0a90*/  FFMA R11, R4, -R11, 1 ;  /* 0x3f800000040b7423 */ /* 0x004fc8000000080b */
[----:B------:R-:W-:-:S04]  /*0aa0*/  FFMA R4, R4, R11, R4 ;  /* 0x0000000b04047223 */ /* 0x000fc80000000004 */
[----:B------:R-:W-:-:S04]  /*0ab0*/  FFMA R8, R4, R9, RZ ;  /* 0x0000000904087223 */ /* 0x000fc800000000ff */
[----:B------:R-:W-:-:S04]  /*0ac0*/  FFMA R11, R8, -UR6, R9 ;  /* 0x80000006080b7c23 */ /* 0x000fc80008000009 */
[----:B------:R-:W-:Y:S01]  /*0ad0*/  FFMA R11, R4, R11, R8 ;  /* 0x0000000b040b7223 */ /* 0x000fe20000000008 */
[----:B---3--:R-:W-:Y:S06]  /*0ae0*/  @!P0 BRA `(.L_x_479) ;  /* 0x0000000000148947 */ /* 0x008fec0003800000 */
[----:B------:R-:W-:Y:S01]  /*0af0*/  MOV R4, R9 ;  /* 0x0000000900047202 */ /* 0x000fe20000000f00 */
[----:B------:R-:W-:Y:S01]  /*0b00*/  IMAD.U32 R9, RZ, RZ, UR6 ;  /* 0x00000006ff097e24 */ /* 0x000fe2000f8e00ff */
[----:B------:R-:W-:-:S07]  /*0b10*/  MOV R8, 0xb30 ;  /* 0x00000b3000087802 */ /* 0x000fce0000000f00 */
[----:B01----:R-:W-:Y:S05]  /*0b20*/  CALL.REL.NOINC `($__internal_6_$__cuda_sm3x_div_rn_noftz_f32_slowpath) ;  /* 0x0000001800707944 */ /* 0x003fea0003c00000 */
[----:B------:R-:W-:-:S07]  /*0b30*/  IMAD.MOV.U32 R11, RZ, RZ, R4 ;  /* 0x000000ffff0b7224 */ /* 0x000fce00078e0004 */
.L_x_479:
[----:B------:R-:W-:Y:S05]  /*0b40*/  BSYNC.RECONVERGENT B2 ;  /* 0x0000000000027941 */ /* 0x000fea0003800200 */
.L_x_478:
[----:B------:R-:W-:-:S13]  /*0b50*/  FSETP.GT.AND P0, PT, |R2|, R11, PT ;  /* 0x0000000b0200720b */ /* 0x000fda0003f04200 */
[----:B------:R-:W-:Y:S05]  /*0b60*/  @P0 EXIT ;  /* 0x000000000000094d */ /* 0x000fea0003800000 */
[----:B------:R-:W2:Y:S01]  /*0b70*/  MUFU.RCP R4, UR6 ;  /* 0x0000000600047d08 */ /* 0x000ea20008001000 */
[----:B------:R-:W-:Y:S01]  /*0b80*/  FMUL R9, R6, 0.5 ;  /* 0x3f00000006097820 */ /* 0x000fe20000400000 */
[----:B------:R-:W-:Y:S01]  /*0b90*/  MOV R11, UR6 ;  /* 0x00000006000b7c02 */ /* 0x000fe20008000f00 */
[----:B------:R-:W-:Y:S02]  /*0ba0*/  BSSY.RECONVERGENT B2, `(.L_x_480) ;  /* 0x0000010000027945 */ /* 0x000fe40003800200 */
[----:B------:R-:W-:Y:S01]  /*0bb0*/  FMUL R9, R9, R14 ;  /* 0x0000000e09097220 */ /* 0x000fe20000400000 */
[----:B------:R-:W-:-:S03]  /*0bc0*/  FADD R14, R3, -UR8 ;  /* 0x80000008030e7e21 */ /* 0x000fc60008000000 */
[----:B------:R-:W3:Y:S01]  /*0bd0*/  FCHK P0, R9, UR6 ;  /* 0x0000000609007d02 */ /* 0x000ee20008000000 */
[----:B------:R-:W-:Y:S01]  /*0be0*/  FADD R14, -R7, R14 ;  /* 0x0000000e070e7221 */ /* 0x000fe20000000100 */
[----:B--2---:R-:W-:-:S04]  /*0bf0*/  FFMA R11, R4, -R11, 1 ;  /* 0x3f800000040b7423 */ /* 0x004fc8000000080b */
[----:B------:R-:W-:-:S04]  /*0c00*/  FFMA R4, R4, R11, R4 ;  /* 0x0000000b04047223 */ /* 0x000fc80000000004 */
[----:B------:R-:W-:-:S04]  /*0c10*/  FFMA R8, R4, R9, RZ ;  /* 0x0000000904087223 */ /* 0x000fc800000000ff */
[----:B------:R-:W-:-:S04]  /*0c20*/  FFMA R11, R8, -UR6, R9 ;  /* 0x80000006080b7c23 */ /* 0x000fc80008000009 */
[----:B------:R-:W-:Y:S01]  /*0c30*/  FFMA R11, R4, R11, R8 ;  /* 0x0000000b040b7223 */ /* 0x000fe20000000008 */
[----:B---3--:R-:W-:Y:S06]  /*0c40*/  @!P0 BRA `(.L_x_481) ;  /* 0x0000000000148947 */ /* 0x008fec0003800000 */
[----:B------:R-:W-:Y:S01]  /*0c50*/  IMAD.MOV.U32 R4, RZ, RZ, R9 ;  /* 0x000000ffff047224 */ /* 0x000fe200078e0009 */
[----:B------:R-:W-:Y:S01]  /*0c60*/  MOV R8, 0xc90 ;  /* 0x00000c9000087802 */ /* 0x000fe20000000f00 */
[----:B------:R-:W-:-:S07]  /*0c70*/  IMAD.U32 R9, RZ, RZ, UR6 ;  /* 0x00000006ff097e24 */ /* 0x000fce000f8e00ff */
[----:B01----:R-:W-:Y:S05]  /*0c80*/  CALL.REL.NOINC `($__internal_6_$__cuda_sm3x_div_rn_noftz_f32_slowpath) ;  /* 0x0000001800187944 */ /* 0x003fea0003c00000 */
[----:B------:R-:W-:-:S07]  /*0c90*/  MOV R11, R4 ;  /* 0x00000004000b7202 */ /* 0x000fce0000000f00 */
.L_x_481:
[----:B------:R-:W-:Y:S05]  /*0ca0*/  BSYNC.RECONVERGENT B2 ;  /* 0x0000000000027941 */ /* 0x000fea0003800200 */
.L_x_480:
[----:B------:R-:W-:-:S13]  /*0cb0*/  FSETP.GT.AND P0, PT, |R14|, R11, PT ;  /* 0x0000000b0e00720b */ /* 0x000fda0003f04200 */
[----:B------:R-:W-:Y:S05]  /*0cc0*/  @P0 EXIT ;  /* 0x000000000000094d */ /* 0x000fea0003800000 */
[----:B------:R-:W2:Y:S01]  /*0cd0*/  MUFU.RCP R4, UR5 ;  /* 0x0000000500047d08 */ /* 0x000ea20008001000 */
[----:B------:R-:W-:Y:S01]  /*0ce0*/  IMAD.U32 R9, RZ, RZ, UR5 ;  /* 0x00000005ff097e24 */ /* 0x000fe2000f8e00ff */
[----:B------:R-:W-:Y:S06]  /*0cf0*/  BSSY.RECONVERGENT B2, `(.L_x_482) ;  /* 0x000000d000027945 */ /* 0x000fec0003800200 */
[----:B------:R-:W3:Y:S01]  /*0d00*/  FCHK P0, R0, UR5 ;  /* 0x0000000500007d02 */ /* 0x000ee20008000000 */
[----:B--2---:R-:W-:-:S04]  /*0d10*/  FFMA R9, R4, -R9, 1 ;  /* 0x3f80000004097423 */ /* 0x004fc80000000809 */
[----:B------:R-:W-:-:S04]  /*0d20*/  FFMA R9, R4, R9, R4 ;  /* 0x0000000904097223 */ /* 0x000fc80000000004 */
[----:B------:R-:W-:-:S04]  /*0d30*/  FFMA R25, R0, R9, RZ ;  /* 0x0000000900197223 */ /* 0x000fc800000000ff */
[----:B------:R-:W-:-:S04]  /*0d40*/  FFMA R4, R25, -UR5, R0 ;  /* 0x8000000519047c23 */ /* 0x000fc80008000000 */
[----:B------:R-:W-:Y:S01]  /*0d50*/  FFMA R25, R9, R4, R25 ;  /* 0x0000000409197223 */ /* 0x000fe20000000019 */
[----:B---3--:R-:W-:Y:S06]  /*0d60*/  @!P0 BRA `(.L_x_483) ;  /* 0x0000000000148947 */ /* 0x008fec0003800000 */
[----:B------:R-:W-:Y:S01]  /*0d70*/  IMAD.MOV.U32 R4, RZ, RZ, R0 ;  /* 0x000000ffff047224 */ /* 0x000fe200078e0000 */
[----:B------:R-:W-:Y:S02]  /*0d80*/  MOV R9, UR5 ;  /* 0x0000000500097c02 */ /* 0x000fe40008000f00 */
[----:B------:R-:W-:-:S07]  /*0d90*/  MOV R8, 0xdb0 ;  /* 0x00000db000087802 */ /* 0x000fce0000000f00 */
[----:B01----:R-:W-:Y:S05]  /*0da0*/  CALL.REL.NOINC `($__internal_6_$__cuda_sm3x_div_rn_noftz_f32_slowpath) ;  /* 0x0000001400d07944 */ /* 0x003fea0003c00000 */
[----:B------:R-:W-:-:S07]  /*0db0*/  IMAD.MOV.U32 R25, RZ, RZ, R4 ;  /* 0x000000ffff197224 */ /* 0x000fce00078e0004 */
.L_x_483:
[----:B------:R-:W-:Y:S05]  /*0dc0*/  BSYNC.RECONVERGENT B2 ;  /* 0x0000000000027941 */ /* 0x000fea0003800200 */
.L_x_482:
[----:B------:R-:W2:Y:S01]  /*0dd0*/  MUFU.RCP R4, UR5 ;  /* 0x0000000500047d08 */ /* 0x000ea20008001000 */
[----:B------:R-:W-:Y:S01]  /*0de0*/  MOV R9, UR5 ;  /* 0x0000000500097c02 */ /* 0x000fe20008000f00 */
[----:B------:R-:W-:Y:S06]  /*0df0*/  BSSY.RECONVERGENT B2, `(.L_x_484) ;  /* 0x000000d000027945 */ /* 0x000fec0003800200 */
[----:B------:R-:W3:Y:S08]  /*0e00*/  FCHK P0, R2, UR5 ;  /* 0x0000000502007d02 */ /* 0x000ef00008000000 */
[----:B------:R-:W4:Y:S01]  /*0e10*/  F2I.FLOOR.NTZ R25, R25 ;  /* 0x0000001900197305 */ /* 0x000f220000207100 */
[----:B--2---:R-:W-:-:S04]  /*0e20*/  FFMA R9, R4, -R9, 1 ;  /* 0x3f80000004097423 */ /* 0x004fc80000000809 */
[----:B------:R-:W-:-:S04]  /*0e30*/  FFMA R8, R4, R9, R4 ;  /* 0x0000000904087223 */ /* 0x000fc80000000004 */
[----:B------:R-:W-:-:S04]  /*0e40*/  FFMA R9, R2, R8, RZ ;  /* 0x0000000802097223 */ /* 0x000fc800000000ff */
[----:B------:R-:W-:-:S04]  /*0e50*/  FFMA R4, R9, -UR5, R2 ;  /* 0x8000000509047c23 */ /* 0x000fc80008000002 */
[----:B------:R-:W-:Y:S01]  /*0e60*/  FFMA R4, R8, R4, R9 ;  /* 0x0000000408047223 */ /* 0x000fe20000000009 */
[----:B---34-:R-:W-:Y:S06]  /*0e70*/  @!P0 BRA `(.L_x_485) ;  /* 0x0000000000108947 */ /* 0x018fec0003800000 */
[----:B------:R-:W-:Y:S01]  /*0e80*/  IMAD.MOV.U32 R4, RZ, RZ, R2 ;  /* 0x000000ffff047224 */ /* 0x000fe200078e0002 */
[----:B------:R-:W-:Y:S02]  /*0e90*/  MOV R9, UR5 ;  /* 0x0000000500097c02 */ /* 0x000fe40008000f00 */
[----:B------:R-:W-:-:S07]  /*0ea0*/  MOV R8, 0xec0 ;  /* 0x00000ec000087802 */ /* 0x000fce0000000f00 */
[----:B01----:R-:W-:Y:S05]  /*0eb0*/  CALL.REL.NOINC `($__internal_6_$__cuda_sm3x_div_rn_noftz_f32_slowpath) ;  /* 0x00000014008c7944 */ /* 0x003fea0003c00000 */
.L_x_485:
[----:B------:R-:W-:Y:S05]  /*0ec0*/  BSYNC.RECONVERGENT B2 ;  /* 0x0000000000027941 */ /* 0x000fea0003800200 */
.L_x_484:
[----:B------:R-:W0:Y:S01]  /*0ed0*/  F2F.F64.F32 R8, UR5 ;  /* 0x0000000500087d10 */ /* 0x000e220008201800 */
[----:B-1----:R-:W-:Y:S01]  /*0ee0*/  IMAD.MOV.U32 R12, RZ, RZ, 0x1 ;  /* 0x00000001ff0c7424 */ /* 0x002fe200078e00ff */
        /* <DEDUP_REMOVED lines=26> */
.L_x_487:
[----:B------:R-:W-:Y:S05]  /*1090*/  BSYNC.RECONVERGENT B0 ;  /* 0x0000000000007941 */ /* 0x000fea0003800200 */
.L_x_486:
[----:B------:R2:W3:Y:S02]  /*10a0*/  F2I.F64.FLOOR R12, R12 ;  /* 0x0000000c000c7311 */ /* 0x0004e40000305100 */
.L_x_477:
[----:B------:R-:W-:-:S09]  /*10b0*/  UISETP.NE.AND UP0, UPT, UR9, 0x3, UPT ;  /* 0x000000030900788c */ /* 0x000fd2000bf05270 */
[----:B------:R-:W-:Y:S05]  /*10c0*/  BRA.U UP0, `(.L_x_488) ;  /* 0x0000000500a07547 */ /* 0x000fea000b800000 */
[----:B------:R-:W4:Y:S01]  /*10d0*/  MUFU.RCP R8, UR6 ;  /* 0x0000000600087d08 */ /* 0x000f220008001000 */
[----:B------:R-:W-:Y:S01]  /*10e0*/  FADD R14, |R2|, |R23| ;  /* 0x40000017020e7221 */ /* 0x000fe20000000200 */
[----:B------:R-:W-:Y:S01]  /*10f0*/  FMUL R9, R5, 0.5 ;  /* 0x3f00000005097820 */ /* 0x000fe20000400000 */
[----:B------:R-:W-:Y:S01]  /*1100*/  MOV R11, UR6 ;  /* 0x00000006000b7c02 */ /* 0x000fe20008000f00 */
[----:B------:R-:W-:Y:S02]  /*1110*/  BSSY.RECONVERGENT B2, `(.L_x_489) ;  /* 0x000000d000027945 */ /* 0x000fe40003800200 */
[----:B------:R-:W-:-:S04]  /*1120*/  FMUL R4, R14, R9 ;  /* 0x000000090e047220 */ /* 0x000fc80000400000 */
[----:B------:R-:W5:Y:S01]  /*1130*/  FCHK P0, R4, UR6 ;  /* 0x0000000604007d02 */ /* 0x000f620008000000 */
[----:B----4-:R-:W-:-:S04]  /*1140*/  FFMA R11, R8, -R11, 1 ;  /* 0x3f800000080b7423 */ /* 0x010fc8000000080b */
[----:B------:R-:W-:-:S04]  /*1150*/  FFMA R11, R8, R11, R8 ;  /* 0x0000000b080b7223 */ /* 0x000fc80000000008 */
[----:B------:R-:W-:-:S04]  /*1160*/  FFMA R9, R4, R11, RZ ;  /* 0x0000000b04097223 */ /* 0x000fc800000000ff */
[----:B------:R-:W-:-:S04]  /*1170*/  FFMA R8, R9, -UR6, R4 ;  /* 0x8000000609087c23 */ /* 0x000fc80008000004 */
[----:B------:R-:W-:Y:S01]  /*1180*/  FFMA R9, R11, R8, R9 ;  /* 0x000000080b097223 */ /* 0x000fe20000000009 */
[----:B-----5:R-:W-:Y:S06]  /*1190*/  @!P0 BRA `(.L_x_490) ;  /* 0x0000000000108947 */ /* 0x020fec0003800000 */
[----:B------:R-:W-:Y:S01]  /*11a0*/  IMAD.U32 R9, RZ, RZ, UR6 ;  /* 0x00000006ff097e24 */ /* 0x000fe2000f8e00ff */
[----:B------:R-:W-:-:S07]  /*11b0*/  MOV R8, 0x11d0 ;  /* 0x000011d000087802 */ /* 0x000fce0000000f00 */
[----:B0123--:R-:W-:Y:S05]  /*11c0*/  CALL.REL.NOINC `($__internal_6_$__cuda_sm3x_div_rn_noftz_f32_slowpath) ;  /* 0x0000001000c87944 */ /* 0x00ffea0003c00000 */
[----:B------:R-:W-:-:S07]  /*11d0*/  MOV R9, R4 ;  /* 0x0000000400097202 */ /* 0x000fce0000000f00 */
.L_x_490:
[----:B------:R-:W-:Y:S05]  /*11e0*/  BSYNC.RECONVERGENT B2 ;  /* 0x0000000000027941 */ /* 0x000fea0003800200 */
.L_x_489:
[----:B------:R-:W-:-:S13]  /*11f0*/  FSETP.GT.AND P0, PT, |R0|, R9, PT ;  /* 0x000000090000720b */ /* 0x000fda0003f04200 */
[----:B------:R-:W-:Y:S05]  /*1200*/  @P0 EXIT ;  /* 0x000000000000094d */ /* 0x000fea0003800000 */
[----:B------:R-:W4:Y:S01]  /*1210*/  MUFU.RCP R4, UR6 ;  /* 0x0000000600047d08 */ /* 0x000f220008001000 */
[----:B------:R-:W-:Y:S01]  /*1220*/  FMUL R9, R6, 0.5 ;  /* 0x3f00000006097820 */ /* 0x000fe20000400000 */
[----:B0-2---:R-:W-:Y:S01]  /*1230*/  IMAD.U32 R13, RZ, RZ, UR6 ;  /* 0x00000006ff0d7e24 */ /* 0x005fe2000f8e00ff */
[----:B------:R-:W-:Y:S02]  /*1240*/  BSSY.RECONVERGENT B2, `(.L_x_491) ;  /* 0x0000010000027945 */ /* 0x000fe40003800200 */
[----:B------:R-:W-:Y:S01]  /*1250*/  FMUL R11, R14, R9 ;  /* 0x000000090e0b7220 */ /* 0x000fe20000400000 */
[----:B------:R-:W-:-:S03]  /*1260*/  FADD R14, R3, -UR8 ;  /* 0x80000008030e7e21 */ /* 0x000fc60008000000 */
[----:B------:R-:W0:Y:S01]  /*1270*/  FCHK P0, R11, UR6 ;  /* 0x000000060b007d02 */ /* 0x000e220008000000 */
[----:B------:R-:W-:Y:S01]  /*1280*/  FADD R14, -R7, R14 ;  /* 0x0000000e070e7221 */ /* 0x000fe20000000100 */
[----:B----4-:R-:W-:-:S04]  /*1290*/  FFMA R13, R4, -R13, 1 ;  /* 0x3f800000040d7423 */ /* 0x010fc8000000080d */
[----:B------:R-:W-:-:S04]  /*12a0*/  FFMA R4, R4, R13, R4 ;  /* 0x0000000d04047223 */ /* 0x000fc80000000004 */
[----:B------:R-:W-:-:S04]  /*12b0*/  FFMA R9, R4, R11, RZ ;  /* 0x0000000b04097223 */ /* 0x000fc800000000ff */
[----:B------:R-:W-:-:S04]  /*12c0*/  FFMA R8, R9, -UR6, R11 ;  /* 0x8000000609087c23 */ /* 0x000fc8000800000b */
[----:B------:R-:W-:Y:S01]  /*12d0*/  FFMA R9, R4, R8, R9 ;  /* 0x0000000804097223 */ /* 0x000fe20000000009 */
[----:B0-----:R-:W-:Y:S06]  /*12e0*/  @!P0 BRA `(.L_x_492) ;  /* 0x0000000000148947 */ /* 0x001fec0003800000 */
[----:B------:R-:W-:Y:S01]  /*12f0*/  MOV R4, R11 ;  /* 0x0000000b00047202 */ /* 0x000fe20000000f00 */
[----:B------:R-:W-:Y:S01]  /*1300*/  IMAD.U32 R9, RZ, RZ, UR6 ;  /* 0x00000006ff097e24 */ /* 0x000fe2000f8e00ff */
[----:B------:R-:W-:-:S07]  /*1310*/  MOV R8, 0x1330 ;  /* 0x0000133000087802 */ /* 0x000fce0000000f00 */
[----:B-1-3--:R-:W-:Y:S05]  /*1320*/  CALL.REL.NOINC `($__internal_6_$__cuda_sm3x_div_rn_noftz_f32_slowpath) ;  /* 0x0000001000707944 */ /* 0x00afea0003c00000 */
[----:B------:R-:W-:-:S07]  /*1330*/  MOV R9, R4 ;  /* 0x0000000400097202 */ /* 0x000fce0000000f00 */
.L_x_492:
[----:B------:R-:W-:Y:S05]  /*1340*/  BSYNC.RECONVERGENT B2 ;  /* 0x0000000000027941 */ /* 0x000fea0003800200 */
.L_x_491:
[----:B------:R-:W-:-:S13]  /*1350*/  FSETP.GT.AND P0, PT, |R14|, R9, PT ;  /* 0x000000090e00720b */ /* 0x000fda0003f04200 */
[----:B------:R-:W-:Y:S05]  /*1360*/  @P0 EXIT ;  /* 0x000000000000094d */ /* 0x000fea0003800000 */
[----:B------:R-:W0:Y:S01]  /*1370*/  MUFU.RCP R4, UR5 ;  /* 0x0000000500047d08 */ /* 0x000e220008001000 */
[----:B------:R-:W-:Y:S01]  /*1380*/  IMAD.U32 R9, RZ, RZ, UR5 ;  /* 0x00000005ff097e24 */ /* 0x000fe2000f8e00ff */
[----:B------:R-:W-:Y:S06]  /*1390*/  BSSY.RECONVERGENT B2, `(.L_x_493) ;  /* 0x000000d000027945 */ /* 0x000fec0003800200 */
[----:B------:R-:W2:Y:S01]  /*13a0*/  FCHK P0, R2, UR5 ;  /* 0x0000000502007d02 */ /* 0x000ea20008000000 */
[----:B0-----:R-:W-:-:S04]  /*13b0*/  FFMA R9, R4, -R9, 1 ;  /* 0x3f80000004097423 */ /* 0x001fc80000000809 */
[----:B------:R-:W-:-:S04]  /*13c0*/  FFMA R9, R4, R9, R4 ;  /* 0x0000000904097223 */ /* 0x000fc80000000004 */
[----:B------:R-:W-:-:S04]  /*13d0*/  FFMA R25, R2, R9, RZ ;  /* 0x0000000902197223 */ /* 0x000fc800000000ff */
[----:B------:R-:W-:-:S04]  /*13e0*/  FFMA R4, R25, -UR5, R2 ;  /* 0x8000000519047c23 */ /* 0x000fc80008000002 */
[----:B------:R-:W-:Y:S01]  /*13f0*/  FFMA R25, R9, R4, R25 ;  /* 0x0000000409197223 */ /* 0x000fe20000000019 */
[----:B--2---:R-:W-:Y:S06]  /*1400*/  @!P0 BRA `(.L_x_494) ;  /* 0x0000000000148947 */ /* 0x004fec0003800000 */
[----:B------:R-:W-:Y:S01]  /*1410*/  MOV R4, R2 ;  /* 0x0000000200047202 */ /* 0x000fe20000000f00 */
[----:B------:R-:W-:Y:S01]  /*1420*/  IMAD.U32 R9, RZ, RZ, UR5 ;  /* 0x00000005ff097e24 */ /* 0x000fe2000f8e00ff */
[----:B------:R-:W-:-:S07]  /*1430*/  MOV R8, 0x1450 ;  /* 0x0000145000087802 */ /* 0x000fce0000000f00 */
[----:B-1-3--:R-:W-:Y:S05]  /*1440*/  CALL.REL.NOINC `($__internal_6_$__cuda_sm3x_div_rn_noftz_f32_slowpath) ;  /* 0x0000001000287944 */ /* 0x00afea0003c00000 */
[----:B------:R-:W-:-:S07]  /*1450*/  MOV R25, R4 ;  /* 0x0000000400197202 */ /* 0x000fce0000000f00 */
.L_x_494:
[----:B------:R-:W-:Y:S05]  /*1460*/  BSYNC.RECONVERGENT B2 ;  /* 0x0000000000027941 */ /* 0x000fea0003800200 */
.L_x_493:
[----:B------:R-:W0:Y:S01]  /*1470*/  MUFU.RCP R4, UR5 ;  /* 0x0000000500047d08 */ /* 0x000e220008001000 */
[----:B------:R-:W-:Y:S01]  /*1480*/  IMAD.U32 R9, RZ, RZ, UR5 ;  /* 0x00000005ff097e24 */ /* 0x000fe2000f8e00ff */
[----:B------:R-:W-:Y:S01]  /*1490*/  ULEA.HI UR4, UR7, UR7, URZ, 0x1 ;  /* 0x0000000707047291 */ /* 0x000fe2000f8f08ff */
[----:B------:R-:W-:Y:S03]  /*14a0*/  BSSY.RECONVERGENT B2, `(.L_x_495) ;  /* 0x000000f000027945 */ /* 0x000fe60003800200 */
[----:B------:R-:W-:Y:S02]  /*14b0*/  USHF.R.S32.HI UR4, URZ, 0x1, UR4 ;  /* 0x00000001ff047899 */ /* 0x000fe40008011404 */
[----:B------:R-:W2:Y:S04]  /*14c0*/  FCHK P0, R0, UR5 ;  /* 0x0000000500007d02 */ /* 0x000ea80008000000 */
[----:B------:R-:W-:-:S04]  /*14d0*/  I2FP.F32.S32 R19, UR4 ;  /* 0x0000000400137c45 */ /* 0x000fc80008201400 */
[----:B------:R-:W4:Y:S01]  /*14e0*/  F2I.FLOOR.NTZ R25, R25 ;  /* 0x0000001900197305 */ /* 0x000f220000207100 */
[----:B0-----:R-:W-:-:S04]  /*14f0*/  FFMA R9, R4, -R9, 1 ;  /* 0x3f80000004097423 */ /* 0x001fc80000000809 */
[----:B------:R-:W-:-:S04]  /*1500*/  FFMA R9, R4, R9, R4 ;  /* 0x0000000904097223 */ /* 0x000fc80000000004 */
[----:B------:R-:W-:-:S04]  /*1510*/  FFMA R4, R0, R9, RZ ;  /* 0x0000000900047223 */ /* 0x000fc800000000ff */
[----:B------:R-:W-:-:S04]  /*1520*/  FFMA R8, R4, -UR5, R0 ;  /* 0x8000000504087c23 */ /* 0x000fc80008000000 */
[----:B------:R-:W-:Y:S01]  /*1530*/  FFMA R4, R9, R8, R4 ;  /* 0x0000000809047223 */ /* 0x000fe20000000004 */
[----:B--2-4-:R-:W-:Y:S06]  /*1540*/  @!P0 BRA `(.L_x_496) ;  /* 0x0000000000108947 */ /* 0x014fec0003800000 */
[----:B------:R-:W-:Y:S01]  /*1550*/  MOV R4, R0 ;  /* 0x0000000000047202 */ /* 0x000fe20000000f00 */
[----:B------:R-:W-:Y:S01]  /*1560*/  IMAD.U32 R9, RZ, RZ, UR5 ;  /* 0x00000005ff097e24 */ /* 0x000fe2000f8e00ff */
[----:B------:R-:W-:-:S07]  /*1570*/  MOV R8, 0x1590 ;  /* 0x0000159000087802 */ /* 0x000fce0000000f00 */
[----:B-1-3--:R-:W-:Y:S05]  /*1580*/  CALL.REL.NOINC `($__internal_6_$__cuda_sm3x_div_rn_noftz_f32_slowpath) ;  /* 0x0000000c00d87944 */ /* 0x00afea0003c00000 */
.L_x_496:
[----:B------:R-:W-:Y:S05]  /*1590*/  BSYNC.RECONVERGENT B2 ;  /* 0x0000000000027941 */ /* 0x000fea0003800200 */
.L_x_495:
[----:B------:R-:W0:Y:S01]  /*15a0*/  F2F.F64.F32 R8, UR5 ;  /* 0x0000000500087d10 */ /* 0x000e220008201800 */
[----:B-1-3--:R-:W-:Y:S02]  /*15b0*/  HFMA2 R12, -RZ, RZ, 0, 5.9604644775390625e-08 ;  /* 0x00000001ff0c7431 */ /* 0x00afe400000001ff */
[----:B------:R-:W-:Y:S01]  /*15c0*/  FADD R4, R19, -R4 ;  /* 0x8000000413047221 */ /* 0x000fe20000000000 */
[----:B------:R-:W-:Y:S04]  /*15d0*/  BSSY.RECONVERGENT B0, `(.L_x_497) ;  /* 0x0000016000007945 */ /* 0x000fe80003800200 */
[----:B------:R-:W-:Y:S08]  /*15e0*/  F2F.F64.F32 R14, R3 ;  /* 0x00000003000e7310 */ /* 0x000ff00000201800 */
[----:B0-----:R-:W0:Y:S08]  /*15f0*/  MUFU.RCP64H R13, R9 ;  /* 0x00000009000d7308 */ /* 0x001e300000001800 */
[----:B------:R-:W1:Y:S08]  /*1600*/  F2F.F64.F32 R10, UR8 ;  /* 0x00000008000a7d10 */ /* 0x000e700008201800 */
[----:B------:R2:W3:Y:S01]  /*1610*/  F2I.FLOOR.NTZ R27, R4 ;  /* 0x00000004001b7305 */ /* 0x0004e20000207100 */
        /* <DEDUP_REMOVED lines=9> */
[----:B------:R-:W-:-:S10]  /*16b0*/  DFMA R12, R16, R14, R12 ;  /* 0x0000000e100c722b */ /* 0x000fd4000000000c */
[----:B------:R-:W-:-:S05]  /*16c0*/  FFMA R14, RZ, R9, R13 ;  /* 0x00000009ff0e7223 */ /* 0x000fca000000000d */
[----:B------:R-:W-:-:S13]  /*16d0*/  FSETP.GT.AND P0, PT, |R14|, 1.469367938527859385e-39, PT ;  /* 0x001000000e00780b */ /* 0x000fda0003f04200 */
[----:B--23--:R-:W-:Y:S05]  /*16e0*/  @P0 BRA P1, `(.L_x_498) ;  /* 0x0000000000100947 */ /* 0x00cfea0000800000 */
[----:B------:R-:W-:Y:S01]  /*16f0*/  IMAD.MOV.U32 R12, RZ, RZ, R8 ;  /* 0x000000ffff0c7224 */ /* 0x000fe200078e0008 */
[----:B------:R-:W-:Y:S02]  /*1700*/  MOV R13, R9 ;  /* 0x00000009000d7202 */ /* 0x000fe40000000f00 */
[----:B------:R-:W-:-:S07]  /*1710*/  MOV R4, 0x1730 ;  /* 0x0000173000047802 */ /* 0x000fce0000000f00 */
[----:B------:R-:W-:Y:S05]  /*1720*/  CALL.REL.NOINC `($__internal_5_$__cuda_sm20_div_rn_f64_full) ;  /* 0x0000000400f47944 */ /* 0x000fea0003c00000 */
.L_x_498:
[----:B------:R-:W-:Y:S05]  /*1730*/  BSYNC.RECONVERGENT B0 ;  /* 0x0000000000007941 */ /* 0x000fea0003800200 */
.L_x_497:
[----:B------:R4:W0:Y:S02]  /*1740*/  F2I.F64.FLOOR R12, R12 ;  /* 0x0000000c000c7311 */ /* 0x0008240000305100 */
.L_x_488:
[----:B------:R-:W-:-:S09]  /*1750*/  UISETP.NE.AND UP0, UPT, UR9, 0x4, UPT ;  /* 0x000000040900788c */ /* 0x000fd2000bf05270 */
[----:B------:R-:W-:Y:S05]  /*1760*/  BRA.U UP0, `(.L_x_499) ;  /* 0x0000000500a87547 */ /* 0x000fea000b800000 */
[----:B------:R-:W5:Y:S01]  /*1770*/  MUFU.RCP R8, UR6 ;  /* 0x0000000600087d08 */ /* 0x000f620008001000 */
[----:B------:R-:W-:Y:S02]  /*1780*/  IMAD.U32 R9, RZ, RZ, UR6 ;  /* 0x00000006ff097e24 */ /* 0x000fe4000f8e00ff */
[----:B------:R-:W-:Y:S01]  /*1790*/  FADD R23, |R0|, |R23| ;  /* 0x4000001700177221 */ /* 0x000fe20000000200 */
[----:B------:R-:W-:Y:S01]  /*17a0*/  FMUL R4, R5, 0.5 ;  /* 0x3f00000005047820 */ /* 0x000fe20000400000 */
[----:B------:R-:W-:Y:S01]  /*17b0*/  BSSY.RECONVERGENT B2, `(.L_x_500) ;  /* 0x000000e000027945 */ /* 0x000fe20003800200 */
[----:B-----5:R-:W-:Y:S02]  /*17c0*/  FFMA R5, R8, -R9, 1 ;  /* 0x3f80000008057423 */ /* 0x020fe40000000809 */
[----:B------:R-:W-:Y:S02]  /*17d0*/  FMUL R9, R4, R23 ;  /* 0x0000001704097220 */ /* 0x000fe40000400000 */
[----:B------:R-:W-:-:S02]  /*17e0*/  FFMA R4, R8, R5, R8 ;  /* 0x0000000508047223 */ /* 0x000fc40000000008 */
[----:B------:R-:W5:Y:S02]  /*17f0*/  FCHK P0, R9, UR6 ;  /* 0x0000000609007d02 */ /* 0x000f640008000000 */
[----:B------:R-:W-:-:S04]  /*1800*/  FFMA R8, R4, R9, RZ ;  /* 0x0000000904087223 */ /* 0x000fc800000000ff */
[----:B------:R-:W-:-:S04]  /*1810*/  FFMA R5, R8, -UR6, R9 ;  /* 0x8000000608057c23 */ /* 0x000fc80008000009 */
[----:B------:R-:W-:Y:S01]  /*1820*/  FFMA R5, R4, R5, R8 ;  /* 0x0000000504057223 */ /* 0x000fe20000000008 */
[----:B-----5:R-:W-:Y:S06]  /*1830*/  @!P0 BRA `(.L_x_501) ;  /* 0x0000000000148947 */ /* 0x020fec0003800000 */
[----:B------:R-:W-:Y:S01]  /*1840*/  MOV R4, R9 ;  /* 0x0000000900047202 */ /* 0x000fe20000000f00 */
[----:B------:R-:W-:Y:S01]  /*1850*/  IMAD.U32 R9, RZ, RZ, UR6 ;  /* 0x00000006ff097e24 */ /* 0x000fe2000f8e00ff */
[----:B------:R-:W-:-:S07]  /*1860*/  MOV R8, 0x1880 ;  /* 0x0000188000087802 */ /* 0x000fce0000000f00 */
[----:B01234-:R-:W-:Y:S05]  /*1870*/  CALL.REL.NOINC `($__internal_6_$__cuda_sm3x_div_rn_noftz_f32_slowpath) ;  /* 0x0000000c001c7944 */ /* 0x01ffea0003c00000 */
[----:B------:R-:W-:-:S07]  /*1880*/  MOV R5, R4 ;  /* 0x0000000400057202 */ /* 0x000fce0000000f00 */
.L_x_501:
[----:B------:R-:W-:Y:S05]  /*1890*/  BSYNC.RECONVERGENT B2 ;  /* 0x0000000000027941 */ /* 0x000fea0003800200 */
.L_x_500:
[----:B------:R-:W5:Y:S01]  /*18a0*/  MUFU.RCP R4, UR6 ;  /* 0x0000000600047d08 */ /* 0x000f620008001000 */
[----:B------:R-:W-:Y:S01]  /*18b0*/  FMUL R6, R6, 0.5 ;  /* 0x3f00000006067820 */ /* 0x000fe20000400000 */
[----:B------:R-:W-:Y:S01]  /*18c0*/  IMAD.U32 R9, RZ, RZ, UR6 ;  /* 0x00000006ff097e24 */ /* 0x000fe2000f8e00ff */
[----:B------:R-:W-:Y:S02]  /*18d0*/  BSSY.RECONVERGENT B2, `(.L_x_502) ;  /* 0x000000d000027945 */ /* 0x000fe40003800200 */
[----:B------:R-:W-:-:S04]  /*18e0*/  FMUL R23, R6, R23 ;  /* 0x0000001706177220 */ /* 0x000fc80000400000 */
[----:B------:R-:W0:Y:S01]  /*18f0*/  FCHK P0, R23, UR6 ;  /* 0x0000000617007d02 */ /* 0x000e220008000000 */
[----:B-----5:R-:W-:-:S04]  /*1900*/  FFMA R9, R4, -R9, 1 ;  /* 0x3f80000004097423 */ /* 0x020fc80000000809 */
        /* <DEDUP_REMOVED lines=8> */
[----:B-1234-:R-:W-:Y:S05]  /*1990*/  CALL.REL.NOINC `($__internal_6_$__cuda_sm3x_div_rn_noftz_f32_slowpath) ;  /* 0x0000000800d47944 */ /* 0x01efea0003c00000 */
.L_x_503:
[----:B------:R-:W-:Y:S05]  /*19a0*/  BSYNC.RECONVERGENT B2 ;  /* 0x0000000000027941 */ /* 0x000fea0003800200 */
.L_x_502:
[----:B------:R-:W-:-:S13]  /*19b0*/  FSETP.GT.AND P0, PT, |R2|, R5, PT ;  /* 0x000000050200720b */ /* 0x000fda0003f04200 */
[----:B------:R-:W-:Y:S05]  /*19c0*/  @P0 EXIT ;  /* 0x000000000000094d */ /* 0x000fea0003800000 */
[----:B------:R-:W-:-:S04]  /*19d0*/  FADD R6, R3, -UR8 ;  /* 0x8000000803067e21 */ /* 0x000fc80008000000 */
[----:B------:R-:W-:-:S05]  /*19e0*/  FADD R7, -R7, R6 ;  /* 0x0000000607077221 */ /* 0x000fca0000000100 */
[----:B------:R-:W-:-:S13]  /*19f0*/  FSETP.GT.AND P0, PT, |R7|, R4, PT ;  /* 0x000000040700720b */ /* 0x000fda0003f04200 */
[----:B------:R-:W-:Y:S05]  /*1a00*/  @P0 EXIT ;  /* 0x000000000000094d */ /* 0x000fea0003800000 */
[----:B------:R-:W0:Y:S01]  /*1a10*/  MUFU.RCP R4, UR5 ;  /* 0x0000000500047d08 */ /* 0x000e220008001000 */
[----:B------:R-:W-:Y:S01]  /*1a20*/  MOV R5, UR5 ;  /* 0x0000000500057c02 */ /* 0x000fe20008000f00 */
[----:B------:R-:W-:Y:S06]  /*1a30*/  BSSY.RECONVERGENT B2, `(.L_x_504) ;  /* 0x000000c000027945 */ /* 0x000fec0003800200 */
[----:B------:R-:W5:Y:S01]  /*1a40*/  FCHK P0, -R0, UR5 ;  /* 0x0000000500007d02 */ /* 0x000f620008000100 */
[----:B0-----:R-:W-:-:S04]  /*1a50*/  FFMA R5, R4, -R5, 1 ;  /* 0x3f80000004057423 */ /* 0x001fc80000000805 */
[----:B------:R-:W-:-:S04]  /*1a60*/  FFMA R6, R4, R5, R4 ;  /* 0x0000000504067223 */ /* 0x000fc80000000004 */
[----:B------:R-:W-:-:S04]  /*1a70*/  FFMA R5, -R0, R6, RZ ;  /* 0x0000000600057223 */ /* 0x000fc800000001ff */
[----:B------:R-:W-:-:S04]  /*1a80*/  FFMA R4, R5, -UR5, -R0 ;  /* 0x8000000505047c23 */ /* 0x000fc80008000800 */
[----:B------:R-:W-:Y:S01]  /*1a90*/  FFMA R4, R6, R4, R5 ;  /* 0x0000000406047223 */ /* 0x000fe20000000005 */
[----:B-----5:R-:W-:Y:S06]  /*1aa0*/  @!P0 BRA `(.L_x_505) ;  /* 0x0000000000108947 */ /* 0x020fec0003800000 */
[----:B------:R-:W-:Y:S01]  /*1ab0*/  FADD R4, -R0, -RZ ;  /* 0x800000ff00047221 */ /* 0x000fe20000000100 */
[----:B------:R-:W-:Y:S01]  /*1ac0*/  IMAD.U32 R9, RZ, RZ, UR5 ;  /* 0x00000005ff097e24 */ /* 0x000fe2000f8e00ff */
[----:B------:R-:W-:-:S07]  /*1ad0*/  MOV R8, 0x1af0 ;  /* 0x00001af000087802 */ /* 0x000fce0000000f00 */
[----:B-1234-:R-:W-:Y:S05]  /*1ae0*/  CALL.REL.NOINC `($__internal_6_$__cuda_sm3x_div_rn_noftz_f32_slowpath) ;  /* 0x0000000800807944 */ /* 0x01efea0003c00000 */
.L_x_505:
[----:B------:R-:W-:Y:S05]  /*1af0*/  BSYNC.RECONVERGENT B2 ;  /* 0x0000000000027941 */ /* 0x000fea0003800200 */
.L_x_504:
[----:B------:R-:W0:Y:S01]  /*1b00*/  MUFU.RCP R0, UR5 ;  /* 0x0000000500007d08 */ /* 0x000e220008001000 */
[----:B------:R-:W-:Y:S01]  /*1b10*/  MOV R5, UR5 ;  /* 0x0000000500057c02 */ /* 0x000fe20008000f00 */
[----:B------:R-:W-:Y:S01]  /*1b20*/  ULEA.HI UR4, UR7, UR7, URZ, 0x1 ;  /* 0x0000000707047291 */ /* 0x000fe2000f8f08ff */
[----:B------:R-:W-:Y:S03]  /*1b30*/  BSSY.RECONVERGENT B2, `(.L_x_506) ;  /* 0x0000010000027945 */ /* 0x000fe60003800200 */
[----:B------:R-:W-:Y:S02]  /*1b40*/  USHF.R.S32.HI UR4, URZ, 0x1, UR4 ;  /* 0x00000001ff047899 */ /* 0x000fe40008011404 */
[----:B------:R-:W5:Y:S08]  /*1b50*/  FCHK P0, R2, UR5 ;  /* 0x0000000502007d02 */ /* 0x000f700008000000 */
[----:B------:R1:W1:Y:S01]  /*1b60*/  F2I.FLOOR.NTZ R25, R4 ;  /* 0x0000000400197305 */ /* 0x0002620000207100 */
[----:B0-----:R-:W-:-:S04]  /*1b70*/  FFMA R5, R0, -R5, 1 ;  /* 0x3f80000000057423 */ /* 0x001fc80000000805 */
[----:B------:R-:W-:-:S04]  /*1b80*/  FFMA R5, R0, R5, R0 ;  /* 0x0000000500057223 */ /* 0x000fc80000000000 */
[----:B------:R-:W-:-:S04]  /*1b90*/  FFMA R9, R2, R5, RZ ;  /* 0x0000000502097223 */ /* 0x000fc800000000ff */
[----:B------:R-:W-:-:S04]  /*1ba0*/  FFMA R0, R9, -UR5, R2 ;  /* 0x8000000509007c23 */ /* 0x000fc80008000002 */
[----:B------:R-:W-:Y:S01]  /*1bb0*/  FFMA R9, R5, R0, R9 ;  /* 0x0000000005097223 */ /* 0x000fe20000000009 */
[----:B------:R-:W-:Y:S01]  /*1bc0*/  I2FP.F32.S32 R0, UR4 ;  /* 0x0000000400007c45 */ /* 0x000fe20008201400 */
[----:B-1---5:R-:W-:Y:S06]  /*1bd0*/  @!P0 BRA `(.L_x_507) ;  /* 0x0000000000148947 */ /* 0x022fec0003800000 */
[----:B------:R-:W-:Y:S01]  /*1be0*/  IMAD.MOV.U32 R4, RZ, RZ, R2 ;  /* 0x000000ffff047224 */ /* 0x000fe200078e0002 */
[----:B------:R-:W-:Y:S02]  /*1bf0*/  MOV R9, UR5 ;  /* 0x0000000500097c02 */ /* 0x000fe40008000f00 */
[----:B------:R-:W-:-:S07]  /*1c00*/  MOV R8, 0x1c20 ;  /* 0x00001c2000087802 */ /* 0x000fce0000000f00 */
[----:B--234-:R-:W-:Y:S05]  /*1c10*/  CALL.REL.NOINC `($__internal_6_$__cuda_sm3x_div_rn_noftz_f32_slowpath) ;  /* 0x0000000800347944 */ /* 0x01cfea0003c00000 */
[----:B------:R-:W-:-:S07]  /*1c20*/  IMAD.MOV.U32 R9, RZ, RZ, R4 ;  /* 0x000000ffff097224 */ /* 0x000fce00078e0004 */
.L_x_507:
[----:B------:R-:W-:Y:S05]  /*1c30*/  BSYNC.RECONVERGENT B2 ;  /* 0x0000000000027941 */ /* 0x000fea0003800200 */
.L_x_506:
[----:B------:R-:W2:Y:S01]  /*1c40*/  F2F.F64.F32 R6, UR5 ;  /* 0x0000000500067d10 */ /* 0x000ea20008201800 */
[----:B---3--:R-:W-:Y:S02]  /*1c50*/  HFMA2 R12, -RZ, RZ, 0, 5.9604644775390625e-08 ;  /* 0x00000001ff0c7431 */ /* 0x008fe400000001ff */
[----:B------:R-:W-:Y:S01]  /*1c60*/  FADD R0, R0, -R9 ;  /* 0x8000000900007221 */ /* 0x000fe20000000000 */
[----:B------:R-:W-:Y:S04]  /*1c70*/  BSSY.RECONVERGENT B0, `(.L_x_508) ;  /* 0x0000018000007945 */ /* 0x000fe80003800200 */
[----:B------:R-:W-:Y:S08]  /*1c80*/  F2F.F64.F32 R10, R3 ;  /* 0x00000003000a7310 */ /* 0x000ff00000201800 */
[----:B--2-4-:R-:W0:Y:S08]  /*1c90*/  MUFU.RCP64H R13, R7 ;  /* 0x00000007000d7308 */ /* 0x014e300000001800 */
[----:B------:R1:W2:Y:S01]  /*1ca0*/  F2I.FLOOR.NTZ R27, R0 ;  /* 0x00000000001b7305 */ /* 0x0002a20000207100 */
[----:B0-----:R-:W-:-:S08]  /*1cb0*/  DFMA R4, -R6, R12, 1 ;  /* 0x3ff000000604742b */ /* 0x001fd0000000010c */
[----:B------:R-:W-:Y:S02]  /*1cc0*/  DFMA R14, R4, R4, R4 ;  /* 0x00000004040e722b */ /* 0x000fe40000000004 */
[----:B------:R-:W0:Y:S06]  /*1cd0*/  F2F.F64.F32 R4, UR8 ;  /* 0x0000000800047d10 */ /* 0x000e2c0008201800 */
[----:B------:R-:W-:-:S08]  /*1ce0*/  DFMA R14, R12, R14, R12 ;  /* 0x0000000e0c0e722b */ /* 0x000fd0000000000c */
[----:B------:R-:W-:Y:S02]  /*1cf0*/  DFMA R12, -R6, R14, 1 ;  /* 0x3ff00000060c742b */ /* 0x000fe4000000010e */
[----:B0-----:R-:W-:-:S06]  /*1d00*/  DADD R10, R10, -R4 ;  /* 0x000000000a0a7229 */ /* 0x001fcc0000000804 */
[----:B------:R-:W-:-:S04]  /*1d10*/  DFMA R12, R14, R12, R14 ;  /* 0x0000000c0e0c722b */ /* 0x000fc8000000000e */
[----:B------:R-:W-:-:S04]  /*1d20*/  FSETP.GEU.AND P1, PT, |R11|, 6.5827683646048100446e-37, PT ;  /* 0x036000000b00780b */ /* 0x000fc80003f2e200 */
[----:B------:R-:W-:-:S08]  /*1d30*/  DMUL R4, R10, R12 ;  /* 0x0000000c0a047228 */ /* 0x000fd00000000000 */
[----:B------:R-:W-:-:S08]  /*1d40*/  DFMA R14, -R6, R4, R10 ;  /* 0x00000004060e722b */ /* 0x000fd0000000010a */
[----:B------:R-:W-:-:S10]  /*1d50*/  DFMA R4, R12, R14, R4 ;  /* 0x0000000e0c04722b */ /* 0x000fd40000000004 */
[----:B------:R-:W-:-:S05]  /*1d60*/  FFMA R2, RZ, R7, R5 ;  /* 0x00000007ff027223 */ /* 0x000fca0000000005 */
[----:B------:R-:W-:-:S13]  /*1d70*/  FSETP.GT.AND P0, PT, |R2|, 1.469367938527859385e-39, PT ;  /* 0x001000000200780b */ /* 0x000fda0003f04200 */
[----:B-12---:R-:W-:Y:S05]  /*1d80*/  @P0 BRA P1, `(.L_x_509) ;  /* 0x0000000000180947 */ /* 0x006fea0000800000 */
[----:B------:R-:W-:Y:S01]  /*1d90*/  IMAD.MOV.U32 R12, RZ, RZ, R6 ;  /* 0x000000ffff0c7224 */ /* 0x000fe200078e0006 */
[----:B------:R-:W-:Y:S02]  /*1da0*/  MOV R13, R7 ;  /* 0x00000007000d7202 */ /* 0x000fe40000000f00 */
[----:B------:R-:W-:-:S07]  /*1db0*/  MOV R4, 0x1dd0 ;  /* 0x00001dd000047802 */ /* 0x000fce0000000f00 */
[----:B------:R-:W-:Y:S05]  /*1dc0*/  CALL.REL.NOINC `($__internal_5_$__cuda_sm20_div_rn_f64_full) ;  /* 0x00000000004c7944 */ /* 0x000fea0003c00000 */
[----:B------:R-:W-:Y:S01]  /*1dd0*/  IMAD.MOV.U32 R4, RZ, RZ, R12 ;  /* 0x000000ffff047224 */ /* 0x000fe200078e000c */
[----:B------:R-:W-:-:S07]  /*1de0*/  MOV R5, R13 ;  /* 0x0000000d00057202 */ /* 0x000fce0000000f00 */
.L_x_509:
[----:B------:R-:W-:Y:S05]  /*1df0*/  BSYNC.RECONVERGENT B0 ;  /* 0x0000000000007941 */ /* 0x000fea0003800200 */
.L_x_508:
[----:B------:R0:W1:Y:S02]  /*1e00*/  F2I.F64.FLOOR R12, R4 ;  /* 0x00000004000c7311 */ /* 0x0000640000305100 */
.L_x_499:
[----:B01-3--:R-:W-:Y:S02]  /*1e10*/  ISETP.GE.AND P0, PT, R12, R24, PT ;  /* 0x000000180c00720c */ /* 0x00bfe40003f06270 */
[C---:B------:R-:W-:Y:S02]  /*1e20*/  LOP3.LUT R0, R27.reuse, R12, RZ, 0xfc, !PT ;  /* 0x0000000c1b007212 */ /* 0x040fe400078efcff */
[----:B------:R-:W-:-:S04]  /*1e30*/  ISETP.GE.OR P0, PT, R27, R22, P0 ;  /* 0x000000161b00720c */ /* 0x000fc80000706670 */
[----:B------:R-:W-:-:S04]  /*1e40*/  ISETP.LT.OR P0, PT, R0, RZ, P0 ;  /* 0x000000ff0000720c */ /* 0x000fc80000701670 */
[----:B------:R-:W-:-:S04]  /*1e50*/  ISETP.LT.OR P0, PT, R25, RZ, P0 ;  /* 0x000000ff1900720c */ /* 0x000fc80000701670 */
[----:B------:R-:W-:-:S13]  /*1e60*/  ISETP.GE.OR P0, PT, R25, UR7, P0 ;  /* 0x0000000719007c0c */ /* 0x000fda0008706670 */
[----:B------:R-:W-:Y:S05]  /*1e70*/  @P0 EXIT ;  /* 0x000000000000094d */ /* 0x000fea0003800000 */
[----:B------:R-:W0:Y:S01]  /*1e80*/  LDCU.64 UR4, c[0x0][0x3a8] ;  /* 0x00007500ff0477ac */ /* 0x000e220008000a00 */
[----:B------:R-:W-:Y:S02]  /*1e90*/  IMAD R12, R24, R25, R12 ;  /* 0x00000019180c7224 */ /* 0x000fe400078e020c */
[----:B------:R-:W-:Y:S02]  /*1ea0*/  IMAD.MOV.U32 R0, RZ, RZ, 0x1 ;  /* 0x00000001ff007424 */ /* 0x000fe400078e00ff */
[----:B------:R-:W-:-:S05]  /*1eb0*/  IMAD R12, R22, R12, R27 ;  /* 0x0000000c160c7224 */ /* 0x000fca00078e021b */
[----:B0-----:R-:W-:-:S04]  /*1ec0*/  IADD3 R2, P0, PT, R12, UR4, RZ ;  /* 0x000000040c027c10 */ /* 0x001fc8000ff1e0ff */
[----:B------:R-:W-:-:S05]  /*1ed0*/  LEA.HI.X.SX32 R3, R12, UR5, 0x1, P0 ;  /* 0x000000050c037c11 */ /* 0x000fca00080f0eff */
[----:B------:R-:W-:Y:S01]  /*1ee0*/  STG.E.U8 desc[UR10][R2.64], R0 ;  /* 0x0000000002007986 */ /* 0x000fe2000c10110a */
[----:B------:R-:W-:Y:S05]  /*1ef0*/  EXIT ;  /* 0x000000000000794d */ /* 0x000fea0003800000 */
        .weak           $__internal_5_$__cuda_sm20_div_rn_f64_full
        .type           $__internal_5_$__cuda_sm20_div_rn_f64_full,@function
        .size           $__internal_5_$__cuda_sm20_div_rn_f64_full,($__internal_6_$__cuda_sm3x_div_rn_noftz_f32_slowpath - $__internal_5_$__cuda_sm20_div_rn_f64_full)
$__internal_5_$__cuda_sm20_div_rn_f64_full:
[----:B------:R-:W-:Y:S01]  /*1f00*/  IMAD.MOV.U32 R9, RZ, RZ, R11 ;  /* 0x000000ffff097224 */ /* 0x000fe200078e000b */
[----:B------:R-:W-:Y:S01]  /*1f10*/  FSETP.GEU.AND P0, PT, |R13|, 1.469367938527859385e-39, PT ;  /* 0x001000000d00780b */ /* 0x000fe20003f0e200 */
[----:B------:R-:W-:Y:S01]  /*1f20*/  IMAD.MOV.U32 R28, RZ, RZ, 0x1ca00000 ;  /* 0x1ca00000ff1c7424 */ /* 0x000fe200078e00ff */
[----:B------:R-:W-:Y:S01]  /*1f30*/  MOV R8, R10 ;  /* 0x0000000a00087202 */ /* 0x000fe20000000f00 */
[----:B------:R-:W-:Y:S01]  /*1f40*/  BSSY.RECONVERGENT B1, `(.L_x_510) ;  /* 0x0000055000017945 */ /* 0x000fe20003800200 */
[----:B------:R-:W-:Y:S02]  /*1f50*/  FSETP.GEU.AND P2, PT, |R9|, 1.469367938527859385e-39, PT ;  /* 0x001000000900780b */ /* 0x000fe40003f4e200 */
[----:B------:R-:W-:Y:S02]  /*1f60*/  LOP3.LUT R10, R13, 0x800fffff, RZ, 0xc0, !PT ;  /* 0x800fffff0d0a7812 */ /* 0x000fe400078ec0ff */
[----:B------:R-:W-:Y:S02]  /*1f70*/  LOP3.LUT R26, R9, 0x7ff00000, RZ, 0xc0, !PT ;  /* 0x7ff00000091a7812 */ /* 0x000fe400078ec0ff */
[----:B------:R-:W-:-:S02]  /*1f80*/  LOP3.LUT R11, R10, 0x3ff00000, RZ, 0xfc, !PT ;  /* 0x3ff000000a0b7812 */ /* 0x000fc400078efcff */
[----:B------:R-:W-:Y:S01]  /*1f90*/  MOV R10, R12 ;  /* 0x0000000c000a7202 */ /* 0x000fe20000000f00 */
[----:B------:R-:W-:Y:S01]  /*1fa0*/  @!P0 DMUL R10, R12, 8.98846567431157953865e+307 ;  /* 0x7fe000000c0a8828 */ /* 0x000fe20000000000 */
[C---:B------:R-:W-:Y:S02]  /*1fb0*/  LOP3.LUT R29, R13.reuse, 0x7ff00000, RZ, 0xc0, !PT ;  /* 0x7ff000000d1d7812 */ /* 0x040fe400078ec0ff */
[----:B------:R-:W-:Y:S01]  /*1fc0*/  MOV R14, R8 ;  /* 0x00000008000e7202 */ /* 0x000fe20000000f00 */
[----:B------:R-:W-:Y:S01]  /*1fd0*/  @!P2 IMAD.MOV.U32 R18, RZ, RZ, RZ ;  /* 0x000000ffff12a224 */ /* 0x000fe200078e00ff */
[----:B------:R-:W-:Y:S01]  /*1fe0*/  @!P2 LOP3.LUT R15, R13, 0x7ff00000, RZ, 0xc0, !PT ;  /* 0x7ff000000d0fa812 */ /* 0x000fe200078ec0ff */
[----:B------:R-:W0:Y:S01]  /*1ff0*/  MUFU.RCP64H R17, R11 ;  /* 0x0000000b00117308 */ /* 0x000e220000001800 */
[C---:B------:R-:W-:Y:S02]  /*2000*/  ISETP.GE.U32.AND P1, PT, R26.reuse, R29, PT ;  /* 0x0000001d1a00720c */ /* 0x040fe40003f26070 */
[----:B------:R-:W-:-:S02]  /*2010*/  @!P2 ISETP.GE.U32.AND P3, PT, R26, R15, PT ;  /* 0x0000000f1a00a20c */ /* 0x000fc40003f66070 */
[C---:B------:R-:W-:Y:S02]  /*2020*/  SEL R15, R28.reuse, 0x63400000, !P1 ;  /* 0x634000001c0f7807 */ /* 0x040fe40004800000 */
[----:B------:R-:W-:Y:S02]  /*2030*/  @!P2 SEL R19, R28, 0x63400000, !P3 ;  /* 0x634000001c13a807 */ /* 0x000fe40005800000 */
[--C-:B------:R-:W-:Y:S02]  /*2040*/  LOP3.LUT R15, R15, 0x800fffff, R9.reuse, 0xf8, !PT ;  /* 0x800fffff0f0f7812 */ /* 0x100fe400078ef809 */
[----:B------:R-:W-:Y:S02]  /*2050*/  @!P2 LOP3.LUT R19, R19, 0x80000000, R9, 0xf8, !PT ;  /* 0x800000001313a812 */ /* 0x000fe400078ef809 */
[----:B------:R-:W-:Y:S02]  /*2060*/  MOV R16, 0x1 ;  /* 0x0000000100107802 */ /* 0x000fe40000000f00 */
[----:B------:R-:W-:-:S02]  /*2070*/  @!P2 LOP3.LUT R19, R19, 0x100000, RZ, 0xfc, !PT ;  /* 0x001000001313a812 */ /* 0x000fc400078efcff */
[----:B------:R-:W-:-:S04]  /*2080*/  @!P0 LOP3.LUT R29, R11, 0x7ff00000, RZ, 0xc0, !PT ;  /* 0x7ff000000b1d8812 */ /* 0x000fc800078ec0ff */
[----:B------:R-:W-:Y:S02]  /*2090*/  @!P2 DFMA R14, R14, 2, -R18 ;  /* 0x400000000e0ea82b */ /* 0x000fe40000000812 */
[----:B0-----:R-:W-:-:S08]  /*20a0*/  DFMA R18, R16, -R10, 1 ;  /* 0x3ff000001012742b */ /* 0x001fd0000000080a */
[----:B------:R-:W-:-:S08]  /*20b0*/  DFMA R18, R18, R18, R18 ;  /* 0x000000121212722b */ /* 0x000fd00000000012 */
[----:B------:R-:W-:-:S08]  /*20c0*/  DFMA R18, R16, R18, R16 ;  /* 0x000000121012722b */ /* 0x000fd00000000010 */
[----:B------:R-:W-:-:S08]  /*20d0*/  DFMA R16, R18, -R10, 1 ;  /* 0x3ff000001210742b */ /* 0x000fd0000000080a */
[----:B------:R-:W-:-:S08]  /*20e0*/  DFMA R16, R18, R16, R18 ;  /* 0x000000101210722b */ /* 0x000fd00000000012 */
[----:B------:R-:W-:-:S08]  /*20f0*/  DMUL R18, R16, R14 ;  /* 0x0000000e10127228 */ /* 0x000fd00000000000 */
[----:B------:R-:W-:-:S08]  /*2100*/  DFMA R20, R18, -R10, R14 ;  /* 0x8000000a1214722b */ /* 0x000fd0000000000e */
[----:B------:R-:W-:Y:S01]  /*2110*/  DFMA R20, R16, R20, R18 ;  /* 0x000000141014722b */ /* 0x000fe20000000012 */
[----:B------:R-:W-:Y:S01]  /*2120*/  IMAD.MOV.U32 R18, RZ, RZ, R26 ;  /* 0x000000ffff127224 */ /* 0x000fe200078e001a */
[----:B------:R-:W-:-:S04]  /*2130*/  @!P2 LOP3.LUT R18, R15, 0x7ff00000, RZ, 0xc0, !PT ;  /* 0x7ff000000f12a812 */ /* 0x000fc800078ec0ff */
[----:B------:R-:W-:-:S04]  /*2140*/  IADD3 R16, PT, PT, R18, -0x1, RZ ;  /* 0xffffffff12107810 */ /* 0x000fc80007ffe0ff */
[----:B------:R-:W-:Y:S01]  /*2150*/  ISETP.GT.U32.AND P0, PT, R16, 0x7feffffe, PT ;  /* 0x7feffffe1000780c */ /* 0x000fe20003f04070 */
[----:B------:R-:W-:-:S05]  /*2160*/  VIADD R16, R29, 0xffffffff ;  /* 0xffffffff1d107836 */ /* 0x000fca0000000000 */
[----:B------:R-:W-:-:S13]  /*2170*/  ISETP.GT.U32.OR P0, PT, R16, 0x7feffffe, P0 ;  /* 0x7feffffe1000780c */ /* 0x000fda0000704470 */
[----:B------:R-:W-:Y:S05]  /*2180*/  @P0 BRA `(.L_x_511) ;  /* 0x00000000006c0947 */ /* 0x000fea0003800000 */
[----:B------:R-:W-:-:S04]  /*2190*/  LOP3.LUT R9, R13, 0x7ff00000, RZ, 0xc0, !PT ;  /* 0x7ff000000d097812 */ /* 0x000fc800078ec0ff */
[CC--:B------:R-:W-:Y:S02]  /*21a0*/  VIADDMNMX R8, R26.reuse, -R9.reuse, 0xb9600000, !PT ;  /* 0xb96000001a087446 */ /* 0x0c0fe40007800909 */
[----:B------:R-:W-:Y:S02]  /*21b0*/  ISETP.GE.U32.AND P0, PT, R26, R9, PT ;  /* 0x000000091a00720c */ /* 0x000fe40003f06070 */
[----:B------:R-:W-:Y:S02]  /*21c0*/  VIMNMX R8, PT, PT, R8, 0x46a00000, PT ;  /* 0x46a0000008087848 */ /* 0x000fe40003fe0100 */
[----:B------:R-:W-:-:S04]  /*21d0*/  SEL R9, R28, 0x63400000, !P0 ;  /* 0x634000001c097807 */ /* 0x000fc80004000000 */
[----:B------:R-:W-:Y:S02]  /*21e0*/  IADD3 R18, PT, PT, -R9, R8, RZ ;  /* 0x0000000809127210 */ /* 0x000fe40007ffe1ff */
[----:B------:R-:W-:-:S03]  /*21f0*/  MOV R8, RZ ;  /* 0x000000ff00087202 */ /* 0x000fc60000000f00 */
[----:B------:R-:W-:-:S06]  /*2200*/  VIADD R9, R18, 0x7fe00000 ;  /* 0x7fe0000012097836 */ /* 0x000fcc0000000000 */
[----:B------:R-:W-:-:S10]  /*2210*/  DMUL R16, R20, R8 ;  /* 0x0000000814107228 */ /* 0x000fd40000000000 */
[----:B------:R-:W-:-:S13]  /*2220*/  FSETP.GTU.AND P0, PT, |R17|, 1.469367938527859385e-39, PT ;  /* 0x001000001100780b */ /* 0x000fda0003f0c200 */
[----:B------:R-:W-:Y:S05]  /*2230*/  @P0 BRA `(.L_x_512) ;  /* 0x0000000000940947 */ /* 0x000fea0003800000 */
[----:B------:R-:W-:-:S06]  /*2240*/  DFMA R10, R20, -R10, R14 ;  /* 0x8000000a140a722b */ /* 0x000fcc000000000e */
[----:B------:R-:W-:-:S04]  /*2250*/  IMAD.MOV.U32 R10, RZ, RZ, RZ ;  /* 0x000000ffff0a7224 */ /* 0x000fc800078e00ff */
[C---:B------:R-:W-:Y:S02]  /*2260*/  FSETP.NEU.AND P0, PT, R11.reuse, RZ, PT ;  /* 0x000000ff0b00720b */ /* 0x040fe40003f0d000 */
[----:B------:R-:W-:-:S04]  /*2270*/  LOP3.LUT R13, R11, 0x80000000, R13, 0x48, !PT ;  /* 0x800000000b0d7812 */ /* 0x000fc800078e480d */
[----:B------:R-:W-:-:S07]  /*2280*/  LOP3.LUT R11, R13, R9, RZ, 0xfc, !PT ;  /* 0x000000090d0b7212 */ /* 0x000fce00078efcff */
[----:B------:R-:W-:Y:S05]  /*2290*/  @!P0 BRA `(.L_x_512) ;  /* 0x00000000007c8947 */ /* 0x000fea0003800000 */
[----:B------:R-:W-:Y:S01]  /*22a0*/  IADD3 R9, PT, PT, -R18, RZ, RZ ;  /* 0x000000ff12097210 */ /* 0x000fe20007ffe1ff */
[----:B------:R-:W-:Y:S01]  /*22b0*/  IMAD.MOV.U32 R8, RZ, RZ, RZ ;  /* 0x000000ffff087224 */ /* 0x000fe200078e00ff */
[----:B------:R-:W-:-:S05]  /*22c0*/  DMUL.RP R10, R20, R10 ;  /* 0x0000000a140a7228 */ /* 0x000fca0000008000 */
[----:B------:R-:W-:-:S05]  /*22d0*/  DFMA R8, R16, -R8, R20 ;  /* 0x800000081008722b */ /* 0x000fca0000000014 */
[----:B------:R-:W-:Y:S02]  /*22e0*/  LOP3.LUT R13, R11, R13, RZ, 0x3c, !PT ;  /* 0x0000000d0b0d7212 */ /* 0x000fe400078e3cff */
[----:B------:R-:W-:-:S04]  /*22f0*/  IADD3 R8, PT, PT, -R18, -0x43300000, RZ ;  /* 0xbcd0000012087810 */ /* 0x000fc80007ffe1ff */
[----:B------:R-:W-:-:S04]  /*2300*/  FSETP.NEU.AND P0, PT, |R9|, R8, PT ;  /* 0x000000080900720b */ /* 0x000fc80003f0d200 */
[----:B------:R-:W-:Y:S02]  /*2310*/  FSEL R16, R10, R16, !P0 ;  /* 0x000000100a107208 */ /* 0x000fe40004000000 */
[----:B------:R-:W-:Y:S01]  /*2320*/  FSEL R17, R13, R17, !P0 ;  /* 0x000000110d117208 */ /* 0x000fe20004000000 */
[----:B------:R-:W-:Y:S06]  /*2330*/  BRA `(.L_x_512) ;  /* 0x0000000000547947 */ /* 0x000fec0003800000 */
.L_x_511:
        /* <DEDUP_REMOVED lines=16> */
.L_x_514:
[----:B------:R-:W-:Y:S01]  /*2440*/  LOP3.LUT R17, R13, 0x80000, RZ, 0xfc, !PT ;  /* 0x000800000d117812 */ /* 0x000fe200078efcff */
[----:B------:R-:W-:Y:S01]  /*2450*/  IMAD.MOV.U32 R16, RZ, RZ, R12 ;  /* 0x000000ffff107224 */ /* 0x000fe200078e000c */
[----:B------:R-:W-:Y:S06]  /*2460*/  BRA `(.L_x_512) ;  /* 0x0000000000087947 */ /* 0x000fec0003800000 */
.L_x_513:
[----:B------:R-:W-:Y:S02]  /*2470*/  LOP3.LUT R17, R9, 0x80000, RZ, 0xfc, !PT ;  /* 0x0008000009117812 */ /* 0x000fe400078efcff */
[----:B------:R-:W-:-:S07]  /*2480*/  MOV R16, R8 ;  /* 0x0000000800107202 */ /* 0x000fce0000000f00 */
.L_x_512:
[----:B------:R-:W-:Y:S05]  /*2490*/  BSYNC.RECONVERGENT B1 ;  /* 0x0000000000017941 */ /* 0x000fea0003800200 */
.L_x_510:
[----:B------:R-:W-:Y:S02]  /*24a0*/  HFMA2 R9, -RZ, RZ, 0, 0 ;  /* 0x00000000ff097431 */ /* 0x000fe400000001ff */
[----:B------:R-:W-:Y:S01]  /*24b0*/  IMAD.MOV.U32 R8, RZ, RZ, R4 ;  /* 0x000000ffff087224 */ /* 0x000fe200078e0004 */
[----:B------:R-:W-:Y:S01]  /*24c0*/  MOV R13, R17 ;  /* 0x00000011000d7202 */ /* 0x000fe20000000f00 */
[----:B------:R-:W-:Y:S02]  /*24d0*/  IMAD.MOV.U32 R12, RZ, RZ, R16 ;  /* 0x000000ffff0c7224 */ /* 0x000fe400078e0010 */
[----:B------:R-:W-:Y:S05]  /*24e0*/  RET.REL.NODEC R8 `(_Z17get_voxels_kernelPhPfPiS0_S1_S_S0_) ;  /* 0xffffffd808c47950 */ /* 0x000fea0003c3ffff */
        .weak           $__internal_6_$__cuda_sm3x_div_rn_noftz_f32_slowpath
        .type           $__internal_6_$__cuda_sm3x_div_rn_noftz_f32_slowpath,@function
        .size           $__internal_6_$__cuda_sm3x_div_rn_noftz_f32_slowpath,(.L_x_582 - $__internal_6_$__cuda_sm3x_div_rn_noftz_f32_slowpath)
$__internal_6_$__cuda_sm3x_div_rn_noftz_f32_slowpath:
[----:B------:R-:W-:Y:S01]  /*24f0*/  SHF.R.U32.HI R10, RZ, 0x17, R9 ;  /* 0x00000017ff0a7819 */ /* 0x000fe20000011609 */
[----:B------:R-:W-:Y:S01]  /*2500*/  BSSY.RECONVERGENT B0, `(.L_x_515) ;  /* 0x0000062000007945 */ /* 0x000fe20003800200 */
[----:B------:R-:W-:Y:S02]  /*2510*/  SHF.R.U32.HI R13, RZ, 0x17, R4 ;  /* 0x00000017ff0d7819 */ /* 0x000fe40000011604 */
[----:B------:R-:W-:Y:S02]  /*2520*/  LOP3.LUT R10, R10, 0xff, RZ, 0xc0, !PT ;  /* 0x000000ff0a0a7812 */ /* 0x000fe400078ec0ff */
[----:B------:R-:W-:-:S03]  /*2530*/  LOP3.LUT R13, R13, 0xff, RZ, 0xc0, !PT ;  /* 0x000000ff0d0d7812 */ /* 0x000fc600078ec0ff */
[----:B------:R-:W-:Y:S01]  /*2540*/  VIADD R15, R10, 0xffffffff ;  /* 0xffffffff0a0f7836 */ /* 0x000fe20000000000 */
[----:B------:R-:W-:-:S04]  /*2550*/  IADD3 R12, PT, PT, R13, -0x1, RZ ;  /* 0xffffffff0d0c7810 */ /* 0x000fc80007ffe0ff */
        /* <DEDUP_REMOVED lines=27> */
.L_x_516:
[----:B------:R-:W-:Y:S01]  /*2710*/  LEA R12, R10, 0xc0800000, 0x17 ;  /* 0xc08000000a0c7811 */ /* 0x000fe200078eb8ff */
[----:B------:R-:W-:Y:S01]  /*2720*/  BSSY.RECONVERGENT B1, `(.L_x_521) ;  /* 0x0000036000017945 */ /* 0x000fe20003800200 */
[----:B------:R-:W-:-:S03]  /*2730*/  IADD3 R13, PT, PT, R13, -0x7f, RZ ;  /* 0xffffff810d0d7810 */ /* 0x000fc60007ffe0ff */
        /* <DEDUP_REMOVED lines=27> */
[C---:B------:R-:W-:Y:S01]  /*28f0*/  IADD3 R16, PT, PT, R10.reuse, 0x20, RZ ;  /* 0x000000200a107810 */ /* 0x040fe20007ffe0ff */
[CCC-:B------:R-:W-:Y:S01]  /*2900*/  FFMA.RP R11, R9.reuse, R15.reuse, R12.reuse ;  /* 0x0000000f090b7223 */ /* 0x1c0fe2000000800c */
[C---:B------:R-:W-:Y:S01]  /*2910*/  ISETP.NE.AND P2, PT, R10.reuse, RZ, PT ;  /* 0x000000ff0a00720c */ /* 0x040fe20003f45270 */
[----:B------:R-:W-:Y:S01]  /*2920*/  FFMA.RM R12, R9, R15, R12 ;  /* 0x0000000f090c7223 */ /* 0x000fe2000000400c */
[----:B------:R-:W-:Y:S02]  /*2930*/  LOP3.LUT R13, R13, 0x7fffff, RZ, 0xc0, !PT ;  /* 0x007fffff0d0d7812 */ /* 0x000fe400078ec0ff */
[----:B------:R-:W-:Y:S01]  /*2940*/  ISETP.NE.AND P1, PT, R10, RZ, PT ;  /* 0x000000ff0a00720c */ /* 0x000fe20003f25270 */
[----:B------:R-:W-:Y:S01]  /*2950*/  IMAD.MOV R10, RZ, RZ, -R10 ;  /* 0x000000ffff0a7224 */ /* 0x000fe200078e0a0a */
[----:B------:R-:W-:Y:S02]  /*2960*/  LOP3.LUT R13, R13, 0x800000, RZ, 0xfc, !PT ;  /* 0x008000000d0d7812 */ /* 0x000fe400078efcff */
        /* <DEDUP_REMOVED lines=9> */
[----:B------:R-:W-:-:S04]  /*2a00*/  LOP3.LUT R9, R9, R10, RZ, 0xc0, !PT ;  /* 0x0000000a09097212 */ /* 0x000fc800078ec0ff */
[----:B------:R-:W-:-:S04]  /*2a10*/  IADD3 R9, PT, PT, R12, R9, RZ ;  /* 0x000000090c097210 */ /* 0x000fc80007ffe0ff */
[----:B------:R-:W-:Y:S01]  /*2a20*/  LOP3.LUT R4, R9, R4, RZ, 0xfc, !PT ;  /* 0x0000000409047212 */ /* 0x000fe200078efcff */
[----:B------:R-:W-:Y:S06]  /*2a30*/  BRA `(.L_x_524) ;  /* 0x0000000000107947 */ /* 0x000fec0003800000 */
.L_x_523:
[----:B------:R-:W-:-:S04]  /*2a40*/  LOP3.LUT R4, R4, 0x80000000, RZ, 0xc0, !PT ;  /* 0x8000000004047812 */ /* 0x000fc800078ec0ff */
[----:B------:R-:W-:Y:S01]  /*2a50*/  LOP3.LUT R4, R4, 0x7f800000, RZ, 0xfc, !PT ;  /* 0x7f80000004047812 */ /* 0x000fe200078efcff */
[----:B------:R-:W-:Y:S06]  /*2a60*/  BRA `(.L_x_524) ;  /* 0x0000000000047947 */ /* 0x000fec0003800000 */
.L_x_522:
[----:B------:R-:W-:-:S07]  /*2a70*/  IMAD R4, R11, 0x800000, R4 ;  /* 0x008000000b047824 */ /* 0x000fce00078e0204 */
.L_x_524:
[----:B------:R-:W-:Y:S05]  /*2a80*/  BSYNC.RECONVERGENT B1 ;  /* 0x0000000000017941 */ /* 0x000fea0003800200 */
.L_x_521:
[----:B------:R-:W-:Y:S05]  /*2a90*/  BRA `(.L_x_525) ;  /* 0x0000000000207947 */ /* 0x000fea0003800000 */
.L_x_520:
[----:B------:R-:W-:-:S04]  /*2aa0*/  LOP3.LUT R4, R9, 0x80000000, R4, 0x48, !PT ;  /* 0x8000000009047812 */ /* 0x000fc800078e4804 */
[----:B------:R-:W-:Y:S01]  /*2ab0*/  LOP3.LUT R4, R4, 0x7f800000, RZ, 0xfc, !PT ;  /* 0x7f80000004047812 */ /* 0x000fe200078efcff */
[----:B------:R-:W-:Y:S06]  /*2ac0*/  BRA `(.L_x_525) ;  /* 0x0000000000147947 */ /* 0x000fec0003800000 */
.L_x_519:
[----:B------:R-:W-:Y:S01]  /*2ad0*/  LOP3.LUT R4, R9, 0x80000000, R4, 0x48, !PT ;  /* 0x8000000009047812 */ /* 0x000fe200078e4804 */
[----:B------:R-:W-:Y:S06]  /*2ae0*/  BRA `(.L_x_525) ;  /* 0x00000000000c7947 */ /* 0x000fec0003800000 */
.L_x_518:
[----:B------:R-:W0:Y:S01]  /*2af0*/  MUFU.RSQ R4, -QNAN ;  /* 0xffc0000000047908 */ /* 0x000e220000001400 */
[----:B------:R-:W-:Y:S05]  /*2b00*/  BRA `(.L_x_525) ;  /* 0x0000000000047947 */ /* 0x000fea0003800000 */
.L_x_517:
[----:B------:R-:W-:-:S07]  /*2b10*/  FADD.FTZ R4, R4, R9 ;  /* 0x0000000904047221 */ /* 0x000fce0000010000 */
.L_x_525:
[----:B------:R-:W-:Y:S05]  /*2b20*/  BSYNC.RECONVERGENT B0 ;  /* 0x0000000000007941 */ /* 0x000fea0003800200 */
.L_x_515:
[----:B------:R-:W-:-:S04]  /*2b30*/  HFMA2 R9, -RZ, RZ, 0, 0 ;  /* 0x00000000ff097431 */ /* 0x000fc800000001ff */
[----:B0-----:R-:W-:Y:S05]  /*2b40*/  RET.REL.NODEC R8 `(_Z17get_voxels_kernelPhPfPiS0_S1_S_S0_) ;  /* 0xffffffd4082c7950 */ /* 0x001fea0003c3ffff */
.L_x_526:
        /* <DEDUP_REMOVED lines=11> */
.L_x_582:


//--------------------- .text._Z18point_cloud_kernelPfPhS_PiS1_ --------------------------
	.section	.text._Z18point_cloud_kernelPfPhS_PiS1_,"ax",@progbits
	.align	128
        .global         _Z18point_cloud_kernelPfPhS_PiS1_
        .type           _Z18point_cloud_kernelPfPhS_PiS1_,@function
        .size           _Z18point_cloud_kernelPfPhS_PiS1_,(.L_x_585 - _Z18point_cloud_kernelPfPhS_PiS1_)
        .other          _Z18point_cloud_kernelPfPhS_PiS1_,@"STO_CUDA_ENTRY STV_DEFAULT"
_Z18point_cloud_kernelPfPhS_PiS1_:
.text._Z18point_cloud_kernelPfPhS_PiS1_:
[----:B------:R-:W0:Y:S08]  /*0000*/  LDC R1, c[0x0][0x37c] ;  /* 0x0000df00ff017b82 */ /* 0x000e300000000800 */
[----:B------:R-:W1:Y:S01]  /*0010*/  LDC.64 R8, c[0x0][0x398] ;  /* 0x0000e600ff087b82 */ /* 0x000e620000000a00 */
[----:B------:R-:W1:Y:S01]  /*0020*/  LDCU.64 UR6, c[0x0][0x358] ;  /* 0x00006b00ff0677ac */ /* 0x000e620008000a00 */
[----:B0-----:R-:W-:-:S06]  /*0030*/  VIADD R1, R1, 0xffffffe0 ;  /* 0xffffffe001017836 */ /* 0x001fcc0000000000 */
[----:B------:R-:W0:Y:S01]  /*0040*/  LDC.64 R2, c[0x0][0x3a0] ;  /* 0x0000e800ff027b82 */ /* 0x000e220000000a00 */
[----:B-1----:R-:W2:Y:S04]  /*0050*/  LDG.E R8, desc[UR6][R8.64] ;  /* 0x0000000608087981 */ /* 0x002ea8000c1e1900 */
[----:B0-----:R-:W2:Y:S03]  /*0060*/  LDG.E R3, desc[UR6][R2.64] ;  /* 0x0000000602037981 */ /* 0x001ea6000c1e1900 */
[----:B------:R-:W0:Y:S01]  /*0070*/  S2UR UR4, SR_CTAID.X ;  /* 0x00000000000479c3 */ /* 0x000e220000002500 */
[----:B------:R-:W0:Y:S07]  /*0080*/  S2R R7, SR_TID.X ;  /* 0x0000000000077919 */ /* 0x000e2e0000002100 */
[----:B------:R-:W0:Y:S02]  /*0090*/  LDC R0, c[0x0][0x360] ;  /* 0x0000d800ff007b82 */ /* 0x000e240000000800 */
[----:B0-----:R-:W-:-:S02]  /*00a0*/  IMAD R7, R0, UR4, R7 ;  /* 0x0000000400077c24 */ /* 0x001fc4000f8e0207 */
[----:B--2---:R-:W-:-:S05]  /*00b0*/  IMAD R0, R8, R3, RZ ;  /* 0x0000000308007224 */ /* 0x004fca00078e02ff */
[----:B------:R-:W-:-:S13]  /*00c0*/  ISETP.GE.AND P0, PT, R7, R0, PT ;  /* 0x000000000700720c */ /* 0x000fda0003f06270 */
[----:B------:R-:W-:Y:S05]  /*00d0*/  @P0 EXIT ;  /* 0x000000000000094d */ /* 0x000fea0003800000 */
[-C--:B------:R-:W-:Y:S01]  /*00e0*/  IABS R9, R8.reuse ;  /* 0x0000000800097213 */ /* 0x080fe20000000000 */
[----:B------:R-:W0:Y:S01]  /*00f0*/  I2F.F64 R2, R3 ;  /* 0x0000000300027312 */ /* 0x000e220000201c00 */
[----:B------:R-:W-:-:S07]  /*0100*/  IABS R10, R8 ;  /* 0x00000008000a7213 */ /* 0x000fce0000000000 */
[----:B------:R-:W1:Y:S08]  /*0110*/  I2F.RP R0, R9 ;  /* 0x0000000900007306 */ /* 0x000e700000209400 */
[----:B-1----:R-:W1:Y:S02]  /*0120*/  MUFU.RCP R0, R0 ;  /* 0x0000000000007308 */ /* 0x002e640000001000 */
[----:B-1----:R-:W-:-:S06]  /*0130*/  VIADD R4, R0, 0xffffffe ;  /* 0x0ffffffe00047836 */ /* 0x002fcc0000000000 */
[----:B------:R1:W2:Y:S02]  /*0140*/  F2I.FTZ.U32.TRUNC.NTZ R5, R4 ;  /* 0x0000000400057305 */ /* 0x0002a4000021f000 */
[----:B-1----:R-:W-:Y:S02]  /*0150*/  IMAD.MOV.U32 R4, RZ, RZ, RZ ;  /* 0x000000ffff047224 */ /* 0x002fe400078e00ff */
[----:B--2---:R-:W-:-:S04]  /*0160*/  IMAD.MOV R6, RZ, RZ, -R5 ;  /* 0x000000ffff067224 */ /* 0x004fc800078e0a05 */
[----:B------:R-:W-:Y:S01]  /*0170*/  IMAD R11, R6, R9, RZ ;  /* 0x00000009060b7224 */ /* 0x000fe200078e02ff */
[----:B------:R-:W-:-:S03]  /*0180*/  IABS R6, R7 ;  /* 0x0000000700067213 */ /* 0x000fc60000000000 */
[----:B------:R-:W-:-:S04]  /*0190*/  IMAD.HI.U32 R5, R5, R11, R4 ;  /* 0x0000000b05057227 */ /* 0x000fc800078e0004 */
[----:B------:R-:W-:Y:S02]  /*01a0*/  IMAD.MOV R11, RZ, RZ, -R10 ;  /* 0x000000ffff0b7224 */ /* 0x000fe400078e0a0a */
[----:B------:R-:W-:Y:S02]  /*01b0*/  IMAD.HI.U32 R0, R5, R6, RZ ;  /* 0x0000000605007227 */ /* 0x000fe400078e00ff */
[----:B0-----:R-:W0:Y:S02]  /*01c0*/  MUFU.RCP64H R5, R3 ;  /* 0x0000000300057308 */ /* 0x001e240000001800 */
[----:B------:R-:W-:Y:S02]  /*01d0*/  IMAD R6, R0, R11, R6 ;  /* 0x0000000b00067224 */ /* 0x000fe400078e0206 */
[----:B------:R-:W-:-:S03]  /*01e0*/  VIADD R4, R3, 0x300402 ;  /* 0x0030040203047836 */ /* 0x000fc60000000000 */
[----:B------:R-:W-:-:S03]  /*01f0*/  ISETP.GT.U32.AND P1, PT, R9, R6, PT ;  /* 0x000000060900720c */ /* 0x000fc60003f24070 */
[----:B0-----:R-:W-:-:S10]  /*0200*/  DFMA R10, -R2, R4, 1 ;  /* 0x3ff00000020a742b */ /* 0x001fd40000000104 */
[----:B------:R-:W-:Y:S02]  /*0210*/  @!P1 IMAD.IADD R6, R6, 0x1, -R9 ;  /* 0x0000000106069824 */ /* 0x000fe400078e0a09 */
[----:B------:R-:W-:Y:S01]  /*0220*/  @!P1 VIADD R0, R0, 0x1 ;  /* 0x0000000100009836 */ /* 0x000fe20000000000 */
[----:B------:R-:W-:Y:S02]  /*0230*/  ISETP.NE.AND P1, PT, R8, RZ, PT ;  /* 0x000000ff0800720c */ /* 0x000fe40003f25270 */
[----:B------:R-:W-:Y:S01]  /*0240*/  ISETP.GE.U32.AND P0, PT, R6, R9, PT ;  /* 0x000000090600720c */ /* 0x000fe20003f06070 */
[----:B------:R-:W-:Y:S01]  /*0250*/  DFMA R10, R10, R10, R10 ;  /* 0x0000000a0a0a722b */ /* 0x000fe2000000000a */
[----:B------:R-:W-:-:S04]  /*0260*/  LOP3.LUT R6, R7, R8, RZ, 0x3c, !PT ;  /* 0x0000000807067212 */ /* 0x000fc800078e3cff */
[----:B------:R-:W-:Y:S01]  /*0270*/  ISETP.GE.AND P2, PT, R6, RZ, PT ;  /* 0x000000ff0600720c */ /* 0x000fe20003f46270 */
[----:B------:R-:W-:Y:S02]  /*0280*/  IMAD.MOV R6, RZ, RZ, -R8 ;  /* 0x000000ffff067224 */ /* 0x000fe400078e0a08 */
[----:B------:R-:W-:-:S04]  /*0290*/  DFMA R10, R4, R10, R4 ;  /* 0x0000000a040a722b */ /* 0x000fc80000000004 */
[----:B------:R-:W-:Y:S01]  /*02a0*/  @P0 VIADD R0, R0, 0x1 ;  /* 0x0000000100000836 */ /* 0x000fe20000000000 */
[----:B------:R-:W-:-:S03]  /*02b0*/  FSETP.GEU.AND P0, PT, |R4|, 5.8789094863358348022e-39, PT ;  /* 0x004004020400780b */ /* 0x000fc60003f0e200 */
[----:B------:R-:W-:Y:S02]  /*02c0*/  DFMA R12, -R2, R10, 1 ;  /* 0x3ff00000020c742b */ /* 0x000fe4000000010a */
[----:B------:R-:W-:Y:S01]  /*02d0*/  @!P2 IMAD.MOV R0, RZ, RZ, -R0 ;  /* 0x000000ffff00a224 */ /* 0x000fe200078e0a00 */
[----:B------:R-:W-:-:S05]  /*02e0*/  @!P1 LOP3.LUT R0, RZ, R8, RZ, 0x33, !PT ;  /* 0x00000008ff009212 */ /* 0x000fca00078e33ff */
[----:B------:R-:W-:Y:S01]  /*02f0*/  DFMA R4, R10, R12, R10 ;  /* 0x0000000c0a04722b */ /* 0x000fe2000000000a */
[----:B------:R-:W-:Y:S01]  /*0300*/  IMAD R6, R0, R6, R7 ;  /* 0x0000000600067224 */ /* 0x000fe200078e0207 */
[----:B------:R-:W-:Y:S09]  /*0310*/  @P0 BRA `(.L_x_527) ;  /* 0x0000000000180947 */ /* 0x000ff20003800000 */
[----:B------:R-:W-:-:S05]  /*0320*/  LOP3.LUT R4, R3, 0x7fffffff, RZ, 0xc0, !PT ;  /* 0x7fffffff03047812 */ /* 0x000fca00078ec0ff */
[----:B------:R-:W-:Y:S01]  /*0330*/  VIADD R12, R4, 0xfff00000 ;  /* 0xfff00000040c7836 */ /* 0x000fe20000000000 */
[----:B------:R-:W-:-:S07]  /*0340*/  MOV R4, 0x360 ;  /* 0x0000036000047802 */ /* 0x000fce0000000f00 */
[----:B------:R-:W-:Y:S05]  /*0350*/  CALL.REL.NOINC `($__internal_7_$__cuda_sm20_dblrcp_rn_slowpath_v3) ;  /* 0x0000002c00787944 */ /* 0x000fea0003c00000 */
[----:B------:R-:W-:Y:S02]  /*0360*/  IMAD.MOV.U32 R4, RZ, RZ, R10 ;  /* 0x000000ffff047224 */ /* 0x000fe400078e000a */
[----:B------:R-:W-:-:S07]  /*0370*/  IMAD.MOV.U32 R5, RZ, RZ, R11 ;  /* 0x000000ffff057224 */ /* 0x000fce00078e000b */
.L_x_527:
[----:B------:R-:W0:Y:S01]  /*0380*/  I2F.F64 R8, R8 ;  /* 0x0000000800087312 */ /* 0x000e220000201c00 */
[----:B------:R-:W-:-:S07]  /*0390*/  IMAD.MOV.U32 R2, RZ, RZ, 0x1 ;  /* 0x00000001ff027424 */ /* 0x000fce00078e00ff */
        /* <DEDUP_REMOVED lines=13> */
[----:B------:R-:W-:Y:S05]  /*0470*/  CALL.REL.NOINC `($__internal_8_$__cuda_sm20_div_rn_f64_full) ;  /* 0x0000002c00c47944 */ /* 0x000fea0003c00000 */
.L_x_528:
[----:B------:R-:W0:Y:S01]  /*0480*/  LDCU.64 UR4, c[0x0][0x388] ;  /* 0x00007100ff0477ac */ /* 0x000e220008000a00 */
[----:B------:R-:W1:Y:S01]  /*0490*/  I2F.F64 R10, R0 ;  /* 0x00000000000a7312 */ /* 0x000e620000201c00 */
[----:B------:R-:W2:Y:S01]  /*04a0*/  LDC.64 R16, c[0x0][0x390] ;  /* 0x0000e400ff107b82 */ /* 0x000ea20000000a00 */
[----:B0-----:R-:W-:-:S04]  /*04b0*/  IADD3 R14, P0, PT, R7, UR4, RZ ;  /* 0x00000004070e7c10 */ /* 0x001fc8000ff1e0ff */
[----:B------:R-:W-:-:S05]  /*04c0*/  LEA.HI.X.SX32 R15, R7, UR5, 0x1, P0 ;  /* 0x00000005070f7c11 */ /* 0x000fca00080f0eff */
[----:B------:R-:W3:Y:S01]  /*04d0*/  LDG.E.U8 R8, desc[UR6][R14.64] ;  /* 0x000000060e087981 */ /* 0x000ee2000c1e1100 */
[----:B------:R2:W0:Y:S01]  /*04e0*/  I2F.F64 R12, R6 ;  /* 0x00000006000c7312 */ /* 0x0004220000201c00 */
[----:B-1----:R-:W-:Y:S01]  /*04f0*/  DMUL R10, R10, R4 ;  /* 0x000000040a0a7228 */ /* 0x002fe20000000000 */
[----:B------:R-:W-:-:S04]  /*0500*/  IMAD R7, R7, 0x6, RZ ;  /* 0x0000000607077824 */ /* 0x000fc800078e02ff */
[----:B--2---:R-:W-:Y:S01]  /*0510*/  IMAD.WIDE R6, R7, 0x4, R16 ;  /* 0x0000000407067825 */ /* 0x004fe200078e0210 */
[----:B0-----:R-:W-:Y:S02]  /*0520*/  DMUL R12, R12, R2 ;  /* 0x000000020c0c7228 */ /* 0x001fe40000000000 */
[----:B------:R-:W-:-:S06]  /*0530*/  DMUL R2, R10, 3.1415920257568359375 ;  /* 0x400921fb0a027828 */ /* 0x000fcc0000000000 */
[----:B------:R-:W-:Y:S01]  /*0540*/  DMUL R12, R12, 3.1415920257568359375 ;  /* 0x400921fb0c0c7828 */ /* 0x000fe20000000000 */
[----:B------:R-:W0:Y:S08]  /*0550*/  F2F.F32.F64 R9, R2 ;  /* 0x0000000200097310 */ /* 0x000e300000301000 */
[----:B------:R-:W1:Y:S01]  /*0560*/  F2F.F32.F64 R11, R12 ;  /* 0x0000000c000b7310 */ /* 0x000e620000301000 */
[----:B0-----:R0:W-:Y:S04]  /*0570*/  STG.E desc[UR6][R6.64+0xc], R9 ;  /* 0x00000c0906007986 */ /* 0x0011e8000c101906 */
[----:B-1----:R0:W-:Y:S01]  /*0580*/  STG.E desc[UR6][R6.64+0x10], R11 ;  /* 0x0000100b06007986 */ /* 0x0021e2000c101906 */
[----:B---3--:R-:W-:-:S04]  /*0590*/  ISETP.NE.AND P0, PT, R8, RZ, PT ;  /* 0x000000ff0800720c */ /* 0x008fc80003f05270 */
[----:B------:R-:W-:-:S13]  /*05a0*/  ISETP.LT.OR P0, PT, R0, 0xa0, !P0 ;  /* 0x000000a00000780c */ /* 0x000fda0004701670 */
[----:B0-----:R-:W-:Y:S05]  /*05b0*/  @P0 EXIT ;  /* 0x000000000000094d */ /* 0x001fea0003800000 */
[----:B------:R-:W0:Y:S02]  /*05c0*/  LDC.64 R2, c[0x0][0x3a0] ;  /* 0x0000e800ff027b82 */ /* 0x000e240000000a00 */
[----:B0-----:R-:W2:Y:S02]  /*05d0*/  LDG.E R2, desc[UR6][R2.64] ;  /* 0x0000000602027981 */ /* 0x001ea4000c1e1900 */
[----:B--2---:R-:W-:-:S05]  /*05e0*/  VIADD R13, R2, 0xffffff60 ;  /* 0xffffff60020d7836 */ /* 0x004fca0000000000 */
[----:B------:R-:W-:-:S13]  /*05f0*/  ISETP.GT.AND P0, PT, R0, R13, PT ;  /* 0x0000000d0000720c */ /* 0x000fda0003f04270 */
[----:B------:R-:W-:Y:S05]  /*0600*/  @P0 EXIT ;  /* 0x000000000000094d */ /* 0x000fea0003800000 */
[----:B------:R-:W0:Y:S01]  /*0610*/  I2F.U16 R8, R8 ;  /* 0x0000000800087306 */ /* 0x000e220000101000 */
[----:B------:R-:W-:Y:S01]  /*0620*/  IMAD.MOV.U32 R3, RZ, RZ, 0x3f000000 ;  /* 0x3f000000ff037424 */ /* 0x000fe200078e00ff */
[----:B------:R-:W-:Y:S03]  /*0630*/  BSSY.RECONVERGENT B0, `(.L_x_529) ;  /* 0x000011b000007945 */ /* 0x000fe60003800200 */
[----:B0-----:R-:W-:-:S04]  /*0640*/  FFMA R0, R8, R3, -120 ;  /* 0xc2f0000008007423 */ /* 0x001fc80000000003 */
[----:B------:R-:W0:Y:S02]  /*0650*/  F2F.F64.F32 R2, R0 ;  /* 0x0000000000027310 */ /* 0x000e240000201800 */
[----:B0-----:R-:W-:Y:S01]  /*0660*/  DMUL R2, R2, R4 ;  /* 0x0000000402027228 */ /* 0x001fe20000000000 */
[----:B------:R-:W-:-:S07]  /*0670*/  IMAD.MOV.U32 R4, RZ, RZ, 0x41f00000 ;  /* 0x41f00000ff047424 */ /* 0x000fce00078e00ff */
[----:B------:R-:W-:-:S10]  /*0680*/  DMUL R2, R2, 3.1415920257568359375 ;  /* 0x400921fb02027828 */ /* 0x000fd40000000000 */
[----:B------:R-:W0:Y:S02]  /*0690*/  F2F.F32.F64 R2, R2 ;  /* 0x0000000200027310 */ /* 0x000e240000301000 */
[----:B0-----:R-:W-:-:S04]  /*06a0*/  FSETP.GEU.AND P0, PT, R9, -R2, PT ;  /* 0x800000020900720b */ /* 0x001fc80003f0e000 */
        /* <DEDUP_REMOVED lines=9> */
[----:B-1----:R-:W-:Y:S01]  /*0740*/  I2FP.F32.S32 R8, R4 ;  /* 0x0000000400087245 */ /* 0x002fe20000201400 */
[----:B------:R-:W-:-:S04]  /*0750*/  IMAD.MOV.U32 R12, RZ, RZ, R4 ;  /* 0x000000ffff0c7224 */ /* 0x000fc800078e0004 */
[----:B------:R-:W-:-:S04]  /*0760*/  FFMA R5, R8, -1.5707962512969970703, R9 ;  /* 0xbfc90fda08057823 */ /* 0x000fc80000000009 */
[----:B------:R-:W-:-:S04]  /*0770*/  FFMA R5, R8, -7.5497894158615963534e-08, R5 ;  /* 0xb3a2216808057823 */ /* 0x000fc80000000005 */
[----:B------:R-:W-:-:S04]  /*0780*/  FFMA R13, R8, -5.3903029534742383927e-15, R5 ;  /* 0xa7c234c5080d7823 */ /* 0x000fc80000000005 */
[----:B------:R-:W-:Y:S01]  /*0790*/  IMAD.MOV.U32 R8, RZ, RZ, R13 ;  /* 0x000000ffff087224 */ /* 0x000fe200078e000d */
[----:B0-----:R-:W-:Y:S06]  /*07a0*/  @!P0 BRA `(.L_x_532) ;  /* 0x0000000000dc8947 */ /* 0x001fec0003800000 */
[----:B------:R-:W-:-:S13]  /*07b0*/  FSETP.NEU.AND P0, PT, |R9|, +INF , PT ;  /* 0x7f8000000900780b */ /* 0x000fda0003f0d200 */
[----:B------:R-:W-:Y:S01]  /*07c0*/  @!P0 FMUL R8, RZ, R9 ;  /* 0x00000009ff088220 */ /* 0x000fe20000400000 */
[----:B------:R-:W-:Y:S01]  /*07d0*/  @!P0 IMAD.MOV.U32 R4, RZ, RZ, RZ ;  /* 0x000000ffff048224 */ /* 0x000fe200078e00ff */
[----:B------:R-:W-:Y:S06]  /*07e0*/  @!P0 BRA `(.L_x_532) ;  /* 0x0000000000cc8947 */ /* 0x000fec0003800000 */
[----:B------:R-:W-:Y:S01]  /*07f0*/  IMAD.SHL.U32 R3, R9, 0x100, RZ ;  /* 0x0000010009037824 */ /* 0x000fe200078e00ff */
[----:B------:R-:W0:Y:S01]  /*0800*/  LDCU.64 UR8, c[0x4][URZ] ;  /* 0x01000000ff0877ac */ /* 0x000e220008000a00 */
[----:B------:R-:W-:Y:S02]  /*0810*/  IMAD.MOV.U32 R8, RZ, RZ, RZ ;  /* 0x000000ffff087224 */ /* 0x000fe400078e00ff */
[----:B------:R-:W-:Y:S01]  /*0820*/  IMAD.MOV.U32 R2, RZ, RZ, R1 ;  /* 0x000000ffff027224 */ /* 0x000fe200078e0001 */
[----:B------:R-:W-:Y:S01]  /*0830*/  LOP3.LUT R17, R3, 0x80000000, RZ, 0xfc, !PT ;  /* 0x8000000003117812 */ /* 0x000fe200078efcff */
[----:B------:R-:W-:Y:S01]  /*0840*/  UMOV UR5, URZ ;  /* 0x000000ff00057c82 */ /* 0x000fe20008000000 */
[----:B------:R-:W-:-:S05]  /*0850*/  UMOV UR4, URZ ;  /* 0x000000ff00047c82 */ /* 0x000fca0008000000 */
.L_x_533:
[----:B0-----:R-:W-:Y:S02]  /*0860*/  IMAD.U32 R14, RZ, RZ, UR8 ;  /* 0x00000008ff0e7e24 */ /* 0x001fe4000f8e00ff */
        /* <DEDUP_REMOVED lines=28> */
[C---:B------:R-:W-:Y:S01]  /*0a30*/  SHF.L.W.U32.HI R4, R3.reuse, 0x2, R2 ;  /* 0x0000000203047819 */ /* 0x040fe20000010e02 */
[----:B------:R-:W-:-:S03]  /*0a40*/  IMAD.SHL.U32 R3, R3, 0x4, RZ ;  /* 0x0000000403037824 */ /* 0x000fc600078e00ff */
[----:B------:R-:W-:-:S04]  /*0a50*/  SHF.R.S32.HI R5, RZ, 0x1f, R4 ;  /* 0x0000001fff057819 */ /* 0x000fc80000011404 */
[C---:B------:R-:W-:Y:S02]  /*0a60*/  LOP3.LUT R14, R5.reuse, R3, RZ, 0x3c, !PT ;  /* 0x00000003050e7212 */ /* 0x040fe400078e3cff */
[----:B------:R-:W-:Y:S02]  /*0a70*/  LOP3.LUT R15, R5, R4, RZ, 0x3c, !PT ;  /* 0x00000004050f7212 */ /* 0x000fe400078e3cff */
[----:B------:R-:W-:Y:S02]  /*0a80*/  SHF.R.U32.HI R3, RZ, 0x1e, R2 ;  /* 0x0000001eff037819 */ /* 0x000fe40000011602 */
[C---:B------:R-:W-:Y:S02]  /*0a90*/  LOP3.LUT R2, R4.reuse, R9, RZ, 0x3c, !PT ;  /* 0x0000000904027212 */ /* 0x040fe400078e3cff */
[----:B------:R-:W1:Y:S01]  /*0aa0*/  I2F.F64.S64 R14, R14 ;  /* 0x0000000e000e7312 */ /* 0x000e620000301c00 */
[----:B------:R-:W-:Y:S02]  /*0ab0*/  LEA.HI R4, R4, R3, RZ, 0x1 ;  /* 0x0000000304047211 */ /* 0x000fe400078f08ff */
[----:B------:R-:W-:-:S03]  /*0ac0*/  ISETP.GE.AND P1, PT, R2, RZ, PT ;  /* 0x000000ff0200720c */ /* 0x000fc60003f26270 */
[----:B------:R-:W-:-:S04]  /*0ad0*/  IMAD.MOV R2, RZ, RZ, -R4 ;  /* 0x000000ffff027224 */ /* 0x000fc800078e0a04 */
[----:B------:R-:W-:Y:S01]  /*0ae0*/  @!P0 IMAD.MOV.U32 R4, RZ, RZ, R2 ;  /* 0x000000ffff048224 */ /* 0x000fe200078e0002 */
[----:B-1----:R-:W-:-:S10]  /*0af0*/  DMUL R16, R14, UR4 ;  /* 0x000000040e107c28 */ /* 0x002fd40008000000 */
[----:B------:R-:W0:Y:S02]  /*0b00*/  F2F.F32.F64 R16, R16 ;  /* 0x0000001000107310 */ /* 0x000e240000301000 */
[----:B0-----:R-:W-:-:S07]  /*0b10*/  FSEL R8, -R16, R16, !P1 ;  /* 0x0000001010087208 */ /* 0x001fce0004800100 */
.L_x_532:
[----:B------:R-:W-:Y:S05]  /*0b20*/  BSYNC.RECONVERGENT B1 ;  /* 0x0000000000017941 */ /* 0x000fea0003800200 */
.L_x_531:
[----:B------:R-:W-:Y:S01]  /*0b30*/  FADD R16, R9, R10 ;  /* 0x0000000a09107221 */ /* 0x000fe20000000000 */
[----:B------:R-:W-:Y:S01]  /*0b40*/  LOP3.LUT R10, R4, 0x1, RZ, 0xc0, !PT ;  /* 0x00000001040a7812 */ /* 0x000fe200078ec0ff */
[----:B------:R-:W-:Y:S02]  /*0b50*/  IMAD.MOV.U32 R2, RZ, RZ, 0x37cbac00 ;  /* 0x37cbac00ff027424 */ /* 0x000fe400078e00ff */
[----:B------:R-:W-:Y:S01]  /*0b60*/  FMUL R3, R8, R8 ;  /* 0x0000000808037220 */ /* 0x000fe20000400000 */
[----:B------:R-:W-:Y:S01]  /*0b70*/  FMUL R5, R16, 0.63661974668502807617 ;  /* 0x3f22f98310057820 */ /* 0x000fe20000400000 */
[----:B------:R-:W-:Y:S01]  /*0b80*/  ISETP.NE.U32.AND P0, PT, R10, 0x1, PT ;  /* 0x000000010a00780c */ /* 0x000fe20003f05070 */
[----:B------:R-:W-:Y:S02]  /*0b90*/  IMAD.MOV.U32 R10, RZ, RZ, 0x3d2aaabb ;  /* 0x3d2aaabbff0a7424 */ /* 0x000fe400078e00ff */
[----:B------:R-:W-:Y:S01]  /*0ba0*/  FFMA R2, R3, R2, -0.0013887860113754868507 ;  /* 0xbab607ed03027423 */ /* 0x000fe20000000002 */
[----:B------:R-:W-:Y:S01]  /*0bb0*/  IMAD.MOV.U32 R14, RZ, RZ, 0x3effffff ;  /* 0x3effffffff0e7424 */ /* 0x000fe200078e00ff */
[----:B------:R-:W-:Y:S01]  /*0bc0*/  LOP3.LUT P1, RZ, R4, 0x2, RZ, 0xc0, !PT ;  /* 0x0000000204ff7812 */ /* 0x000fe2000782c0ff */
[----:B------:R-:W0:Y:S01]  /*0bd0*/  F2I.NTZ R5, R5 ;  /* 0x0000000500057305 */ /* 0x000e220000203100 */
[----:B------:R-:W-:Y:S01]  /*0be0*/  FSEL R10, R10, 0.0083327032625675201416, !P0 ;  /* 0x3c0885e40a0a7808 */ /* 0x000fe20004000000 */
[----:B------:R-:W-:Y:S01]  /*0bf0*/  BSSY.RECONVERGENT B1, `(.L_x_534) ;  /* 0x0000046000017945 */ /* 0x000fe20003800200 */
[----:B------:R-:W-:-:S02]  /*0c00*/  FSEL R2, R2, -0.00019574658654164522886, !P0 ;  /* 0xb94d415302027808 */ /* 0x000fc40004000000 */
[----:B------:R-:W-:-:S03]  /*0c10*/  FSEL R4, -R14, -0.16666662693023681641, !P0 ;  /* 0xbe2aaaa80e047808 */ /* 0x000fc60004000100 */
[C---:B------:R-:W-:Y:S01]  /*0c20*/  FFMA R10, R3.reuse, R2, R10 ;  /* 0x00000002030a7223 */ /* 0x040fe2000000000a */
[----:B------:R-:W-:Y:S02]  /*0c30*/  FSEL R2, R8, 1, P0 ;  /* 0x3f80000008027808 */ /* 0x000fe40000000000 */
[----:B------:R-:W-:Y:S01]  /*0c40*/  FSETP.GE.AND P0, PT, |R16|, 105615, PT ;  /* 0x47ce47801000780b */ /* 0x000fe20003f06200 */
[C---:B------:R-:W-:Y:S02]  /*0c50*/  FFMA R4, R3.reuse, R10, R4 ;  /* 0x0000000a03047223 */ /* 0x040fe40000000004 */
[----:B------:R-:W-:Y:S01]  /*0c60*/  FFMA R3, R3, R2, RZ ;  /* 0x0000000203037223 */ /* 0x000fe200000000ff */
[----:B0-----:R-:W-:-:S03]  /*0c70*/  I2FP.F32.S32 R15, R5 ;  /* 0x00000005000f7245 */ /* 0x001fc60000201400 */
[----:B------:R-:W-:Y:S02]  /*0c80*/  FFMA R2, R3, R4, R2 ;  /* 0x0000000403027223 */ /* 0x000fe40000000002 */
[C---:B------:R-:W-:Y:S02]  /*0c90*/  FFMA R8, R15.reuse, -1.5707962512969970703, R16 ;  /* 0xbfc90fda0f087823 */ /* 0x040fe40000000010 */
[----:B------:R-:W-:Y:S02]  /*0ca0*/  @P1 FADD R2, RZ, -R2 ;  /* 0x80000002ff021221 */ /* 0x000fe40000000000 */
[----:B------:R-:W-:-:S04]  /*0cb0*/  FFMA R8, R15, -7.5497894158615963534e-08, R8 ;  /* 0xb3a221680f087823 */ /* 0x000fc80000000008 */
[----:B------:R-:W-:Y:S01]  /*0cc0*/  FFMA R8, R15, -5.3903029534742383927e-15, R8 ;  /* 0xa7c234c50f087823 */ /* 0x000fe20000000008 */
[----:B------:R-:W-:Y:S06]  /*0cd0*/  @!P0 BRA `(.L_x_535) ;  /* 0x0000000000dc8947 */ /* 0x000fec0003800000 */
        /* <DEDUP_REMOVED lines=11> */
.L_x_536:
        /* <DEDUP_REMOVED lines=31> */
[----:B------:R-:W-:Y:S02]  /*0f80*/  SHF.R.S32.HI R8, RZ, 0x1f, R5 ;  /* 0x0000001fff087819 */ /* 0x000fe40000011405 */
[----:B------:R-:W-:Y:S02]  /*0f90*/  LOP3.LUT R16, R5, R16, RZ, 0x3c, !PT ;  /* 0x0000001005107212 */ /* 0x000fe400078e3cff */
[C---:B------:R-:W-:Y:S02]  /*0fa0*/  LOP3.LUT R14, R8.reuse, R4, RZ, 0x3c, !PT ;  /* 0x00000004080e7212 */ /* 0x040fe400078e3cff */
[----:B------:R-:W-:Y:S02]  /*0fb0*/  LOP3.LUT R15, R8, R5, RZ, 0x3c, !PT ;  /* 0x00000005080f7212 */ /* 0x000fe400078e3cff */
[----:B------:R-:W-:Y:S02]  /*0fc0*/  SHF.R.U32.HI R4, RZ, 0x1e, R3 ;  /* 0x0000001eff047819 */ /* 0x000fe40000011603 */
[----:B------:R-:W-:-:S02]  /*0fd0*/  ISETP.GE.AND P1, PT, R16, RZ, PT ;  /* 0x000000ff1000720c */ /* 0x000fc40003f26270 */
[----:B------:R-:W1:Y:S01]  /*0fe0*/  I2F.F64.S64 R14, R14 ;  /* 0x0000000e000e7312 */ /* 0x000e620000301c00 */
[----:B------:R-:W-:-:S05]  /*0ff0*/  LEA.HI R5, R5, R4, RZ, 0x1 ;  /* 0x0000000405057211 */ /* 0x000fca00078f08ff */
[----:B------:R-:W-:-:S04]  /*1000*/  IMAD.MOV R3, RZ, RZ, -R5 ;  /* 0x000000ffff037224 */ /* 0x000fc800078e0a05 */
[----:B------:R-:W-:Y:S01]  /*1010*/  @!P0 IMAD.MOV.U32 R5, RZ, RZ, R3 ;  /* 0x000000ffff058224 */ /* 0x000fe200078e0003 */
[----:B-1----:R-:W-:-:S10]  /*1020*/  DMUL R18, R14, UR4 ;  /* 0x000000040e127c28 */ /* 0x002fd40008000000 */
[----:B------:R-:W1:Y:S02]  /*1030*/  F2F.F32.F64 R18, R18 ;  /* 0x0000001200127310 */ /* 0x000e640000301000 */
[----:B01----:R-:W-:-:S07]  /*1040*/  FSEL R8, -R18, R18, !P1 ;  /* 0x0000001212087208 */ /* 0x003fce0004800100 */
.L_x_535:
[----:B------:R-:W-:Y:S05]  /*1050*/  BSYNC.RECONVERGENT B1 ;  /* 0x0000000000017941 */ /* 0x000fea0003800200 */
.L_x_534:
[----:B------:R-:W-:Y:S02]  /*1060*/  IMAD.MOV.U32 R4, RZ, RZ, 0x3c190000 ;  /* 0x3c190000ff047424 */ /* 0x000fe400078e00ff */
[C---:B------:R-:W-:Y:S01]  /*1070*/  FMUL R3, R8.reuse, R8 ;  /* 0x0000000808037220 */ /* 0x040fe20000400000 */
[----:B------:R-:W-:Y:S01]  /*1080*/  FSETP.NEU.AND P0, PT, |R8|, 0.00049096695147454738617, PT ;  /* 0x3a00b43c0800780b */ /* 0x000fe20003f0d200 */
[----:B------:R-:W-:Y:S01]  /*1090*/  BSSY.RECONVERGENT B1, `(.L_x_537) ;  /* 0x0000018000017945 */ /* 0x000fe20003800200 */
[----:B------:R-:W-:Y:S01]  /*10a0*/  LOP3.LUT R5, R5, 0x1, RZ, 0xc0, !PT ;  /* 0x0000000105057812 */ /* 0x000fe200078ec0ff */
[----:B------:R-:W-:Y:S01]  /*10b0*/  FFMA R4, R3, R4, 0.003265380859375 ;  /* 0x3b56000003047423 */ /* 0x000fe20000000004 */
[----:B------:R-:W-:Y:S02]  /*10c0*/  FSETP.GE.AND P2, PT, |R9|, 105615, PT ;  /* 0x47ce47800900780b */ /* 0x000fe40003f46200 */
[----:B------:R-:W-:Y:S01]  /*10d0*/  ISETP.NE.U32.AND P1, PT, R5, 0x1, PT ;  /* 0x000000010500780c */ /* 0x000fe20003f25070 */
        /* <DEDUP_REMOVED lines=17> */
[----:B-----5:R-:W-:Y:S05]  /*11f0*/  CALL.REL.NOINC `($__internal_9_$__cuda_sm3x_div_rn_noftz_f32_slowpath) ;  /* 0x00000024009c7944 */ /* 0x020fea0003c00000 */
[----:B------:R-:W-:-:S07]  /*1200*/  IMAD.MOV.U32 R10, RZ, RZ, R2 ;  /* 0x000000ffff0a7224 */ /* 0x000fce00078e0002 */
.L_x_538:
[----:B------:R-:W-:Y:S05]  /*1210*/  BSYNC.RECONVERGENT B1 ;  /* 0x0000000000017941 */ /* 0x000fea0003800200 */
.L_x_537:
[----:B------:R-:W-:Y:S04]  /*1220*/  BSSY.RECONVERGENT B1, `(.L_x_539) ;  /* 0x0000039000017945 */ /* 0x000fe80003800200 */
[----:B------:R-:W-:Y:S05]  /*1230*/  @!P2 BRA `(.L_x_540) ;  /* 0x0000000000dca947 */ /* 0x000fea0003800000 */
        /* <DEDUP_REMOVED lines=11> */
.L_x_541:
        /* <DEDUP_REMOVED lines=42> */
[----:B------:R-:W1:Y:S02]  /*1590*/  F2F.F32.F64 R16, R16 ;  /* 0x0000001000107310 */ /* 0x000e640000301000 */
[----:B01----:R-:W-:-:S07]  /*15a0*/  FSEL R13, -R16, R16, !P0 ;  /* 0x00000010100d7208 */ /* 0x003fce0004000100 */
.L_x_540:
[----:B------:R-:W-:Y:S05]  /*15b0*/  BSYNC.RECONVERGENT B1 ;  /* 0x0000000000017941 */ /* 0x000fea0003800200 */
.L_x_539:
[----:B------:R-:W-:Y:S02]  /*15c0*/  IMAD.MOV.U32 R2, RZ, RZ, 0x37cbac00 ;  /* 0x37cbac00ff027424 */ /* 0x000fe400078e00ff */
[----:B------:R-:W-:Y:S01]  /*15d0*/  FMUL R3, R13, R13 ;  /* 0x0000000d0d037220 */ /* 0x000fe20000400000 */
[----:B------:R-:W-:Y:S01]  /*15e0*/  LOP3.LUT R4, R12, 0x1, RZ, 0xc0, !PT ;  /* 0x000000010c047812 */ /* 0x000fe200078ec0ff */
[----:B------:R-:W-:Y:S01]  /*15f0*/  IMAD.MOV.U32 R8, RZ, RZ, 0x3c0885e4 ;  /* 0x3c0885e4ff087424 */ /* 0x000fe200078e00ff */
[----:B------:R-:W-:Y:S01]  /*1600*/  BSSY.RECONVERGENT B1, `(.L_x_530) ;  /* 0x000001d000017945 */ /* 0x000fe20003800200 */
[----:B------:R-:W-:Y:S01]  /*1610*/  FFMA R2, R3, R2, -0.0013887860113754868507 ;  /* 0xbab607ed03027423 */ /* 0x000fe20000000002 */
[----:B------:R-:W-:Y:S01]  /*1620*/  ISETP.NE.U32.AND P0, PT, R4, 0x1, PT ;  /* 0x000000010400780c */ /* 0x000fe20003f05070 */
[----:B------:R-:W-:Y:S02]  /*1630*/  VIADD R12, R12, 0x1 ;  /* 0x000000010c0c7836 */ /* 0x000fe40000000000 */
[----:B------:R-:W-:Y:S01]  /*1640*/  IMAD.MOV.U32 R5, RZ, RZ, 0x3e2aaaa8 ;  /* 0x3e2aaaa8ff057424 */ /* 0x000fe200078e00ff */
[----:B------:R-:W-:-:S02]  /*1650*/  FSEL R4, R2, -0.00019574658654164522886, P0 ;  /* 0xb94d415302047808 */ /* 0x000fc40000000000 */
[----:B------:R-:W-:Y:S02]  /*1660*/  FSEL R8, R8, 0.041666727513074874878, !P0 ;  /* 0x3d2aaabb08087808 */ /* 0x000fe40004000000 */
[----:B------:R-:W-:Y:S02]  /*1670*/  FSEL R2, R13, 1, !P0 ;  /* 0x3f8000000d027808 */ /* 0x000fe40004000000 */
[----:B------:R-:W-:Y:S01]  /*1680*/  LOP3.LUT P1, RZ, R12, 0x2, RZ, 0xc0, !PT ;  /* 0x000000020cff7812 */ /* 0x000fe2000782c0ff */
[----:B------:R-:W-:Y:S01]  /*1690*/  FFMA R4, R3, R4, R8 ;  /* 0x0000000403047223 */ /* 0x000fe20000000008 */
[----:B------:R-:W-:Y:S01]  /*16a0*/  FSEL R13, -R5, -0.4999999701976776123, !P0 ;  /* 0xbeffffff050d7808 */ /* 0x000fe20004000100 */
[----:B------:R-:W-:-:S04]  /*16b0*/  FFMA R5, R3, R2, RZ ;  /* 0x0000000203057223 */ /* 0x000fc800000000ff */
        /* <DEDUP_REMOVED lines=15> */
[----:B------:R-:W-:Y:S05]  /*17b0*/  CALL.REL.NOINC `($__internal_9_$__cuda_sm3x_div_rn_noftz_f32_slowpath) ;  /* 0x00000020002c7944 */ /* 0x000fea0003c00000 */
[----:B------:R-:W-:-:S07]  /*17c0*/  IMAD.MOV.U32 R4, RZ, RZ, R2 ;  /* 0x000000ffff047224 */ /* 0x000fce00078e0002 */
.L_x_542:
[----:B------:R-:W-:Y:S05]  /*17d0*/  BSYNC.RECONVERGENT B1 ;  /* 0x0000000000017941 */ /* 0x000fea0003800200 */
.L_x_530:
[----:B------:R-:W-:Y:S05]  /*17e0*/  BSYNC.RECONVERGENT B0 ;  /* 0x0000000000007941 */ /* 0x000fea0003800200 */
.L_x_529:
[C---:B------:R-:W-:Y:S01]  /*17f0*/  FMUL R2, R9.reuse, 0.63661974668502807617 ;  /* 0x3f22f98309027820 */ /* 0x040fe20000400000 */
[----:B------:R-:W-:Y:S01]  /*1800*/  FSETP.GE.AND P2, PT, |R9|, 105615, PT ;  /* 0x47ce47800900780b */ /* 0x000fe20003f46200 */
[----:B------:R-:W-:Y:S01]  /*1810*/  BSSY.RECONVERGENT B0, `(.L_x_543) ;  /* 0x0000044000007945 */ /* 0x000fe20003800200 */
[C---:B------:R-:W-:Y:S02]  /*1820*/  FSETP.GEU.AND P1, PT, R4.reuse, RZ, PT ;  /* 0x000000ff0400720b */ /* 0x040fe40003f2e000 */
[C---:B------:R-:W-:Y:S01]  /*1830*/  FSETP.GT.AND P0, PT, R4.reuse, 30, PT ;  /* 0x41f000000400780b */ /* 0x040fe20003f04000 */
[----:B------:R-:W0:Y:S01]  /*1840*/  F2I.NTZ R2, R2 ;  /* 0x0000000200027305 */ /* 0x000e220000203100 */
[----:B------:R-:W-:-:S04]  /*1850*/  FSEL R13, R4, 30, P1 ;  /* 0x41f00000040d7808 */ /* 0x000fc80000800000 */
[----:B------:R-:W-:Y:S02]  /*1860*/  FSEL R13, R13, 30, !P0 ;  /* 0x41f000000d0d7808 */ /* 0x000fe40004000000 */
[----:B0-----:R-:W-:Y:S01]  /*1870*/  I2FP.F32.S32 R8, R2 ;  /* 0x0000000200087245 */ /* 0x001fe20000201400 */
[----:B------:R-:W-:-:S04]  /*1880*/  IMAD.MOV.U32 R10, RZ, RZ, R2 ;  /* 0x000000ffff0a7224 */ /* 0x000fc800078e0002 */
[----:B------:R-:W-:-:S04]  /*1890*/  FFMA R3, R8, -1.5707962512969970703, R9 ;  /* 0xbfc90fda08037823 */ /* 0x000fc80000000009 */
[----:B------:R-:W-:-:S04]  /*18a0*/  FFMA R3, R8, -7.5497894158615963534e-08, R3 ;  /* 0xb3a2216808037823 */ /* 0x000fc80000000003 */
[----:B------:R-:W-:-:S04]  /*18b0*/  FFMA R8, R8, -5.3903029534742383927e-15, R3 ;  /* 0xa7c234c508087823 */ /* 0x000fc80000000003 */
[----:B------:R-:W-:Y:S01]  /*18c0*/  IMAD.MOV.U32 R0, RZ, RZ, R8 ;  /* 0x000000ffff007224 */ /* 0x000fe200078e0008 */
        /* <DEDUP_REMOVED lines=12> */
.L_x_545:
        /* <DEDUP_REMOVED lines=44> */
.L_x_544:
[----:B------:R-:W-:Y:S05]  /*1c50*/  BSYNC.RECONVERGENT B0 ;  /* 0x0000000000007941 */ /* 0x000fea0003800200 */
.L_x_543:
[----:B------:R-:W-:Y:S01]  /*1c60*/  FADD R11, -R11, 3.1415920257568359375 ;  /* 0x40490fd80b0b7421 */ /* 0x000fe20000000100 */
[----:B------:R-:W-:Y:S02]  /*1c70*/  IMAD.MOV.U32 R12, RZ, RZ, 0x37cbac00 ;  /* 0x37cbac00ff0c7424 */ /* 0x000fe400078e00ff */
[----:B------:R-:W-:Y:S01]  /*1c80*/  FMUL R3, R0, R0 ;  /* 0x0000000000037220 */ /* 0x000fe20000400000 */
[----:B------:R-:W-:Y:S01]  /*1c90*/  LOP3.LUT R5, R2, 0x1, RZ, 0xc0, !PT ;  /* 0x0000000102057812 */ /* 0x000fe200078ec0ff */
[----:B------:R-:W-:Y:S01]  /*1ca0*/  FMUL R4, R11, 0.63661974668502807617 ;  /* 0x3f22f9830b047820 */ /* 0x000fe20000400000 */
[----:B------:R-:W-:Y:S02]  /*1cb0*/  IMAD.MOV.U32 R14, RZ, RZ, 0x3d2aaabb ;  /* 0x3d2aaabbff0e7424 */ /* 0x000fe400078e00ff */
[----:B------:R-:W-:Y:S01]  /*1cc0*/  FFMA R16, R3, R12, -0.0013887860113754868507 ;  /* 0xbab607ed03107423 */ /* 0x000fe2000000000c */
[----:B------:R-:W-:Y:S01]  /*1cd0*/  ISETP.NE.U32.AND P0, PT, R5, 0x1, PT ;  /* 0x000000010500780c */ /* 0x000fe20003f05070 */
[----:B------:R-:W-:Y:S01]  /*1ce0*/  IMAD.MOV.U32 R15, RZ, RZ, 0x3effffff ;  /* 0x3effffffff0f7424 */ /* 0x000fe200078e00ff */
[----:B------:R-:W-:Y:S01]  /*1cf0*/  FSETP.GE.AND P1, PT, |R11|, 105615, PT ;  /* 0x47ce47800b00780b */ /* 0x000fe20003f26200 */
[----:B------:R-:W0:Y:S01]  /*1d00*/  F2I.NTZ R4, R4 ;  /* 0x0000000400047305 */ /* 0x000e220000203100 */
[----:B------:R-:W-:Y:S01]  /*1d10*/  FSEL R16, R16, -0.00019574658654164522886, !P0 ;  /* 0xb94d415310107808 */ /* 0x000fe20004000000 */
[----:B------:R-:W-:Y:S01]  /*1d20*/  BSSY.RECONVERGENT B0, `(.L_x_546) ;  /* 0x0000048000007945 */ /* 0x000fe20003800200 */
[----:B------:R-:W-:-:S02]  /*1d30*/  FSEL R18, R14, 0.0083327032625675201416, !P0 ;  /* 0x3c0885e40e127808 */ /* 0x000fc40004000000 */
[----:B------:R-:W-:Y:S02]  /*1d40*/  FSEL R20, -R15, -0.16666662693023681641, !P0 ;  /* 0xbe2aaaa80f147808 */ /* 0x000fe40004000100 */
[----:B------:R-:W-:Y:S01]  /*1d50*/  FSEL R0, R0, 1, P0 ;  /* 0x3f80000000007808 */ /* 0x000fe20000000000 */
[----:B------:R-:W-:Y:S01]  /*1d60*/  FFMA R16, R3, R16, R18 ;  /* 0x0000001003107223 */ /* 0x000fe20000000012 */
[----:B------:R-:W-:-:S03]  /*1d70*/  LOP3.LUT P0, RZ, R2, 0x2, RZ, 0xc0, !PT ;  /* 0x0000000202ff7812 */ /* 0x000fc6000780c0ff */
[C---:B------:R-:W-:Y:S01]  /*1d80*/  FFMA R20, R3.reuse, R16, R20 ;  /* 0x0000001003147223 */ /* 0x040fe20000000014 */
[----:B------:R-:W-:Y:S01]  /*1d90*/  FFMA R3, R3, R0, RZ ;  /* 0x0000000003037223 */ /* 0x000fe200000000ff */
[----:B0-----:R-:W-:Y:S01]  /*1da0*/  I2FP.F32.S32 R22, R4 ;  /* 0x0000000400167245 */ /* 0x001fe20000201400 */
[----:B------:R-:W-:Y:S02]  /*1db0*/  IMAD.MOV.U32 R16, RZ, RZ, R4 ;  /* 0x000000ffff107224 */ /* 0x000fe400078e0004 */
[----:B------:R-:W-:Y:S02]  /*1dc0*/  FFMA R20, R3, R20, R0 ;  /* 0x0000001403147223 */ /* 0x000fe40000000000 */
[----:B------:R-:W-:-:S03]  /*1dd0*/  FFMA R5, R22, -1.5707962512969970703, R11 ;  /* 0xbfc90fda16057823 */ /* 0x000fc6000000000b */
[----:B------:R-:W-:Y:S01]  /*1de0*/  @P0 FADD R20, RZ, -R20 ;  /* 0x80000014ff140221 */ /* 0x000fe20000000000 */
        /* <DEDUP_REMOVED lines=15> */
.L_x_548:
        /* <DEDUP_REMOVED lines=39> */
[----:B------:R-:W-:-:S04]  /*2150*/  IMAD.MOV R0, RZ, RZ, -R4 ;  /* 0x000000ffff007224 */ /* 0x000fc800078e0a04 */
[----:B------:R-:W-:Y:S01]  /*2160*/  @!P0 IMAD.MOV.U32 R4, RZ, RZ, R0 ;  /* 0x000000ffff048224 */ /* 0x000fe200078e0000 */
[----:B0-----:R-:W-:-:S10]  /*2170*/  DMUL R18, R2, UR4 ;  /* 0x0000000402127c28 */ /* 0x001fd40008000000 */
[----:B------:R-:W0:Y:S02]  /*2180*/  F2F.F32.F64 R18, R18 ;  /* 0x0000001200127310 */ /* 0x000e240000301000 */
[----:B0-----:R-:W-:-:S07]  /*2190*/  FSEL R0, -R18, R18, !P1 ;  /* 0x0000001212007208 */ /* 0x001fce0004800100 */
.L_x_547:
[----:B------:R-:W-:Y:S05]  /*21a0*/  BSYNC.RECONVERGENT B0 ;  /* 0x0000000000007941 */ /* 0x000fea0003800200 */
.L_x_546:
[----:B------:R-:W-:Y:S01]  /*21b0*/  FMUL R3, R0, R0 ;  /* 0x0000000000037220 */ /* 0x000fe20000400000 */
[C---:B------:R-:W-:Y:S01]  /*21c0*/  LOP3.LUT R5, R4.reuse, 0x1, RZ, 0xc0, !PT ;  /* 0x0000000104057812 */ /* 0x040fe200078ec0ff */
[----:B------:R-:W-:Y:S01]  /*21d0*/  IMAD.MOV.U32 R19, RZ, RZ, 0x3c0885e4 ;  /* 0x3c0885e4ff137424 */ /* 0x000fe200078e00ff */
[----:B------:R-:W-:Y:S01]  /*21e0*/  BSSY.RECONVERGENT B0, `(.L_x_549) ;  /* 0x000004c000007945 */ /* 0x000fe20003800200 */
[----:B------:R-:W-:Y:S01]  /*21f0*/  FFMA R2, R3, R12, -0.0013887860113754868507 ;  /* 0xbab607ed03027423 */ /* 0x000fe2000000000c */
[----:B------:R-:W-:Y:S01]  /*2200*/  ISETP.NE.U32.AND P0, PT, R5, 0x1, PT ;  /* 0x000000010500780c */ /* 0x000fe20003f05070 */
[----:B------:R-:W-:Y:S02]  /*2210*/  VIADD R5, R4, 0x1 ;  /* 0x0000000104057836 */ /* 0x000fe40000000000 */
[----:B------:R-:W-:Y:S01]  /*2220*/  IMAD.MOV.U32 R18, RZ, RZ, 0x3e2aaaa8 ;  /* 0x3e2aaaa8ff127424 */ /* 0x000fe200078e00ff */
[----:B------:R-:W-:Y:S02]  /*2230*/  FSEL R2, R2, -0.00019574658654164522886, P0 ;  /* 0xb94d415302027808 */ /* 0x000fe40000000000 */
[----:B------:R-:W-:-:S02]  /*2240*/  FSEL R4, R19, 0.041666727513074874878, !P0 ;  /* 0x3d2aaabb13047808 */ /* 0x000fc40004000000 */
[----:B------:R-:W-:Y:S02]  /*2250*/  LOP3.LUT P1, RZ, R5, 0x2, RZ, 0xc0, !PT ;  /* 0x0000000205ff7812 */ /* 0x000fe4000782c0ff */
[----:B------:R-:W-:Y:S01]  /*2260*/  FSEL R0, R0, 1, !P0 ;  /* 0x3f80000000007808 */ /* 0x000fe20004000000 */
[----:B------:R-:W-:Y:S01]  /*2270*/  FFMA R2, R3, R2, R4 ;  /* 0x0000000203027223 */ /* 0x000fe20000000004 */
[----:B------:R-:W-:Y:S02]  /*2280*/  FSEL R21, -R18, -0.4999999701976776123, !P0 ;  /* 0xbeffffff12157808 */ /* 0x000fe40004000100 */
[----:B------:R-:W-:Y:S01]  /*2290*/  FSETP.GE.AND P0, PT, |R9|, 105615, PT ;  /* 0x47ce47800900780b */ /* 0x000fe20003f06200 */
[C---:B------:R-:W-:Y:S02]  /*22a0*/  FFMA R5, R3.reuse, R0, RZ ;  /* 0x0000000003057223 */ /* 0x040fe400000000ff */
[----:B------:R-:W-:Y:S01]  /*22b0*/  FFMA R2, R3, R2, R21 ;  /* 0x0000000203027223 */ /* 0x000fe20000000015 */
[----:B------:R-:W-:Y:S01]  /*22c0*/  FMUL R21, R13, R20 ;  /* 0x000000140d157220 */ /* 0x000fe20000400000 */
[----:B------:R-:W-:-:S02]  /*22d0*/  IMAD.MOV.U32 R20, RZ, RZ, R10 ;  /* 0x000000ffff147224 */ /* 0x000fc400078e000a */
[----:B------:R-:W-:-:S04]  /*22e0*/  FFMA R0, R5, R2, R0 ;  /* 0x0000000205007223 */ /* 0x000fc80000000000 */
[----:B------:R-:W-:-:S04]  /*22f0*/  @P1 FADD R0, RZ, -R0 ;  /* 0x80000000ff001221 */ /* 0x000fc80000000000 */
[----:B------:R-:W-:Y:S01]  /*2300*/  FMUL R21, R0, R21 ;  /* 0x0000001500157220 */ /* 0x000fe20000400000 */
        /* <DEDUP_REMOVED lines=13> */
.L_x_551:
        /* <DEDUP_REMOVED lines=30> */
[C---:B------:R-:W-:Y:S01]  /*25c0*/  SHF.L.W.U32.HI R20, R3.reuse, 0x2, R0 ;  /* 0x0000000203147819 */ /* 0x040fe20000010e00 */
[----:B------:R-:W-:-:S03]  /*25d0*/  IMAD.SHL.U32 R3, R3, 0x4, RZ ;  /* 0x0000000403037824 */ /* 0x000fc600078e00ff */
[----:B------:R-:W-:Y:S02]  /*25e0*/  SHF.R.S32.HI R4, RZ, 0x1f, R20 ;  /* 0x0000001fff047819 */ /* 0x000fe40000011414 */
[----:B------:R-:W-:Y:S02]  /*25f0*/  LOP3.LUT R0, R20, R9, RZ, 0x3c, !PT ;  /* 0x0000000914007212 */ /* 0x000fe400078e3cff */
[C---:B------:R-:W-:Y:S02]  /*2600*/  LOP3.LUT R2, R4.reuse, R3, RZ, 0x3c, !PT ;  /* 0x0000000304027212 */ /* 0x040fe400078e3cff */
[----:B------:R-:W-:Y:S02]  /*2610*/  LOP3.LUT R3, R4, R20, RZ, 0x3c, !PT ;  /* 0x0000001404037212 */ /* 0x000fe400078e3cff */
[----:B------:R-:W-:Y:S02]  /*2620*/  LEA.HI R20, R20, R23, RZ, 0x1 ;  /* 0x0000001714147211 */ /* 0x000fe400078f08ff */
[----:B------:R-:W-:-:S02]  /*2630*/  ISETP.GE.AND P0, PT, R0, RZ, PT ;  /* 0x000000ff0000720c */ /* 0x000fc40003f06270 */
[----:B------:R-:W1:Y:S01]  /*2640*/  I2F.F64.S64 R2, R2 ;  /* 0x0000000200027312 */ /* 0x000e620000301c00 */
[----:B------:R-:W-:-:S04]  /*2650*/  IMAD.MOV R0, RZ, RZ, -R20 ;  /* 0x000000ffff007224 */ /* 0x000fc800078e0a14 */
[----:B------:R-:W-:Y:S01]  /*2660*/  @!P1 IMAD.MOV.U32 R20, RZ, RZ, R0 ;  /* 0x000000ffff149224 */ /* 0x000fe200078e0000 */
[----:B-1----:R-:W-:-:S10]  /*2670*/  DMUL R4, R2, UR4 ;  /* 0x0000000402047c28 */ /* 0x002fd40008000000 */
[----:B------:R-:W1:Y:S02]  /*2680*/  F2F.F32.F64 R4, R4 ;  /* 0x0000000400047310 */ /* 0x000e640000301000 */
[----:B01----:R-:W-:-:S07]  /*2690*/  FSEL R0, -R4, R4, !P0 ;  /* 0x0000000404007208 */ /* 0x003fce0004000100 */
.L_x_550:
[----:B------:R-:W-:Y:S05]  /*26a0*/  BSYNC.RECONVERGENT B0 ;  /* 0x0000000000007941 */ /* 0x000fea0003800200 */
.L_x_549:
[----:B------:R-:W-:Y:S01]  /*26b0*/  FMUL R3, R0, R0 ;  /* 0x0000000000037220 */ /* 0x000fe20000400000 */
[C---:B------:R-:W-:Y:S01]  /*26c0*/  LOP3.LUT R4, R20.reuse, 0x1, RZ, 0xc0, !PT ;  /* 0x0000000114047812 */ /* 0x040fe200078ec0ff */
[----:B------:R-:W-:Y:S01]  /*26d0*/  BSSY.RECONVERGENT B0, `(.L_x_552) ;  /* 0x0000046000007945 */ /* 0x000fe20003800200 */
[----:B------:R-:W-:Y:S01]  /*26e0*/  LOP3.LUT P1, RZ, R20, 0x2, RZ, 0xc0, !PT ;  /* 0x0000000214ff7812 */ /* 0x000fe2000782c0ff */
[----:B------:R-:W-:Y:S01]  /*26f0*/  FFMA R2, R3, R12, -0.0013887860113754868507 ;  /* 0xbab607ed03027423 */ /* 0x000fe2000000000c */
[----:B------:R-:W-:-:S04]  /*2700*/  ISETP.NE.U32.AND P0, PT, R4, 0x1, PT ;  /* 0x000000010400780c */ /* 0x000fc80003f05070 */
[----:B------:R-:W-:Y:S02]  /*2710*/  FSEL R2, R2, -0.00019574658654164522886, !P0 ;  /* 0xb94d415302027808 */ /* 0x000fe40004000000 */
[----:B------:R-:W-:Y:S02]  /*2720*/  FSEL R4, R14, 0.0083327032625675201416, !P0 ;  /* 0x3c0885e40e047808 */ /* 0x000fe40004000000 */
[----:B------:R-:W-:Y:S02]  /*2730*/  FSEL R0, R0, 1, P0 ;  /* 0x3f80000000007808 */ /* 0x000fe40000000000 */
[----:B------:R-:W-:Y:S01]  /*2740*/  FSEL R23, -R15, -0.16666662693023681641, !P0 ;  /* 0xbe2aaaa80f177808 */ /* 0x000fe20004000100 */
[----:B------:R-:W-:Y:S01]  /*2750*/  FFMA R2, R3, R2, R4 ;  /* 0x0000000203027223 */ /* 0x000fe20000000004 */
[----:B------:R-:W-:Y:S01]  /*2760*/  FSETP.GE.AND P0, PT, |R11|, 105615, PT ;  /* 0x47ce47800b00780b */ /* 0x000fe20003f06200 */
[C---:B------:R-:W-:Y:S02]  /*2770*/  FFMA R5, R3.reuse, R0, RZ ;  /* 0x0000000003057223 */ /* 0x040fe400000000ff */
[----:B------:R-:W-:-:S04]  /*2780*/  FFMA R2, R3, R2, R23 ;  /* 0x0000000203027223 */ /* 0x000fc80000000017 */
[----:B------:R-:W-:-:S04]  /*2790*/  FFMA R20, R5, R2, R0 ;  /* 0x0000000205147223 */ /* 0x000fc80000000000 */
[----:B------:R-:W-:Y:S02]  /*27a0*/  @P1 FADD R20, RZ, -R20 ;  /* 0x80000014ff141221 */ /* 0x000fe40000000000 */
        /* <DEDUP_REMOVED lines=12> */
.L_x_554:
        /* <DEDUP_REMOVED lines=29> */
[--C-:B0-----:R-:W-:Y:S02]  /*2a40*/  SHF.R.U32.HI R17, RZ, 0x1e, R0.reuse ;  /* 0x0000001eff117819 */ /* 0x101fe40000011600 */
        /* <DEDUP_REMOVED lines=8> */
[----:B------:R-:W0:Y:S01]  /*2ad0*/  I2F.F64.S64 R2, R2 ;  /* 0x0000000200027312 */ /* 0x000e220000301c00 */
[----:B------:R-:W-:-:S04]  /*2ae0*/  IMAD.MOV R0, RZ, RZ, -R16 ;  /* 0x000000ffff007224 */ /* 0x000fc800078e0a10 */
[----:B------:R-:W-:Y:S01]  /*2af0*/  @!P1 IMAD.MOV.U32 R16, RZ, RZ, R0 ;  /* 0x000000ffff109224 */ /* 0x000fe200078e0000 */
[----:B0-----:R-:W-:-:S10]  /*2b00*/  DMUL R4, R2, UR4 ;  /* 0x0000000402047c28 */ /* 0x001fd40008000000 */
[----:B------:R-:W0:Y:S02]  /*2b10*/  F2F.F32.F64 R4, R4 ;  /* 0x0000000400047310 */ /* 0x000e240000301000 */
[----:B0-----:R-:W-:-:S07]  /*2b20*/  FSEL R17, -R4, R4, !P0 ;  /* 0x0000000404117208 */ /* 0x001fce0004000100 */
.L_x_553:
[----:B------:R-:W-:Y:S05]  /*2b30*/  BSYNC.RECONVERGENT B0 ;  /* 0x0000000000007941 */ /* 0x000fea0003800200 */
.L_x_552:
[C---:B------:R-:W-:Y:S01]  /*2b40*/  LOP3.LUT R2, R16.reuse, 0x1, RZ, 0xc0, !PT ;  /* 0x0000000110027812 */ /* 0x040fe200078ec0ff */
[----:B------:R-:W-:Y:S01]  /*2b50*/  FMUL R0, R17, R17 ;  /* 0x0000001111007220 */ /* 0x000fe20000400000 */
[----:B------:R-:W-:Y:S01]  /*2b60*/  LOP3.LUT P1, RZ, R16, 0x2, RZ, 0xc0, !PT ;  /* 0x0000000210ff7812 */ /* 0x000fe2000782c0ff */
[----:B------:R-:W-:Y:S01]  /*2b70*/  FMUL R11, R13, R20 ;  /* 0x000000140d0b7220 */ /* 0x000fe20000400000 */
[----:B------:R-:W-:Y:S01]  /*2b80*/  ISETP.NE.U32.AND P0, PT, R2, 0x1, PT ;  /* 0x000000010200780c */ /* 0x000fe20003f05070 */
[----:B------:R-:W-:Y:S01]  /*2b90*/  FFMA R2, R0, R12, -0.0013887860113754868507 ;  /* 0xbab607ed00027423 */ /* 0x000fe2000000000c */
[----:B------:R-:W-:Y:S02]  /*2ba0*/  BSSY.RECONVERGENT B0, `(.L_x_555) ;  /* 0x0000044000007945 */ /* 0x000fe40003800200 */
[----:B------:R-:W-:Y:S02]  /*2bb0*/  FSEL R5, R14, 0.0083327032625675201416, !P0 ;  /* 0x3c0885e40e057808 */ /* 0x000fe40004000000 */
[----:B------:R-:W-:-:S02]  /*2bc0*/  FSEL R3, R2, -0.00019574658654164522886, !P0 ;  /* 0xb94d415302037808 */ /* 0x000fc40004000000 */
[----:B------:R-:W-:Y:S02]  /*2bd0*/  FSEL R17, R17, 1, P0 ;  /* 0x3f80000011117808 */ /* 0x000fe40000000000 */
[----:B------:R-:W-:Y:S01]  /*2be0*/  FSEL R4, -R15, -0.16666662693023681641, !P0 ;  /* 0xbe2aaaa80f047808 */ /* 0x000fe20004000100 */
[C---:B------:R-:W-:Y:S01]  /*2bf0*/  FFMA R3, R0.reuse, R3, R5 ;  /* 0x0000000300037223 */ /* 0x040fe20000000005 */
[----:B------:R-:W-:Y:S01]  /*2c00*/  FSETP.GE.AND P0, PT, |R9|, 105615, PT ;  /* 0x47ce47800900780b */ /* 0x000fe20003f06200 */
[C---:B------:R-:W-:Y:S02]  /*2c10*/  FFMA R2, R0.reuse, R17, RZ ;  /* 0x0000001100027223 */ /* 0x040fe400000000ff */
[----:B------:R-:W-:-:S04]  /*2c20*/  FFMA R3, R0, R3, R4 ;  /* 0x0000000300037223 */ /* 0x000fc80000000004 */
[----:B------:R-:W-:-:S04]  /*2c30*/  FFMA R2, R2, R3, R17 ;  /* 0x0000000302027223 */ /* 0x000fc80000000011 */
[----:B------:R-:W-:-:S04]  /*2c40*/  @P1 FADD R2, RZ, -R2 ;  /* 0x80000002ff021221 */ /* 0x000fc80000000000 */
[----:B------:R-:W-:Y:S01]  /*2c50*/  FMUL R11, R2, R11 ;  /* 0x0000000b020b7220 */ /* 0x000fe20000400000 */
        /* <DEDUP_REMOVED lines=12> */
.L_x_557:
        /* <DEDUP_REMOVED lines=44> */
.L_x_556:
[----:B------:R-:W-:Y:S05]  /*2fe0*/  BSYNC.RECONVERGENT B0 ;  /* 0x0000000000007941 */ /* 0x000fea0003800200 */
.L_x_555:
[----:B------:R-:W-:Y:S01]  /*2ff0*/  FMUL R3, R8, R8 ;  /* 0x0000000808037220 */ /* 0x000fe20000400000 */
[C---:B------:R-:W-:Y:S01]  /*3000*/  LOP3.LUT R0, R10.reuse, 0x1, RZ, 0xc0, !PT ;  /* 0x000000010a007812 */ /* 0x040fe200078ec0ff */
[----:B------:R-:W-:Y:S01]  /*3010*/  VIADD R10, R10, 0x1 ;  /* 0x000000010a0a7836 */ /* 0x000fe20000000000 */
[----:B------:R-:W-:Y:S01]  /*3020*/  STG.E desc[UR6][R6.64], R21 ;  /* 0x0000001506007986 */ /* 0x000fe2000c101906 */
[----:B------:R-:W-:Y:S01]  /*3030*/  FFMA R12, R3, R12, -0.0013887860113754868507 ;  /* 0xbab607ed030c7423 */ /* 0x000fe2000000000c */
[----:B------:R-:W-:Y:S02]  /*3040*/  ISETP.NE.U32.AND P0, PT, R0, 0x1, PT ;  /* 0x000000010000780c */ /* 0x000fe40003f05070 */
[----:B------:R-:W-:Y:S01]  /*3050*/  LOP3.LUT P1, RZ, R10, 0x2, RZ, 0xc0, !PT ;  /* 0x000000020aff7812 */ /* 0x000fe2000782c0ff */
[----:B------:R-:W-:Y:S01]  /*3060*/  STG.E desc[UR6][R6.64+0x8], R11 ;  /* 0x0000080b06007986 */ /* 0x000fe2000c101906 */
[----:B------:R-:W-:Y:S02]  /*3070*/  FSEL R0, R19, 0.041666727513074874878, !P0 ;  /* 0x3d2aaabb13007808 */ /* 0x000fe40004000000 */
[----:B------:R-:W-:Y:S01]  /*3080*/  FSEL R12, R12, -0.00019574658654164522886, P0 ;  /* 0xb94d41530c0c7808 */ /* 0x000fe20000000000 */
[----:B------:R-:W-:Y:S01]  /*3090*/  STG.E desc[UR6][R6.64+0x14], R13 ;  /* 0x0000140d06007986 */ /* 0x000fe2000c101906 */
[----:B------:R-:W-:-:S02]  /*30a0*/  FSEL R8, R8, 1, !P0 ;  /* 0x3f80000008087808 */ /* 0x000fc40004000000 */
[----:B------:R-:W-:Y:S01]  /*30b0*/  FSEL R9, -R18, -0.4999999701976776123, !P0 ;  /* 0xbeffffff12097808 */ /* 0x000fe20004000100 */
[C---:B------:R-:W-:Y:S02]  /*30c0*/  FFMA R0, R3.reuse, R12, R0 ;  /* 0x0000000c03007223 */ /* 0x040fe40000000000 */
[C---:B------:R-:W-:Y:S02]  /*30d0*/  FFMA R5, R3.reuse, R8, RZ ;  /* 0x0000000803057223 */ /* 0x040fe400000000ff */
[----:B------:R-:W-:-:S04]  /*30e0*/  FFMA R0, R3, R0, R9 ;  /* 0x0000000003007223 */ /* 0x000fc80000000009 */
[----:B------:R-:W-:-:S04]  /*30f0*/  FFMA R0, R5, R0, R8 ;  /* 0x0000000005007223 */ /* 0x000fc80000000008 */
[----:B------:R-:W-:-:S04]  /*3100*/  @P1 FADD R0, RZ, -R0 ;  /* 0x80000000ff001221 */ /* 0x000fc80000000000 */
[----:B------:R-:W-:-:S05]  /*3110*/  FMUL R3, R13, R0 ;  /* 0x000000000d037220 */ /* 0x000fca0000400000 */
[----:B------:R-:W-:Y:S01]  /*3120*/  STG.E desc[UR6][R6.64+0x4], R3 ;  /* 0x0000040306007986 */ /* 0x000fe2000c101906 */
[----:B------:R-:W-:Y:S05]  /*3130*/  EXIT ;  /* 0x000000000000794d */ /* 0x000fea0003800000 */
        .weak           $__internal_7_$__cuda_sm20_dblrcp_rn_slowpath_v3
        .type           $__internal_7_$__cuda_sm20_dblrcp_rn_slowpath_v3,@function
        .size           $__internal_7_$__cuda_sm20_dblrcp_rn_slowpath_v3,($__internal_8_$__cuda_sm20_div_rn_f64_full - $__internal_7_$__cuda_sm20_dblrcp_rn_slowpath_v3)
$__internal_7_$__cuda_sm20_dblrcp_rn_slowpath_v3:
[----:B------:R-:W-:-:S14]  /*3140*/  DSETP.GTU.AND P0, PT, |R2|, +INF , PT ;  /* 0x7ff000000200742a */ /* 0x000fdc0003f0c200 */
[----:B------:R-:W-:Y:S05]  /*3150*/  @P0 BRA `(.L_x_558) ;  /* 0x00000000007c0947 */ /* 0x000fea0003800000 */
[----:B------:R-:W-:-:S05]  /*3160*/  LOP3.LUT R5, R3, 0x7fffffff, RZ, 0xc0, !PT ;  /* 0x7fffffff03057812 */ /* 0x000fca00078ec0ff */
[----:B------:R-:W-:-:S05]  /*3170*/  VIADD R9, R5, 0xffffffff ;  /* 0xffffffff05097836 */ /* 0x000fca0000000000 */
[----:B------:R-:W-:-:S13]  /*3180*/  ISETP.GE.U32.AND P0, PT, R9, 0x7fefffff, PT ;  /* 0x7fefffff0900780c */ /* 0x000fda0003f06070 */
[----:B------:R-:W-:Y:S01]  /*3190*/  @P0 LOP3.LUT R11, R3, 0x7ff00000, RZ, 0x3c, !PT ;  /* 0x7ff00000030b0812 */ /* 0x000fe200078e3cff */
[----:B------:R-:W-:Y:S01]  /*31a0*/  @P0 IMAD.MOV.U32 R10, RZ, RZ, RZ ;  /* 0x000000ffff0a0224 */ /* 0x000fe200078e00ff */
[----:B------:R-:W-:Y:S06]  /*31b0*/  @P0 BRA `(.L_x_559) ;  /* 0x00000000006c0947 */ /* 0x000fec0003800000 */
[----:B------:R-:W-:-:S13]  /*31c0*/  ISETP.GE.U32.AND P0, PT, R5, 0x1000001, PT ;  /* 0x010000010500780c */ /* 0x000fda0003f06070 */
[----:B------:R-:W-:Y:S05]  /*31d0*/  @!P0 BRA `(.L_x_560) ;  /* 0x0000000000348947 */ /* 0x000fea0003800000 */
[----:B------:R-:W-:Y:S02]  /*31e0*/  VIADD R11, R3, 0xc0200000 ;  /* 0xc0200000030b7836 */ /* 0x000fe40000000000 */
[----:B------:R-:W-:Y:S02]  /*31f0*/  IMAD.MOV.U32 R10, RZ, RZ, R2 ;  /* 0x000000ffff0a7224 */ /* 0x000fe400078e0002 */
        /* <DEDUP_REMOVED lines=11> */
.L_x_560:
[----:B------:R-:W-:Y:S01]  /*32b0*/  DMUL R2, R2, 8.11296384146066816958e+31 ;  /* 0x4690000002027828 */ /* 0x000fe20000000000 */
[----:B------:R-:W-:-:S05]  /*32c0*/  IMAD.MOV.U32 R10, RZ, RZ, R12 ;  /* 0x000000ffff0a7224 */ /* 0x000fca00078e000c */
        /* <DEDUP_REMOVED lines=8> */
.L_x_558:
[----:B------:R-:W-:Y:S01]  /*3350*/  LOP3.LUT R11, R3, 0x80000, RZ, 0xfc, !PT ;  /* 0x00080000030b7812 */ /* 0x000fe200078efcff */
[----:B------:R-:W-:-:S07]  /*3360*/  IMAD.MOV.U32 R10, RZ, RZ, R2 ;  /* 0x000000ffff0a7224 */ /* 0x000fce00078e0002 */
.L_x_559:
[----:B------:R-:W-:-:S04]  /*3370*/  IMAD.MOV.U32 R5, RZ, RZ, 0x0 ;  /* 0x00000000ff057424 */ /* 0x000fc800078e00ff */
[----:B------:R-:W-:Y:S05]  /*3380*/  RET.REL.NODEC R4 `(_Z18point_cloud_kernelPfPhS_PiS1_) ;  /* 0xffffffcc041c7950 */ /* 0x000fea0003c3ffff */
        .weak           $__internal_8_$__cuda_sm20_div_rn_f64_full
        .type           $__internal_8_$__cuda_sm20_div_rn_f64_full,@function
        .size           $__internal_8_$__cuda_sm20_div_rn_f64_full,($__internal_9_$__cuda_sm3x_div_rn_noftz_f32_slowpath - $__internal_8_$__cuda_sm20_div_rn_f64_full)
$__internal_8_$__cuda_sm20_div_rn_f64_full:
[C---:B------:R-:W-:Y:S01]  /*3390*/  FSETP.GEU.AND P0, PT, |R9|.reuse, 1.469367938527859385e-39, PT ;  /* 0x001000000900780b */ /* 0x040fe20003f0e200 */
[----:B------:R-:W-:Y:S01]  /*33a0*/  IMAD.MOV.U32 R10, RZ, RZ, 0x1 ;  /* 0x00000001ff0a7424 */ /* 0x000fe200078e00ff */
[C---:B------:R-:W-:Y:S01]  /*33b0*/  LOP3.LUT R2, R9.reuse, 0x800fffff, RZ, 0xc0, !PT ;  /* 0x800fffff09027812 */ /* 0x040fe200078ec0ff */
[----:B------:R-:W-:Y:S01]  /*33c0*/  IMAD.MOV.U32 R21, RZ, RZ, 0x40000000 ;  /* 0x40000000ff157424 */ /* 0x000fe200078e00ff */
[----:B------:R-:W-:Y:S01]  /*33d0*/  LOP3.LUT R18, R9, 0x7ff00000, RZ, 0xc0, !PT ;  /* 0x7ff0000009127812 */ /* 0x000fe200078ec0ff */
[----:B------:R-:W-:Y:S01]  /*33e0*/  IMAD.MOV.U32 R13, RZ, RZ, 0x1ca00000 ;  /* 0x1ca00000ff0d7424 */ /* 0x000fe200078e00ff */
[----:B------:R-:W-:Y:S01]  /*33f0*/  LOP3.LUT R3, R2, 0x3ff00000, RZ, 0xfc, !PT ;  /* 0x3ff0000002037812 */ /* 0x000fe200078efcff */
[----:B------:R-:W-:Y:S01]  /*3400*/  IMAD.MOV.U32 R2, RZ, RZ, R8 ;  /* 0x000000ffff027224 */ /* 0x000fe200078e0008 */
[----:B------:R-:W-:Y:S01]  /*3410*/  ISETP.LE.U32.AND P1, PT, R18, 0x40000000, PT ;  /* 0x400000001200780c */ /* 0x000fe20003f23070 */
[----:B------:R-:W-:Y:S02]  /*3420*/  IMAD.MOV.U32 R20, RZ, RZ, R18 ;  /* 0x000000ffff147224 */ /* 0x000fe400078e0012 */
[----:B------:R-:W-:-:S02]  /*3430*/  VIADD R22, R21, 0xffffffff ;  /* 0xffffffff15167836 */ /* 0x000fc40000000000 */
[----:B------:R-:W-:-:S06]  /*3440*/  @!P0 DMUL R2, R8, 8.98846567431157953865e+307 ;  /* 0x7fe0000008028828 */ /* 0x000fcc0000000000 */
[----:B------:R-:W0:Y:S04]  /*3450*/  MUFU.RCP64H R11, R3 ;  /* 0x00000003000b7308 */ /* 0x000e280000001800 */
[----:B------:R-:W-:Y:S02]  /*3460*/  @!P0 LOP3.LUT R20, R3, 0x7ff00000, RZ, 0xc0, !PT ;  /* 0x7ff0000003148812 */ /* 0x000fe400078ec0ff */
[----:B------:R-:W-:-:S03]  /*3470*/  ISETP.GT.U32.AND P0, PT, R22, 0x7feffffe, PT ;  /* 0x7feffffe1600780c */ /* 0x000fc60003f04070 */
[----:B------:R-:W-:-:S05]  /*3480*/  VIADD R22, R20, 0xffffffff ;  /* 0xffffffff14167836 */ /* 0x000fca0000000000 */
[----:B------:R-:W-:Y:S01]  /*3490*/  ISETP.GT.U32.OR P0, PT, R22, 0x7feffffe, P0 ;  /* 0x7feffffe1600780c */ /* 0x000fe20000704470 */
[----:B0-----:R-:W-:-:S08]  /*34a0*/  DFMA R14, R10, -R2, 1 ;  /* 0x3ff000000a0e742b */ /* 0x001fd00000000802 */
[----:B------:R-:W-:-:S08]  /*34b0*/  DFMA R14, R14, R14, R14 ;  /* 0x0000000e0e0e722b */ /* 0x000fd0000000000e */
[----:B------:R-:W-:-:S08]  /*34c0*/  DFMA R14, R10, R14, R10 ;  /* 0x0000000e0a0e722b */ /* 0x000fd0000000000a */
[----:B------:R-:W-:-:S08]  /*34d0*/  DFMA R10, R14, -R2, 1 ;  /* 0x3ff000000e0a742b */ /* 0x000fd00000000802 */
[----:B------:R-:W-:Y:S01]  /*34e0*/  DFMA R14, R14, R10, R14 ;  /* 0x0000000a0e0e722b */ /* 0x000fe2000000000e */
[----:B------:R-:W-:Y:S01]  /*34f0*/  SEL R11, R13, 0x63400000, !P1 ;  /* 0x634000000d0b7807 */ /* 0x000fe20004800000 */
[----:B------:R-:W-:-:S06]  /*3500*/  IMAD.MOV.U32 R10, RZ, RZ, RZ ;  /* 0x000000ffff0a7224 */ /* 0x000fcc00078e00ff */
[----:B------:R-:W-:-:S08]  /*3510*/  DMUL R16, R14, R10 ;  /* 0x0000000a0e107228 */ /* 0x000fd00000000000 */
[----:B------:R-:W-:-:S08]  /*3520*/  DFMA R18, R16, -R2, R10 ;  /* 0x800000021012722b */ /* 0x000fd0000000000a */
[----:B------:R-:W-:Y:S01]  /*3530*/  DFMA R14, R14, R18, R16 ;  /* 0x000000120e0e722b */ /* 0x000fe20000000010 */
[----:B------:R-:W-:Y:S10]  /*3540*/  @P0 BRA `(.L_x_561) ;  /* 0x0000000000740947 */ /* 0x000ff40003800000 */
[----:B------:R-:W-:Y:S01]  /*3550*/  LOP3.LUT R18, R9, 0x7ff00000, RZ, 0xc0, !PT ;  /* 0x7ff0000009127812 */ /* 0x000fe200078ec0ff */
[----:B------:R-:W-:-:S03]  /*3560*/  IMAD.MOV.U32 R16, RZ, RZ, 0x40000000 ;  /* 0x40000000ff107424 */ /* 0x000fc600078e00ff */
[----:B------:R-:W-:Y:S01]  /*3570*/  ISETP.LE.U32.AND P0, PT, R18, 0x40000000, PT ;  /* 0x400000001200780c */ /* 0x000fe20003f03070 */
[----:B------:R-:W-:-:S03]  /*3580*/  IMAD.MOV R17, RZ, RZ, -R18 ;  /* 0x000000ffff117224 */ /* 0x000fc600078e0a12 */
[----:B------:R-:W-:Y:S02]  /*3590*/  SEL R18, R13, 0x63400000, !P0 ;  /* 0x634000000d127807 */ /* 0x000fe40004000000 */
[----:B------:R-:W-:-:S04]  /*35a0*/  VIADDMNMX R16, R17, R16, 0xb9600000, !PT ;  /* 0xb960000011107446 */ /* 0x000fc80007800110 */
[----:B------:R-:W-:-:S05]  /*35b0*/  VIMNMX R13, PT, PT, R16, 0x46a00000, PT ;  /* 0x46a00000100d7848 */ /* 0x000fca0003fe0100 */
[----:B------:R-:W-:Y:S02]  /*35c0*/  IMAD.IADD R13, R13, 0x1, -R18 ;  /* 0x000000010d0d7824 */ /* 0x000fe400078e0a12 */
[----:B------:R-:W-:Y:S02]  /*35d0*/  IMAD.MOV.U32 R18, RZ, RZ, RZ ;  /* 0x000000ffff127224 */ /* 0x000fe400078e00ff */
        /* <DEDUP_REMOVED lines=10> */
[----:B------:R-:W-:Y:S01]  /*3680*/  IMAD.MOV R3, RZ, RZ, -R13 ;  /* 0x000000ffff037224 */ /* 0x000fe200078e0a0d */
[----:B------:R-:W-:Y:S01]  /*3690*/  IADD3 R13, PT, PT, -R13, -0x43300000, RZ ;  /* 0xbcd000000d0d7810 */ /* 0x000fe20007ffe1ff */
[----:B------:R-:W-:-:S06]  /*36a0*/  IMAD.MOV.U32 R2, RZ, RZ, RZ ;  /* 0x000000ffff027224 */ /* 0x000fcc00078e00ff */
[----:B------:R-:W-:Y:S02]  /*36b0*/  DFMA R2, R16, -R2, R14 ;  /* 0x800000021002722b */ /* 0x000fe4000000000e */
[----:B------:R-:W-:-:S08]  /*36c0*/  DMUL.RP R14, R14, R18 ;  /* 0x000000120e0e7228 */ /* 0x000fd00000008000 */
[----:B------:R-:W-:Y:S02]  /*36d0*/  FSETP.NEU.AND P0, PT, |R3|, R13, PT ;  /* 0x0000000d0300720b */ /* 0x000fe40003f0d200 */
[----:B------:R-:W-:Y:S02]  /*36e0*/  LOP3.LUT R9, R15, R9, RZ, 0x3c, !PT ;  /* 0x000000090f097212 */ /* 0x000fe400078e3cff */
[----:B------:R-:W-:Y:S02]  /*36f0*/  FSEL R16, R14, R16, !P0 ;  /* 0x000000100e107208 */ /* 0x000fe40004000000 */
[----:B------:R-:W-:Y:S01]  /*3700*/  FSEL R17, R9, R17, !P0 ;  /* 0x0000001109117208 */ /* 0x000fe20004000000 */
[----:B------:R-:W-:Y:S06]  /*3710*/  BRA `(.L_x_562) ;  /* 0x0000000000447947 */ /* 0x000fec0003800000 */
.L_x_561:
[----:B------:R-:W-:-:S14]  /*3720*/  DSETP.NAN.AND P0, PT, R8, R8, PT ;  /* 0x000000080800722a */ /* 0x000fdc0003f08000 */
[----:B------:R-:W-:Y:S05]  /*3730*/  @P0 BRA `(.L_x_563) ;  /* 0x0000000000340947 */ /* 0x000fea0003800000 */
[----:B------:R-:W-:Y:S01]  /*3740*/  ISETP.NE.AND P0, PT, R21, R20, PT ;  /* 0x000000141500720c */ /* 0x000fe20003f05270 */
[----:B------:R-:W-:Y:S02]  /*3750*/  IMAD.MOV.U32 R16, RZ, RZ, 0x0 ;  /* 0x00000000ff107424 */ /* 0x000fe400078e00ff */
[----:B------:R-:W-:-:S10]  /*3760*/  IMAD.MOV.U32 R17, RZ, RZ, -0x80000 ;  /* 0xfff80000ff117424 */ /* 0x000fd400078e00ff */
[----:B------:R-:W-:Y:S05]  /*3770*/  @!P0 BRA `(.L_x_562) ;  /* 0x00000000002c8947 */ /* 0x000fea0003800000 */
[----:B------:R-:W-:Y:S02]  /*3780*/  ISETP.NE.AND P0, PT, R21, 0x7ff00000, PT ;  /* 0x7ff000001500780c */ /* 0x000fe40003f05270 */
[----:B------:R-:W-:Y:S02]  /*3790*/  LOP3.LUT R8, R9, 0x40000000, RZ, 0x3c, !PT ;  /* 0x4000000009087812 */ /* 0x000fe400078e3cff */
[----:B------:R-:W-:Y:S02]  /*37a0*/  ISETP.EQ.OR P0, PT, R20, RZ, !P0 ;  /* 0x000000ff1400720c */ /* 0x000fe40004702670 */
[----:B------:R-:W-:-:S11]  /*37b0*/  LOP3.LUT R17, R8, 0x80000000, RZ, 0xc0, !PT ;  /* 0x8000000008117812 */ /* 0x000fd600078ec0ff */
[----:B------:R-:W-:Y:S01]  /*37c0*/  @P0 LOP3.LUT R2, R17, 0x7ff00000, RZ, 0xfc, !PT ;  /* 0x7ff0000011020812 */ /* 0x000fe200078efcff */
[----:B------:R-:W-:Y:S02]  /*37d0*/  @!P0 IMAD.MOV.U32 R16, RZ, RZ, RZ ;  /* 0x000000ffff108224 */ /* 0x000fe400078e00ff */
[----:B------:R-:W-:Y:S02]  /*37e0*/  @P0 IMAD.MOV.U32 R16, RZ, RZ, RZ ;  /* 0x000000ffff100224 */ /* 0x000fe400078e00ff */
[----:B------:R-:W-:Y:S01]  /*37f0*/  @P0 IMAD.MOV.U32 R17, RZ, RZ, R2 ;  /* 0x000000ffff110224 */ /* 0x000fe200078e0002 */
[----:B------:R-:W-:Y:S06]  /*3800*/  BRA `(.L_x_562) ;  /* 0x0000000000087947 */ /* 0x000fec0003800000 */
.L_x_563:
[----:B------:R-:W-:Y:S01]  /*3810*/  LOP3.LUT R17, R9, 0x80000, RZ, 0xfc, !PT ;  /* 0x0008000009117812 */ /* 0x000fe200078efcff */
[----:B------:R-:W-:-:S07]  /*3820*/  IMAD.MOV.U32 R16, RZ, RZ, R8 ;  /* 0x000000ffff107224 */ /* 0x000fce00078e0008 */
.L_x_562:
[----:B------:R-:W-:Y:S02]  /*3830*/  IMAD.MOV.U32 R13, RZ, RZ, 0x0 ;  /* 0x00000000ff0d7424 */ /* 0x000fe400078e00ff */
[----:B------:R-:W-:Y:S02]  /*3840*/  IMAD.MOV.U32 R2, RZ, RZ, R16 ;  /* 0x000000ffff027224 */ /* 0x000fe400078e0010 */
[----:B------:R-:W-:Y:S01]  /*3850*/  IMAD.MOV.U32 R3, RZ, RZ, R17 ;  /* 0x000000ffff037224 */ /* 0x000fe200078e0011 */
[----:B------:R-:W-:Y:S06]  /*3860*/  RET.REL.NODEC R12 `(_Z18point_cloud_kernelPfPhS_PiS1_) ;  /* 0xffffffc40ce47950 */ /* 0x000fec0003c3ffff */
        .weak           $__internal_9_$__cuda_sm3x_div_rn_noftz_f32_slowpath
        .type           $__internal_9_$__cuda_sm3x_div_rn_noftz_f32_slowpath,@function
        .size           $__internal_9_$__cuda_sm3x_div_rn_noftz_f32_slowpath,(.L_x_585 - $__internal_9_$__cuda_sm3x_div_rn_noftz_f32_slowpath)
$__internal_9_$__cuda_sm3x_div_rn_noftz_f32_slowpath:
[----:B------:R-:W-:Y:S01]  /*3870*/  SHF.R.U32.HI R8, RZ, 0x17, R3 ;  /* 0x00000017ff087819 */ /* 0x000fe20000011603 */
[----:B------:R-:W-:Y:S01]  /*3880*/  BSSY.RECONVERGENT B2, `(.L_x_564) ;  /* 0x0000062000027945 */ /* 0x000fe20003800200 */
[----:B------:R-:W-:Y:S02]  /*3890*/  SHF.R.U32.HI R5, RZ, 0x17, R2 ;  /* 0x00000017ff057819 */ /* 0x000fe40000011602 */
        /* <DEDUP_REMOVED lines=31> */
.L_x_565:
[----:B------:R-:W-:Y:S01]  /*3a90*/  LEA R10, R8, 0xc0800000, 0x17 ;  /* 0xc0800000080a7811 */ /* 0x000fe200078eb8ff */
[----:B------:R-:W-:Y:S04]  /*3aa0*/  BSSY.RECONVERGENT B3, `(.L_x_570) ;  /* 0x0000036000037945 */ /* 0x000fe80003800200 */
[----:B------:R-:W-:Y:S02]  /*3ab0*/  IMAD.IADD R10, R3, 0x1, -R10 ;  /* 0x00000001030a7824 */ /* 0x000fe400078e0a0a */
[----:B------:R-:W-:Y:S02]  /*3ac0*/  VIADD R3, R16, 0xffffff81 ;  /* 0xffffff8110037836 */ /* 0x000fe40000000000 */
        /* <DEDUP_REMOVED lines=26> */
[C---:B------:R-:W-:Y:S02]  /*3c70*/  VIADD R10, R16.reuse, 0x20 ;  /* 0x00000020100a7836 */ /* 0x040fe40000000000 */
[-CC-:B------:R-:W-:Y:S01]  /*3c80*/  FFMA.RM R8, R19, R15.reuse, R14.reuse ;  /* 0x0000000f13087223 */ /* 0x180fe2000000400e */
[C---:B------:R-:W-:Y:S02]  /*3c90*/  ISETP.NE.AND P3, PT, R16.reuse, RZ, PT ;  /* 0x000000ff1000720c */ /* 0x040fe40003f65270 */
[----:B------:R-:W-:Y:S01]  /*3ca0*/  LOP3.LUT R5, R3, 0x7fffff, RZ, 0xc0, !PT ;  /* 0x007fffff03057812 */ /* 0x000fe200078ec0ff */
[----:B------:R-:W-:Y:S01]  /*3cb0*/  FFMA.RP R3, R19, R15, R14 ;  /* 0x0000000f13037223 */ /* 0x000fe2000000800e */
[----:B------:R-:W-:Y:S01]  /*3cc0*/  IMAD.MOV R14, RZ, RZ, -R16 ;  /* 0x000000ffff0e7224 */ /* 0x000fe200078e0a10 */
[----:B------:R-:W-:Y:S02]  /*3cd0*/  ISETP.NE.AND P1, PT, R16, RZ, PT ;  /* 0x000000ff1000720c */ /* 0x000fe40003f25270 */
[----:B------:R-:W-:-:S02]  /*3ce0*/  LOP3.LUT R5, R5, 0x800000, RZ, 0xfc, !PT ;  /* 0x0080000005057812 */ /* 0x000fc400078efcff */
[----:B------:R-:W-:Y:S02]  /*3cf0*/  FSETP.NEU.FTZ.AND P0, PT, R3, R8, PT ;  /* 0x000000080300720b */ /* 0x000fe40003f1d000 */
[----:B------:R-:W-:Y:S02]  /*3d00*/  SHF.L.U32 R10, R5, R10, RZ ;  /* 0x0000000a050a7219 */ /* 0x000fe400000006ff */
[----:B------:R-:W-:Y:S02]  /*3d10*/  SEL R8, R14, RZ, P3 ;  /* 0x000000ff0e087207 */ /* 0x000fe40001800000 */
[----:B------:R-:W-:Y:S02]  /*3d20*/  ISETP.NE.AND P1, PT, R10, RZ, P1 ;  /* 0x000000ff0a00720c */ /* 0x000fe40000f25270 */
[----:B------:R-:W-:Y:S02]  /*3d30*/  SHF.R.U32.HI R8, RZ, R8, R5 ;  /* 0x00000008ff087219 */ /* 0x000fe40000011605 */
[----:B------:R-:W-:-:S02]  /*3d40*/  PLOP3.LUT P0, PT, P0, P1, PT, 0xf8, 0x8f ;  /* 0x00000000008f781c */ /* 0x000fc40000703f70 */
[----:B------:R-:W-:Y:S02]  /*3d50*/  SHF.R.U32.HI R10, RZ, 0x1, R8 ;  /* 0x00000001ff0a7819 */ /* 0x000fe40000011608 */
[----:B------:R-:W-:-:S04]  /*3d60*/  SEL R3, RZ, 0x1, !P0 ;  /* 0x00000001ff037807 */ /* 0x000fc80004000000 */
[----:B------:R-:W-:-:S04]  /*3d70*/  LOP3.LUT R3, R3, 0x1, R10, 0xf8, !PT ;  /* 0x0000000103037812 */ /* 0x000fc800078ef80a */
[----:B------:R-:W-:-:S05]  /*3d80*/  LOP3.LUT R3, R3, R8, RZ, 0xc0, !PT ;  /* 0x0000000803037212 */ /* 0x000fca00078ec0ff */
[----:B------:R-:W-:-:S05]  /*3d90*/  IMAD.IADD R3, R10, 0x1, R3 ;  /* 0x000000010a037824 */ /* 0x000fca00078e0203 */
[----:B------:R-:W-:Y:S01]  /*3da0*/  LOP3.LUT R2, R3, R2, RZ, 0xfc, !PT ;  /* 0x0000000203027212 */ /* 0x000fe200078efcff */
[----:B------:R-:W-:Y:S06]  /*3db0*/  BRA `(.L_x_573) ;  /* 0x0000000000107947 */ /* 0x000fec0003800000 */
.L_x_572:
[----:B------:R-:W-:-:S04]  /*3dc0*/  LOP3.LUT R2, R2, 0x80000000, RZ, 0xc0, !PT ;  /* 0x8000000002027812 */ /* 0x000fc800078ec0ff */
[----:B------:R-:W-:Y:S01]  /*3dd0*/  LOP3.LUT R2, R2, 0x7f800000, RZ, 0xfc, !PT ;  /* 0x7f80000002027812 */ /* 0x000fe200078efcff */
[----:B------:R-:W-:Y:S06]  /*3de0*/  BRA `(.L_x_573) ;  /* 0x0000000000047947 */ /* 0x000fec0003800000 */
.L_x_571:
[----:B------:R-:W-:-:S07]  /*3df0*/  IMAD R2, R8, 0x800000, R2 ;  /* 0x0080000008027824 */ /* 0x000fce00078e0202 */
.L_x_573:
[----:B------:R-:W-:Y:S05]  /*3e00*/  BSYNC.RECONVERGENT B3 ;  /* 0x0000000000037941 */ /* 0x000fea0003800200 */
.L_x_570:
[----:B------:R-:W-:Y:S05]  /*3e10*/  BRA `(.L_x_574) ;  /* 0x0000000000207947 */ /* 0x000fea0003800000 */
.L_x_569:
[----:B------:R-:W-:-:S04]  /*3e20*/  LOP3.LUT R2, R3, 0x80000000, R2, 0x48, !PT ;  /* 0x8000000003027812 */ /* 0x000fc800078e4802 */
[----:B------:R-:W-:Y:S01]  /*3e30*/  LOP3.LUT R2, R2, 0x7f800000, RZ, 0xfc, !PT ;  /* 0x7f80000002027812 */ /* 0x000fe200078efcff */
[----:B------:R-:W-:Y:S06]  /*3e40*/  BRA `(.L_x_574) ;  /* 0x0000000000147947 */ /* 0x000fec0003800000 */
.L_x_568:
[----:B------:R-:W-:Y:S01]  /*3e50*/  LOP3.LUT R2, R3, 0x80000000, R2, 0x48, !PT ;  /* 0x8000000003027812 */ /* 0x000fe200078e4802 */
[----:B------:R-:W-:Y:S06]  /*3e60*/  BRA `(.L_x_574) ;  /* 0x00000000000c7947 */ /* 0x000fec0003800000 */
.L_x_567:
[----:B------:R-:W0:Y:S01]  /*3e70*/  MUFU.RSQ R2, -QNAN ;  /* 0xffc0000000027908 */ /* 0x000e220000001400 */
[----:B------:R-:W-:Y:S05]  /*3e80*/  BRA `(.L_x_574) ;  /* 0x0000000000047947 */ /* 0x000fea0003800000 */
.L_x_566:
[----:B------:R-:W-:-:S07]  /*3e90*/  FADD.FTZ R2, R2, R3 ;  /* 0x0000000302027221 */ /* 0x000fce0000010000 */
.L_x_574:
[----:B------:R-:W-:Y:S05]  /*3ea0*/  BSYNC.RECONVERGENT B2 ;  /* 0x0000000000027941 */ /* 0x000fea0003800200 */
.L_x_564:
[----:B------:R-:W-:-:S04]  /*3eb0*/  IMAD.MOV.U32 R5, RZ, RZ, 0x0 ;  /* 0x00000000ff057424 */ /* 0x000fc800078e00ff */
[----:B0-----:R-:W-:Y:S05]  /*3ec0*/  RET.REL.NODEC R4 `(_Z18point_cloud_kernelPfPhS_PiS1_) ;  /* 0xffffffc0044c7950 */ /* 0x001fea0003c3ffff */
.L_x_575:
        /* <DEDUP_REMOVED lines=11> */
.L_x_585:


//--------------------- .nv.global.init           --------------------------
	.section	.nv.global.init,"aw",@progbits
	.align	4
.nv.global.init:
	.type		__cudart_i2opi_f,@object
	.size		__cudart_i2opi_f,(.L_0 - __cudart_i2opi_f)
__cudart_i2opi_f:
        /*0000*/ 	.byte	0x41, 0x90, 0x43, 0x3c, 0x99, 0x95, 0x62, 0xdb, 0xc0, 0xdd, 0x34, 0xf5, 0xd1, 0x57, 0x27, 0xfc
        /*0010*/ 	.byte	0x29, 0x15, 0x44, 0x4e, 0x6e, 0x83, 0xf9, 0xa2
.L_0:


//--------------------- .nv.shared.reserved.0     --------------------------
	.section	.nv.shared.reserved.0,"aw",@nobits
	.weak		__nv_reservedSMEM_offset_0_alias
	.size		__nv_reservedSMEM_offset_0_alias, 0, 64
	.other		__nv_reservedSMEM_offset_0_alias,@"STO_CUDA_RESERVED_SHARED STV_DEFAULT"
__nv_reservedSMEM_offset_0_alias:
	.zero		0
	.zero		64


//--------------------- .nv.constant0._Z24SquaredDistanceTransformPhS_PfS_S0_PiS1_S0_S1_S0_ --------------------------
	.section	.nv.constant0._Z24SquaredDistanceTransformPhS_PfS_S0_PiS1_S0_S1_S0_,"a",@progbits
	.sectionflags	@""
	.align	4
.nv.constant0._Z24SquaredDistanceTransformPhS_PfS_S0_PiS1_S0_S1_S0_:
	.zero		976


//--------------------- .nv.constant0._Z24downsample_limits_kernelPhS_Pf --------------------------
	.section	.nv.constant0._Z24downsample_limits_kernelPhS_Pf,"a",@progbits
	.sectionflags	@""
	.align	4
.nv.constant0._Z24downsample_limits_kernelPhS_Pf:
	.zero		920


//--------------------- .nv.constant0._Z22downsample_grid_kernelPhS_Pf --------------------------
	.section	.nv.constant0._Z22downsample_grid_kernelPhS_Pf,"a",@progbits
	.sectionflags	@""
	.align	4
.nv.constant0._Z22downsample_grid_kernelPhS_Pf:
	.zero		920


//--------------------- .nv.constant0._Z13get_gt_kernelPiPhPf --------------------------
	.section	.nv.constant0._Z13get_gt_kernelPiPhPf,"a",@progbits
	.sectionflags	@""
	.align	4
.nv.constant0._Z13get_gt_kernelPiPhPf:
	.zero		920


//--------------------- .nv.constant0._Z18get_one_hot_kernelPfPiS_S0_S_ --------------------------
	.section	.nv.constant0._Z18get_one_hot_kernelPfPiS_S0_S_,"a",@progbits
	.sectionflags	@""
	.align	4
.nv.constant0._Z18get_one_hot_kernelPfPiS_S0_S_:
	.zero		936


//--------------------- .nv.constant0._Z28get_depth_mapping_idx_kernelPhPfS0_ --------------------------
	.section	.nv.constant0._Z28get_depth_mapping_idx_kernelPhPfS0_,"a",@progbits
	.sectionflags	@""
	.align	4
.nv.constant0._Z28get_depth_mapping_idx_kernelPhPfS0_:
	.zero		920


//--------------------- .nv.constant0._Z17get_voxels_kernelPhPfPiS0_S1_S_S0_ --------------------------
	.section	.nv.constant0._Z17get_voxels_kernelPhPfPiS0_S1_S_S0_,"a",@progbits
	.sectionflags	@""
	.align	4
.nv.constant0._Z17get_voxels_kernelPhPfPiS0_S1_S_S0_:
	.zero		952


//--------------------- .nv.constant0._Z18point_cloud_kernelPfPhS_PiS1_ --------------------------
	.section	.nv.constant0._Z18point_cloud_kernelPfPhS_PiS1_,"a",@progbits
	.sectionflags	@""
	.align	4
.nv.constant0._Z18point_cloud_kernelPfPhS_PiS1_:
	.zero		936


//--------------------- SYMBOLS --------------------------

	.type		.nv.reservedSmem.offset0,@object
	.size		.nv.reservedSmem.offset0,0x4
